//
// Generated by NVIDIA NVVM Compiler
//
// Compiler Build ID: CL-36424714
// Cuda compilation tools, release 13.0, V13.0.88
// Based on NVVM 20.0.0
//

.version 9.0
.target sm_100
.address_size 64

	// .globl	_Z16calculate_matrixPdS_i
// _ZZN3cub18CUB_300001_SM_10006detail6reduce28DeviceReduceSingleTileKernelINS2_10policy_hubIdjN4cuda3__47maximumIvEEE10Policy1000EPdSB_jS8_ddNS5_3std3__410__identityEEEvT0_T1_T2_T3_T4_T6_E12temp_storage has been demoted
// _ZZN3cub18CUB_300001_SM_10006detail6reduce18DeviceReduceKernelINS2_10policy_hubIdjN4cuda3__47maximumIvEEE10Policy1000EPdjS8_dNS5_3std3__410__identityEEEvT0_PT3_T1_NS0_13GridEvenShareISI_EET2_T4_E12temp_storage has been demoted
// _ZZN3cub18CUB_300001_SM_10006detail6reduce28DeviceReduceSingleTileKernelINS2_10policy_hubIdjN4cuda3__47maximumIvEEE10Policy1000EPdSB_iS8_ddNS5_3std3__410__identityEEEvT0_T1_T2_T3_T4_T6_E12temp_storage has been demoted
.global .align 1 .b8 _ZN34_INTERNAL_5280568a_4_k_cu_0aa217df4cuda3std3__45__cpo5beginE[1];
.global .align 1 .b8 _ZN34_INTERNAL_5280568a_4_k_cu_0aa217df4cuda3std3__45__cpo3endE[1];
.global .align 1 .b8 _ZN34_INTERNAL_5280568a_4_k_cu_0aa217df4cuda3std3__45__cpo6cbeginE[1];
.global .align 1 .b8 _ZN34_INTERNAL_5280568a_4_k_cu_0aa217df4cuda3std3__45__cpo4cendE[1];
.global .align 1 .b8 _ZN34_INTERNAL_5280568a_4_k_cu_0aa217df4cuda3std3__45__cpo6rbeginE[1];
.global .align 1 .b8 _ZN34_INTERNAL_5280568a_4_k_cu_0aa217df4cuda3std3__45__cpo4rendE[1];
.global .align 1 .b8 _ZN34_INTERNAL_5280568a_4_k_cu_0aa217df4cuda3std3__45__cpo7crbeginE[1];
.global .align 1 .b8 _ZN34_INTERNAL_5280568a_4_k_cu_0aa217df4cuda3std3__45__cpo5crendE[1];
.global .align 1 .b8 _ZN34_INTERNAL_5280568a_4_k_cu_0aa217df4cuda3std3__436_GLOBAL__N__5280568a_4_k_cu_0aa217df6ignoreE[1];
.global .align 1 .b8 _ZN34_INTERNAL_5280568a_4_k_cu_0aa217df4cuda3std3__419piecewise_constructE[1];
.global .align 1 .b8 _ZN34_INTERNAL_5280568a_4_k_cu_0aa217df4cuda3std3__48in_placeE[1];
.global .align 1 .b8 _ZN34_INTERNAL_5280568a_4_k_cu_0aa217df4cuda3std3__420unreachable_sentinelE[1];
.global .align 1 .b8 _ZN34_INTERNAL_5280568a_4_k_cu_0aa217df4cuda3std3__47nulloptE[1];
.global .align 1 .b8 _ZN34_INTERNAL_5280568a_4_k_cu_0aa217df4cuda3std3__48unexpectE[1];
.global .align 1 .b8 _ZN34_INTERNAL_5280568a_4_k_cu_0aa217df4cuda3std6ranges3__45__cpo4swapE[1];
.global .align 1 .b8 _ZN34_INTERNAL_5280568a_4_k_cu_0aa217df4cuda3std6ranges3__45__cpo9iter_moveE[1];
.global .align 1 .b8 _ZN34_INTERNAL_5280568a_4_k_cu_0aa217df4cuda3std6ranges3__45__cpo5beginE[1];
.global .align 1 .b8 _ZN34_INTERNAL_5280568a_4_k_cu_0aa217df4cuda3std6ranges3__45__cpo3endE[1];
.global .align 1 .b8 _ZN34_INTERNAL_5280568a_4_k_cu_0aa217df4cuda3std6ranges3__45__cpo6cbeginE[1];
.global .align 1 .b8 _ZN34_INTERNAL_5280568a_4_k_cu_0aa217df4cuda3std6ranges3__45__cpo4cendE[1];
.global .align 1 .b8 _ZN34_INTERNAL_5280568a_4_k_cu_0aa217df4cuda3std6ranges3__45__cpo7advanceE[1];
.global .align 1 .b8 _ZN34_INTERNAL_5280568a_4_k_cu_0aa217df4cuda3std6ranges3__45__cpo9iter_swapE[1];
.global .align 1 .b8 _ZN34_INTERNAL_5280568a_4_k_cu_0aa217df4cuda3std6ranges3__45__cpo4nextE[1];
.global .align 1 .b8 _ZN34_INTERNAL_5280568a_4_k_cu_0aa217df4cuda3std6ranges3__45__cpo4prevE[1];
.global .align 1 .b8 _ZN34_INTERNAL_5280568a_4_k_cu_0aa217df4cuda3std6ranges3__45__cpo4dataE[1];
.global .align 1 .b8 _ZN34_INTERNAL_5280568a_4_k_cu_0aa217df4cuda3std6ranges3__45__cpo5cdataE[1];
.global .align 1 .b8 _ZN34_INTERNAL_5280568a_4_k_cu_0aa217df4cuda3std6ranges3__45__cpo4sizeE[1];
.global .align 1 .b8 _ZN34_INTERNAL_5280568a_4_k_cu_0aa217df4cuda3std6ranges3__45__cpo5ssizeE[1];
.global .align 1 .b8 _ZN34_INTERNAL_5280568a_4_k_cu_0aa217df4cuda3std6ranges3__45__cpo8distanceE[1];
.global .align 1 .b8 _ZN34_INTERNAL_5280568a_4_k_cu_0aa217df6thrust24THRUST_300001_SM_1000_NS6system6detail10sequential3seqE[1];
.global .align 1 .b8 _ZN34_INTERNAL_5280568a_4_k_cu_0aa217df6thrust24THRUST_300001_SM_1000_NS12placeholders2_1E[1];
.global .align 1 .b8 _ZN34_INTERNAL_5280568a_4_k_cu_0aa217df6thrust24THRUST_300001_SM_1000_NS12placeholders2_2E[1];
.global .align 1 .b8 _ZN34_INTERNAL_5280568a_4_k_cu_0aa217df6thrust24THRUST_300001_SM_1000_NS12placeholders2_3E[1];
.global .align 1 .b8 _ZN34_INTERNAL_5280568a_4_k_cu_0aa217df6thrust24THRUST_300001_SM_1000_NS12placeholders2_4E[1];
.global .align 1 .b8 _ZN34_INTERNAL_5280568a_4_k_cu_0aa217df6thrust24THRUST_300001_SM_1000_NS12placeholders2_5E[1];
.global .align 1 .b8 _ZN34_INTERNAL_5280568a_4_k_cu_0aa217df6thrust24THRUST_300001_SM_1000_NS12placeholders2_6E[1];
.global .align 1 .b8 _ZN34_INTERNAL_5280568a_4_k_cu_0aa217df6thrust24THRUST_300001_SM_1000_NS12placeholders2_7E[1];
.global .align 1 .b8 _ZN34_INTERNAL_5280568a_4_k_cu_0aa217df6thrust24THRUST_300001_SM_1000_NS12placeholders2_8E[1];
.global .align 1 .b8 _ZN34_INTERNAL_5280568a_4_k_cu_0aa217df6thrust24THRUST_300001_SM_1000_NS12placeholders2_9E[1];
.global .align 1 .b8 _ZN34_INTERNAL_5280568a_4_k_cu_0aa217df6thrust24THRUST_300001_SM_1000_NS12placeholders3_10E[1];

.visible .entry _Z16calculate_matrixPdS_i(
	.param .u64 .ptr .align 1 _Z16calculate_matrixPdS_i_param_0,
	.param .u64 .ptr .align 1 _Z16calculate_matrixPdS_i_param_1,
	.param .u32 _Z16calculate_matrixPdS_i_param_2
)
{
	.reg .pred 	%p<9>;
	.reg .b32 	%r<18>;
	.reg .b64 	%rd<14>;
	.reg .b64 	%fd<9>;

	ld.param.u64 	%rd1, [_Z16calculate_matrixPdS_i_param_0];
	ld.param.u64 	%rd2, [_Z16calculate_matrixPdS_i_param_1];
	ld.param.u32 	%r5, [_Z16calculate_matrixPdS_i_param_2];
	mov.u32 	%r6, %ctaid.y;
	mov.u32 	%r7, %ntid.y;
	mov.u32 	%r8, %tid.y;
	mad.lo.s32 	%r1, %r6, %r7, %r8;
	mov.u32 	%r9, %ctaid.x;
	mov.u32 	%r10, %ntid.x;
	mov.u32 	%r11, %tid.x;
	mad.lo.s32 	%r2, %r9, %r10, %r11;
	mul.lo.s32 	%r3, %r5, %r1;
	add.s32 	%r4, %r3, %r2;
	mul.lo.s32 	%r12, %r5, %r5;
	setp.ge.u32 	%p1, %r4, %r12;
	@%p1 bra 	$L__BB0_3;
	setp.eq.s32 	%p2, %r1, 0;
	add.s32 	%r13, %r5, -1;
	setp.eq.s32 	%p3, %r1, %r13;
	or.pred  	%p4, %p2, %p3;
	setp.eq.s32 	%p5, %r2, 0;
	or.pred  	%p6, %p5, %p4;
	setp.eq.s32 	%p7, %r2, %r13;
	or.pred  	%p8, %p6, %p7;
	@%p8 bra 	$L__BB0_3;
	cvta.to.global.u64 	%rd3, %rd1;
	add.s32 	%r14, %r4, -1;
	mul.wide.u32 	%rd4, %r14, 8;
	add.s64 	%rd5, %rd3, %rd4;
	ld.global.f64 	%fd1, [%rd5];
	mul.wide.u32 	%rd6, %r4, 8;
	add.s64 	%rd7, %rd3, %rd6;
	ld.global.f64 	%fd2, [%rd7+8];
	add.f64 	%fd3, %fd1, %fd2;
	sub.s32 	%r15, %r3, %r5;
	add.s32 	%r16, %r15, %r2;
	mul.wide.u32 	%rd8, %r16, 8;
	add.s64 	%rd9, %rd3, %rd8;
	ld.global.f64 	%fd4, [%rd9];
	add.f64 	%fd5, %fd3, %fd4;
	add.s32 	%r17, %r4, %r5;
	mul.wide.u32 	%rd10, %r17, 8;
	add.s64 	%rd11, %rd3, %rd10;
	ld.global.f64 	%fd6, [%rd11];
	add.f64 	%fd7, %fd5, %fd6;
	mul.f64 	%fd8, %fd7, 0d3FD0000000000000;
	cvta.to.global.u64 	%rd12, %rd2;
	add.s64 	%rd13, %rd12, %rd6;
	st.global.f64 	[%rd13], %fd8;
$L__BB0_3:
	ret;

}
	// .globl	_Z22calculate_error_matrixPdS_S_i
.visible .entry _Z22calculate_error_matrixPdS_S_i(
	.param .u64 .ptr .align 1 _Z22calculate_error_matrixPdS_S_i_param_0,
	.param .u64 .ptr .align 1 _Z22calculate_error_matrixPdS_S_i_param_1,
	.param .u64 .ptr .align 1 _Z22calculate_error_matrixPdS_S_i_param_2,
	.param .u32 _Z22calculate_error_matrixPdS_S_i_param_3
)
{
	.reg .pred 	%p<2>;
	.reg .b32 	%r<7>;
	.reg .b64 	%rd<11>;
	.reg .b64 	%fd<5>;

	ld.param.u64 	%rd1, [_Z22calculate_error_matrixPdS_S_i_param_0];
	ld.param.u64 	%rd2, [_Z22calculate_error_matrixPdS_S_i_param_1];
	ld.param.u64 	%rd3, [_Z22calculate_error_matrixPdS_S_i_param_2];
	ld.param.u32 	%r2, [_Z22calculate_error_matrixPdS_S_i_param_3];
	mov.u32 	%r3, %ctaid.x;
	mov.u32 	%r4, %ntid.x;
	mov.u32 	%r5, %tid.x;
	mad.lo.s32 	%r1, %r3, %r4, %r5;
	mul.lo.s32 	%r6, %r2, %r2;
	setp.ge.s32 	%p1, %r1, %r6;
	@%p1 bra 	$L__BB1_2;
	cvta.to.global.u64 	%rd4, %rd2;
	cvta.to.global.u64 	%rd5, %rd1;
	cvta.to.global.u64 	%rd6, %rd3;
	mul.wide.s32 	%rd7, %r1, 8;
	add.s64 	%rd8, %rd4, %rd7;
	ld.global.f64 	%fd1, [%rd8];
	add.s64 	%rd9, %rd5, %rd7;
	ld.global.f64 	%fd2, [%rd9];
	sub.f64 	%fd3, %fd1, %fd2;
	abs.f64 	%fd4, %fd3;
	add.s64 	%rd10, %rd6, %rd7;
	st.global.f64 	[%rd10], %fd4;
$L__BB1_2:
	ret;

}
	// .globl	_ZN3cub18CUB_300001_SM_10006detail11EmptyKernelIvEEvv
.visible .entry _ZN3cub18CUB_300001_SM_10006detail11EmptyKernelIvEEvv()
{


	ret;

}
	// .globl	_ZN3cub18CUB_300001_SM_10006detail6reduce28DeviceReduceSingleTileKernelINS2_10policy_hubIdjN4cuda3__47maximumIvEEE10Policy1000EPdSB_jS8_ddNS5_3std3__410__identityEEEvT0_T1_T2_T3_T4_T6_
.visible .entry _ZN3cub18CUB_300001_SM_10006detail6reduce28DeviceReduceSingleTileKernelINS2_10policy_hubIdjN4cuda3__47maximumIvEEE10Policy1000EPdSB_jS8_ddNS5_3std3__410__identityEEEvT0_T1_T2_T3_T4_T6_(
	.param .u64 .ptr .align 1 _ZN3cub18CUB_300001_SM_10006detail6reduce28DeviceReduceSingleTileKernelINS2_10policy_hubIdjN4cuda3__47maximumIvEEE10Policy1000EPdSB_jS8_ddNS5_3std3__410__identityEEEvT0_T1_T2_T3_T4_T6__param_0,
	.param .u64 .ptr .align 1 _ZN3cub18CUB_300001_SM_10006detail6reduce28DeviceReduceSingleTileKernelINS2_10policy_hubIdjN4cuda3__47maximumIvEEE10Policy1000EPdSB_jS8_ddNS5_3std3__410__identityEEEvT0_T1_T2_T3_T4_T6__param_1,
	.param .u32 _ZN3cub18CUB_300001_SM_10006detail6reduce28DeviceReduceSingleTileKernelINS2_10policy_hubIdjN4cuda3__47maximumIvEEE10Policy1000EPdSB_jS8_ddNS5_3std3__410__identityEEEvT0_T1_T2_T3_T4_T6__param_2,
	.param .align 1 .b8 _ZN3cub18CUB_300001_SM_10006detail6reduce28DeviceReduceSingleTileKernelINS2_10policy_hubIdjN4cuda3__47maximumIvEEE10Policy1000EPdSB_jS8_ddNS5_3std3__410__identityEEEvT0_T1_T2_T3_T4_T6__param_3[1],
	.param .f64 _ZN3cub18CUB_300001_SM_10006detail6reduce28DeviceReduceSingleTileKernelINS2_10policy_hubIdjN4cuda3__47maximumIvEEE10Policy1000EPdSB_jS8_ddNS5_3std3__410__identityEEEvT0_T1_T2_T3_T4_T6__param_4,
	.param .align 1 .b8 _ZN3cub18CUB_300001_SM_10006detail6reduce28DeviceReduceSingleTileKernelINS2_10policy_hubIdjN4cuda3__47maximumIvEEE10Policy1000EPdSB_jS8_ddNS5_3std3__410__identityEEEvT0_T1_T2_T3_T4_T6__param_5[1]
)
.maxntid 256
.minnctapersm 1
{
	.reg .pred 	%p<220>;
	.reg .b32 	%r<482>;
	.reg .b64 	%rd<205>;
	.reg .b64 	%fd<381>;
	// demoted variable
	.shared .align 8 .b8 _ZZN3cub18CUB_300001_SM_10006detail6reduce28DeviceReduceSingleTileKernelINS2_10policy_hubIdjN4cuda3__47maximumIvEEE10Policy1000EPdSB_jS8_ddNS5_3std3__410__identityEEEvT0_T1_T2_T3_T4_T6_E12temp_storage[80];
	ld.param.u64 	%rd16, [_ZN3cub18CUB_300001_SM_10006detail6reduce28DeviceReduceSingleTileKernelINS2_10policy_hubIdjN4cuda3__47maximumIvEEE10Policy1000EPdSB_jS8_ddNS5_3std3__410__identityEEEvT0_T1_T2_T3_T4_T6__param_0];
	ld.param.u64 	%rd17, [_ZN3cub18CUB_300001_SM_10006detail6reduce28DeviceReduceSingleTileKernelINS2_10policy_hubIdjN4cuda3__47maximumIvEEE10Policy1000EPdSB_jS8_ddNS5_3std3__410__identityEEEvT0_T1_T2_T3_T4_T6__param_1];
	ld.param.u32 	%r69, [_ZN3cub18CUB_300001_SM_10006detail6reduce28DeviceReduceSingleTileKernelINS2_10policy_hubIdjN4cuda3__47maximumIvEEE10Policy1000EPdSB_jS8_ddNS5_3std3__410__identityEEEvT0_T1_T2_T3_T4_T6__param_2];
	ld.param.f64 	%fd58, [_ZN3cub18CUB_300001_SM_10006detail6reduce28DeviceReduceSingleTileKernelINS2_10policy_hubIdjN4cuda3__47maximumIvEEE10Policy1000EPdSB_jS8_ddNS5_3std3__410__identityEEEvT0_T1_T2_T3_T4_T6__param_4];
	cvta.to.global.u64 	%rd1, %rd17;
	setp.ne.s32 	%p1, %r69, 0;
	@%p1 bra 	$L__BB3_3;
	mov.u32 	%r455, %tid.x;
	setp.ne.s32 	%p219, %r455, 0;
	@%p219 bra 	$L__BB3_76;
	st.global.f64 	[%rd1], %fd58;
	bra.uni 	$L__BB3_76;
$L__BB3_3:
	and.b64  	%rd18, %rd16, 31;
	setp.ne.s64 	%p2, %rd18, 0;
	@%p2 bra 	$L__BB3_39;
	setp.gt.u32 	%p110, %r69, 2047;
	@%p110 bra 	$L__BB3_23;
	mov.u32 	%r1, %tid.x;
	setp.ge.u32 	%p159, %r1, %r69;
	mov.f64 	%fd359, 0d0000000000000000;
	mov.u32 	%r459, %r1;
	@%p159 bra 	$L__BB3_7;
	mul.wide.u32 	%rd168, %r1, 8;
	add.s64 	%rd167, %rd16, %rd168;
	// begin inline asm
	ld.global.nc.u64 %rd166, [%rd167];
	// end inline asm
	mov.b64 	%fd359, %rd166;
	add.s32 	%r459, %r1, 256;
$L__BB3_7:
	setp.ge.u32 	%p160, %r459, %r69;
	@%p160 bra 	$L__BB3_14;
	not.b32 	%r331, %r459;
	add.s32 	%r4, %r69, %r331;
	and.b32  	%r332, %r4, 768;
	setp.eq.s32 	%p161, %r332, 768;
	@%p161 bra 	$L__BB3_11;
	mul.wide.u32 	%rd169, %r459, 8;
	add.s64 	%rd201, %rd16, %rd169;
	shr.u32 	%r333, %r4, 8;
	add.s32 	%r334, %r333, 1;
	and.b32  	%r335, %r334, 3;
	neg.s32 	%r457, %r335;
$L__BB3_10:
	.pragma "nounroll";
	// begin inline asm
	ld.global.nc.u64 %rd170, [%rd201];
	// end inline asm
	mov.b64 	%fd272, %rd170;
	setp.lt.f64 	%p162, %fd359, %fd272;
	selp.f64 	%fd359, %fd272, %fd359, %p162;
	add.s32 	%r459, %r459, 256;
	add.s64 	%rd201, %rd201, 2048;
	add.s32 	%r457, %r457, 1;
	setp.ne.s32 	%p163, %r457, 0;
	@%p163 bra 	$L__BB3_10;
$L__BB3_11:
	setp.lt.u32 	%p164, %r4, 768;
	@%p164 bra 	$L__BB3_14;
	mul.wide.u32 	%rd172, %r459, 8;
	add.s64 	%rd202, %rd16, %rd172;
$L__BB3_13:
	// begin inline asm
	ld.global.nc.u64 %rd173, [%rd202];
	// end inline asm
	mov.b64 	%fd273, %rd173;
	setp.lt.f64 	%p165, %fd359, %fd273;
	selp.f64 	%fd274, %fd273, %fd359, %p165;
	add.s64 	%rd176, %rd202, 2048;
	// begin inline asm
	ld.global.nc.u64 %rd175, [%rd176];
	// end inline asm
	mov.b64 	%fd275, %rd175;
	setp.lt.f64 	%p166, %fd274, %fd275;
	selp.f64 	%fd276, %fd275, %fd274, %p166;
	add.s64 	%rd178, %rd202, 4096;
	// begin inline asm
	ld.global.nc.u64 %rd177, [%rd178];
	// end inline asm
	mov.b64 	%fd277, %rd177;
	setp.lt.f64 	%p167, %fd276, %fd277;
	selp.f64 	%fd278, %fd277, %fd276, %p167;
	add.s64 	%rd180, %rd202, 6144;
	// begin inline asm
	ld.global.nc.u64 %rd179, [%rd180];
	// end inline asm
	mov.b64 	%fd279, %rd179;
	setp.lt.f64 	%p168, %fd278, %fd279;
	selp.f64 	%fd359, %fd279, %fd278, %p168;
	add.s32 	%r459, %r459, 1024;
	add.s64 	%rd202, %rd202, 8192;
	setp.lt.s32 	%p169, %r459, %r69;
	@%p169 bra 	$L__BB3_13;
$L__BB3_14:
	setp.lt.u32 	%p170, %r69, 256;
	@%p170 bra 	$L__BB3_19;
	// begin inline asm
	mov.u32 %r399, %laneid;
	// end inline asm
	mov.b64 	%rd191, %fd359;
	mov.b64 	{%r401, %r406}, %rd191;
	mov.b32 	%r407, 1;
	mov.b32 	%r448, 31;
	mov.b32 	%r449, -1;
	// begin inline asm
	shfl.sync.down.b32 %r400, %r401, %r407, %r448, %r449;
	// end inline asm
	// begin inline asm
	shfl.sync.down.b32 %r405, %r406, %r407, %r448, %r449;
	// end inline asm
	mov.b64 	%rd192, {%r400, %r405};
	mov.b64 	%fd327, %rd192;
	setp.gt.s32 	%p198, %r399, 30;
	setp.lt.f64 	%p199, %fd359, %fd327;
	selp.f64 	%fd328, %fd327, %fd359, %p199;
	selp.f64 	%fd329, %fd359, %fd328, %p198;
	mov.b64 	%rd193, %fd329;
	mov.b64 	{%r411, %r416}, %rd193;
	mov.b32 	%r417, 2;
	// begin inline asm
	shfl.sync.down.b32 %r410, %r411, %r417, %r448, %r449;
	// end inline asm
	// begin inline asm
	shfl.sync.down.b32 %r415, %r416, %r417, %r448, %r449;
	// end inline asm
	mov.b64 	%rd194, {%r410, %r415};
	mov.b64 	%fd330, %rd194;
	setp.gt.s32 	%p200, %r399, 29;
	setp.lt.f64 	%p201, %fd329, %fd330;
	selp.f64 	%fd331, %fd330, %fd329, %p201;
	selp.f64 	%fd332, %fd329, %fd331, %p200;
	mov.b64 	%rd195, %fd332;
	mov.b64 	{%r421, %r426}, %rd195;
	mov.b32 	%r427, 4;
	// begin inline asm
	shfl.sync.down.b32 %r420, %r421, %r427, %r448, %r449;
	// end inline asm
	// begin inline asm
	shfl.sync.down.b32 %r425, %r426, %r427, %r448, %r449;
	// end inline asm
	mov.b64 	%rd196, {%r420, %r425};
	mov.b64 	%fd333, %rd196;
	setp.gt.s32 	%p202, %r399, 27;
	setp.lt.f64 	%p203, %fd332, %fd333;
	selp.f64 	%fd334, %fd333, %fd332, %p203;
	selp.f64 	%fd335, %fd332, %fd334, %p202;
	mov.b64 	%rd197, %fd335;
	mov.b64 	{%r431, %r436}, %rd197;
	mov.b32 	%r437, 8;
	// begin inline asm
	shfl.sync.down.b32 %r430, %r431, %r437, %r448, %r449;
	// end inline asm
	// begin inline asm
	shfl.sync.down.b32 %r435, %r436, %r437, %r448, %r449;
	// end inline asm
	mov.b64 	%rd198, {%r430, %r435};
	mov.b64 	%fd336, %rd198;
	setp.gt.s32 	%p204, %r399, 23;
	setp.lt.f64 	%p205, %fd335, %fd336;
	selp.f64 	%fd337, %fd336, %fd335, %p205;
	selp.f64 	%fd338, %fd335, %fd337, %p204;
	mov.b64 	%rd199, %fd338;
	mov.b64 	{%r441, %r446}, %rd199;
	mov.b32 	%r447, 16;
	// begin inline asm
	shfl.sync.down.b32 %r440, %r441, %r447, %r448, %r449;
	// end inline asm
	// begin inline asm
	shfl.sync.down.b32 %r445, %r446, %r447, %r448, %r449;
	// end inline asm
	mov.b64 	%rd200, {%r440, %r445};
	mov.b64 	%fd339, %rd200;
	setp.gt.s32 	%p206, %r399, 15;
	setp.lt.f64 	%p207, %fd338, %fd339;
	selp.f64 	%fd10, %fd339, %fd338, %p207;
	selp.f64 	%fd380, %fd338, %fd10, %p206;
	setp.ne.s32 	%p208, %r399, 0;
	@%p208 bra 	$L__BB3_17;
	shr.u32 	%r450, %r1, 2;
	and.b32  	%r451, %r450, 248;
	mov.u32 	%r452, _ZZN3cub18CUB_300001_SM_10006detail6reduce28DeviceReduceSingleTileKernelINS2_10policy_hubIdjN4cuda3__47maximumIvEEE10Policy1000EPdSB_jS8_ddNS5_3std3__410__identityEEEvT0_T1_T2_T3_T4_T6_E12temp_storage;
	add.s32 	%r453, %r452, %r451;
	st.shared.f64 	[%r453+8], %fd10;
$L__BB3_17:
	bar.sync 	0;
	setp.ne.s32 	%p209, %r1, 0;
	@%p209 bra 	$L__BB3_74;
	ld.shared.f64 	%fd340, [_ZZN3cub18CUB_300001_SM_10006detail6reduce28DeviceReduceSingleTileKernelINS2_10policy_hubIdjN4cuda3__47maximumIvEEE10Policy1000EPdSB_jS8_ddNS5_3std3__410__identityEEEvT0_T1_T2_T3_T4_T6_E12temp_storage+16];
	setp.lt.f64 	%p210, %fd380, %fd340;
	selp.f64 	%fd341, %fd340, %fd380, %p210;
	ld.shared.f64 	%fd342, [_ZZN3cub18CUB_300001_SM_10006detail6reduce28DeviceReduceSingleTileKernelINS2_10policy_hubIdjN4cuda3__47maximumIvEEE10Policy1000EPdSB_jS8_ddNS5_3std3__410__identityEEEvT0_T1_T2_T3_T4_T6_E12temp_storage+24];
	setp.lt.f64 	%p211, %fd341, %fd342;
	selp.f64 	%fd343, %fd342, %fd341, %p211;
	ld.shared.f64 	%fd344, [_ZZN3cub18CUB_300001_SM_10006detail6reduce28DeviceReduceSingleTileKernelINS2_10policy_hubIdjN4cuda3__47maximumIvEEE10Policy1000EPdSB_jS8_ddNS5_3std3__410__identityEEEvT0_T1_T2_T3_T4_T6_E12temp_storage+32];
	setp.lt.f64 	%p212, %fd343, %fd344;
	selp.f64 	%fd345, %fd344, %fd343, %p212;
	ld.shared.f64 	%fd346, [_ZZN3cub18CUB_300001_SM_10006detail6reduce28DeviceReduceSingleTileKernelINS2_10policy_hubIdjN4cuda3__47maximumIvEEE10Policy1000EPdSB_jS8_ddNS5_3std3__410__identityEEEvT0_T1_T2_T3_T4_T6_E12temp_storage+40];
	setp.lt.f64 	%p213, %fd345, %fd346;
	selp.f64 	%fd347, %fd346, %fd345, %p213;
	ld.shared.f64 	%fd348, [_ZZN3cub18CUB_300001_SM_10006detail6reduce28DeviceReduceSingleTileKernelINS2_10policy_hubIdjN4cuda3__47maximumIvEEE10Policy1000EPdSB_jS8_ddNS5_3std3__410__identityEEEvT0_T1_T2_T3_T4_T6_E12temp_storage+48];
	setp.lt.f64 	%p214, %fd347, %fd348;
	selp.f64 	%fd349, %fd348, %fd347, %p214;
	ld.shared.f64 	%fd350, [_ZZN3cub18CUB_300001_SM_10006detail6reduce28DeviceReduceSingleTileKernelINS2_10policy_hubIdjN4cuda3__47maximumIvEEE10Policy1000EPdSB_jS8_ddNS5_3std3__410__identityEEEvT0_T1_T2_T3_T4_T6_E12temp_storage+56];
	setp.lt.f64 	%p215, %fd349, %fd350;
	selp.f64 	%fd351, %fd350, %fd349, %p215;
	ld.shared.f64 	%fd352, [_ZZN3cub18CUB_300001_SM_10006detail6reduce28DeviceReduceSingleTileKernelINS2_10policy_hubIdjN4cuda3__47maximumIvEEE10Policy1000EPdSB_jS8_ddNS5_3std3__410__identityEEEvT0_T1_T2_T3_T4_T6_E12temp_storage+64];
	setp.lt.f64 	%p216, %fd351, %fd352;
	selp.f64 	%fd380, %fd352, %fd351, %p216;
	bra.uni 	$L__BB3_74;
$L__BB3_19:
	// begin inline asm
	mov.u32 %r336, %laneid;
	// end inline asm
	and.b32  	%r387, %r1, 992;
	add.s32 	%r388, %r387, 32;
	setp.gt.u32 	%p171, %r388, %r69;
	not.b32 	%r389, %r387;
	add.s32 	%r390, %r69, %r389;
	selp.b32 	%r385, %r390, 31, %p171;
	mov.b64 	%rd181, %fd359;
	mov.b64 	{%r338, %r343}, %rd181;
	mov.b32 	%r344, 1;
	mov.b32 	%r386, -1;
	// begin inline asm
	shfl.sync.down.b32 %r337, %r338, %r344, %r385, %r386;
	// end inline asm
	// begin inline asm
	shfl.sync.down.b32 %r342, %r343, %r344, %r385, %r386;
	// end inline asm
	mov.b64 	%rd182, {%r337, %r342};
	mov.b64 	%fd280, %rd182;
	setp.lt.s32 	%p172, %r336, %r385;
	setp.lt.f64 	%p173, %fd359, %fd280;
	selp.f64 	%fd281, %fd280, %fd359, %p173;
	selp.f64 	%fd282, %fd281, %fd359, %p172;
	mov.b64 	%rd183, %fd282;
	mov.b64 	{%r348, %r353}, %rd183;
	mov.b32 	%r354, 2;
	// begin inline asm
	shfl.sync.down.b32 %r347, %r348, %r354, %r385, %r386;
	// end inline asm
	// begin inline asm
	shfl.sync.down.b32 %r352, %r353, %r354, %r385, %r386;
	// end inline asm
	mov.b64 	%rd184, {%r347, %r352};
	mov.b64 	%fd283, %rd184;
	add.s32 	%r391, %r336, 2;
	setp.gt.s32 	%p174, %r391, %r385;
	setp.lt.f64 	%p175, %fd282, %fd283;
	selp.f64 	%fd284, %fd283, %fd282, %p175;
	selp.f64 	%fd285, %fd282, %fd284, %p174;
	mov.b64 	%rd185, %fd285;
	mov.b64 	{%r358, %r363}, %rd185;
	mov.b32 	%r364, 4;
	// begin inline asm
	shfl.sync.down.b32 %r357, %r358, %r364, %r385, %r386;
	// end inline asm
	// begin inline asm
	shfl.sync.down.b32 %r362, %r363, %r364, %r385, %r386;
	// end inline asm
	mov.b64 	%rd186, {%r357, %r362};
	mov.b64 	%fd286, %rd186;
	add.s32 	%r392, %r336, 4;
	setp.gt.s32 	%p176, %r392, %r385;
	setp.lt.f64 	%p177, %fd285, %fd286;
	selp.f64 	%fd287, %fd286, %fd285, %p177;
	selp.f64 	%fd288, %fd285, %fd287, %p176;
	mov.b64 	%rd187, %fd288;
	mov.b64 	{%r368, %r373}, %rd187;
	mov.b32 	%r374, 8;
	// begin inline asm
	shfl.sync.down.b32 %r367, %r368, %r374, %r385, %r386;
	// end inline asm
	// begin inline asm
	shfl.sync.down.b32 %r372, %r373, %r374, %r385, %r386;
	// end inline asm
	mov.b64 	%rd188, {%r367, %r372};
	mov.b64 	%fd289, %rd188;
	add.s32 	%r393, %r336, 8;
	setp.gt.s32 	%p178, %r393, %r385;
	setp.lt.f64 	%p179, %fd288, %fd289;
	selp.f64 	%fd290, %fd289, %fd288, %p179;
	selp.f64 	%fd291, %fd288, %fd290, %p178;
	mov.b64 	%rd189, %fd291;
	mov.b64 	{%r378, %r383}, %rd189;
	mov.b32 	%r384, 16;
	// begin inline asm
	shfl.sync.down.b32 %r377, %r378, %r384, %r385, %r386;
	// end inline asm
	// begin inline asm
	shfl.sync.down.b32 %r382, %r383, %r384, %r385, %r386;
	// end inline asm
	mov.b64 	%rd190, {%r377, %r382};
	mov.b64 	%fd292, %rd190;
	add.s32 	%r394, %r336, 16;
	setp.gt.s32 	%p180, %r394, %r385;
	setp.lt.f64 	%p181, %fd291, %fd292;
	selp.f64 	%fd293, %fd292, %fd291, %p181;
	selp.f64 	%fd380, %fd291, %fd293, %p180;
	setp.ne.s32 	%p182, %r336, 0;
	@%p182 bra 	$L__BB3_21;
	shr.u32 	%r395, %r1, 2;
	and.b32  	%r396, %r395, 248;
	mov.u32 	%r397, _ZZN3cub18CUB_300001_SM_10006detail6reduce28DeviceReduceSingleTileKernelINS2_10policy_hubIdjN4cuda3__47maximumIvEEE10Policy1000EPdSB_jS8_ddNS5_3std3__410__identityEEEvT0_T1_T2_T3_T4_T6_E12temp_storage;
	add.s32 	%r398, %r397, %r396;
	st.shared.f64 	[%r398+8], %fd380;
$L__BB3_21:
	bar.sync 	0;
	setp.ne.s32 	%p183, %r1, 0;
	@%p183 bra 	$L__BB3_74;
	setp.gt.u32 	%p184, %r69, 32;
	ld.shared.f64 	%fd294, [_ZZN3cub18CUB_300001_SM_10006detail6reduce28DeviceReduceSingleTileKernelINS2_10policy_hubIdjN4cuda3__47maximumIvEEE10Policy1000EPdSB_jS8_ddNS5_3std3__410__identityEEEvT0_T1_T2_T3_T4_T6_E12temp_storage+16];
	setp.lt.f64 	%p185, %fd380, %fd294;
	selp.f64 	%fd296, %fd294, %fd380, %p185;
	selp.f64 	%fd297, %fd296, %fd380, %p184;
	setp.gt.u32 	%p186, %r69, 64;
	ld.shared.f64 	%fd299, [_ZZN3cub18CUB_300001_SM_10006detail6reduce28DeviceReduceSingleTileKernelINS2_10policy_hubIdjN4cuda3__47maximumIvEEE10Policy1000EPdSB_jS8_ddNS5_3std3__410__identityEEEvT0_T1_T2_T3_T4_T6_E12temp_storage+24];
	setp.lt.f64 	%p187, %fd297, %fd299;
	selp.f64 	%fd301, %fd299, %fd297, %p187;
	selp.f64 	%fd302, %fd301, %fd297, %p186;
	setp.gt.u32 	%p188, %r69, 96;
	ld.shared.f64 	%fd304, [_ZZN3cub18CUB_300001_SM_10006detail6reduce28DeviceReduceSingleTileKernelINS2_10policy_hubIdjN4cuda3__47maximumIvEEE10Policy1000EPdSB_jS8_ddNS5_3std3__410__identityEEEvT0_T1_T2_T3_T4_T6_E12temp_storage+32];
	setp.lt.f64 	%p189, %fd302, %fd304;
	selp.f64 	%fd306, %fd304, %fd302, %p189;
	selp.f64 	%fd307, %fd306, %fd302, %p188;
	setp.gt.u32 	%p190, %r69, 128;
	ld.shared.f64 	%fd309, [_ZZN3cub18CUB_300001_SM_10006detail6reduce28DeviceReduceSingleTileKernelINS2_10policy_hubIdjN4cuda3__47maximumIvEEE10Policy1000EPdSB_jS8_ddNS5_3std3__410__identityEEEvT0_T1_T2_T3_T4_T6_E12temp_storage+40];
	setp.lt.f64 	%p191, %fd307, %fd309;
	selp.f64 	%fd311, %fd309, %fd307, %p191;
	selp.f64 	%fd312, %fd311, %fd307, %p190;
	setp.gt.u32 	%p192, %r69, 160;
	ld.shared.f64 	%fd314, [_ZZN3cub18CUB_300001_SM_10006detail6reduce28DeviceReduceSingleTileKernelINS2_10policy_hubIdjN4cuda3__47maximumIvEEE10Policy1000EPdSB_jS8_ddNS5_3std3__410__identityEEEvT0_T1_T2_T3_T4_T6_E12temp_storage+48];
	setp.lt.f64 	%p193, %fd312, %fd314;
	selp.f64 	%fd316, %fd314, %fd312, %p193;
	selp.f64 	%fd317, %fd316, %fd312, %p192;
	setp.gt.u32 	%p194, %r69, 192;
	ld.shared.f64 	%fd319, [_ZZN3cub18CUB_300001_SM_10006detail6reduce28DeviceReduceSingleTileKernelINS2_10policy_hubIdjN4cuda3__47maximumIvEEE10Policy1000EPdSB_jS8_ddNS5_3std3__410__identityEEEvT0_T1_T2_T3_T4_T6_E12temp_storage+56];
	setp.lt.f64 	%p195, %fd317, %fd319;
	selp.f64 	%fd321, %fd319, %fd317, %p195;
	selp.f64 	%fd322, %fd321, %fd317, %p194;
	setp.gt.u32 	%p196, %r69, 224;
	ld.shared.f64 	%fd324, [_ZZN3cub18CUB_300001_SM_10006detail6reduce28DeviceReduceSingleTileKernelINS2_10policy_hubIdjN4cuda3__47maximumIvEEE10Policy1000EPdSB_jS8_ddNS5_3std3__410__identityEEEvT0_T1_T2_T3_T4_T6_E12temp_storage+64];
	setp.lt.f64 	%p197, %fd322, %fd324;
	selp.f64 	%fd326, %fd324, %fd322, %p197;
	selp.f64 	%fd380, %fd326, %fd322, %p196;
	bra.uni 	$L__BB3_74;
$L__BB3_23:
	mov.u32 	%r13, %tid.x;
	shl.b32 	%r263, %r13, 2;
	mul.wide.u32 	%rd127, %r263, 8;
	add.s64 	%rd117, %rd16, %rd127;
	// begin inline asm
	ld.global.nc.v2.u64 {%rd115, %rd116}, [%rd117];
	// end inline asm
	add.s64 	%rd120, %rd117, 16;
	// begin inline asm
	ld.global.nc.v2.u64 {%rd118, %rd119}, [%rd120];
	// end inline asm
	mov.b64 	%fd206, %rd115;
	mov.b64 	%fd207, %rd116;
	mov.b64 	%fd208, %rd118;
	mov.b64 	%fd209, %rd119;
	add.s64 	%rd123, %rd117, 8192;
	// begin inline asm
	ld.global.nc.v2.u64 {%rd121, %rd122}, [%rd123];
	// end inline asm
	add.s64 	%rd126, %rd117, 8208;
	// begin inline asm
	ld.global.nc.v2.u64 {%rd124, %rd125}, [%rd126];
	// end inline asm
	mov.b64 	%fd210, %rd121;
	mov.b64 	%fd211, %rd122;
	mov.b64 	%fd212, %rd124;
	mov.b64 	%fd213, %rd125;
	setp.lt.f64 	%p111, %fd206, %fd207;
	selp.f64 	%fd214, %fd207, %fd206, %p111;
	setp.lt.f64 	%p112, %fd214, %fd208;
	selp.f64 	%fd215, %fd208, %fd214, %p112;
	setp.lt.f64 	%p113, %fd215, %fd209;
	selp.f64 	%fd216, %fd209, %fd215, %p113;
	setp.lt.f64 	%p114, %fd216, %fd210;
	selp.f64 	%fd217, %fd210, %fd216, %p114;
	setp.lt.f64 	%p115, %fd217, %fd211;
	selp.f64 	%fd218, %fd211, %fd217, %p115;
	setp.lt.f64 	%p116, %fd218, %fd212;
	selp.f64 	%fd219, %fd212, %fd218, %p116;
	setp.lt.f64 	%p117, %fd219, %fd213;
	selp.f64 	%fd366, %fd213, %fd219, %p117;
	add.s32 	%r14, %r69, -2048;
	setp.lt.u32 	%p118, %r14, 2048;
	mov.b32 	%r462, 2048;
	@%p118 bra 	$L__BB3_27;
	mov.b32 	%r462, 2048;
$L__BB3_25:
	mul.wide.u32 	%rd140, %r462, 8;
	add.s64 	%rd130, %rd117, %rd140;
	// begin inline asm
	ld.global.nc.v2.u64 {%rd128, %rd129}, [%rd130];
	// end inline asm
	add.s64 	%rd133, %rd130, 16;
	// begin inline asm
	ld.global.nc.v2.u64 {%rd131, %rd132}, [%rd133];
	// end inline asm
	mov.b64 	%fd220, %rd128;
	mov.b64 	%fd221, %rd129;
	mov.b64 	%fd222, %rd131;
	mov.b64 	%fd223, %rd132;
	add.s64 	%rd136, %rd130, 8192;
	// begin inline asm
	ld.global.nc.v2.u64 {%rd134, %rd135}, [%rd136];
	// end inline asm
	add.s64 	%rd139, %rd130, 8208;
	// begin inline asm
	ld.global.nc.v2.u64 {%rd137, %rd138}, [%rd139];
	// end inline asm
	mov.b64 	%fd224, %rd134;
	mov.b64 	%fd225, %rd135;
	mov.b64 	%fd226, %rd137;
	mov.b64 	%fd227, %rd138;
	setp.lt.f64 	%p119, %fd366, %fd220;
	selp.f64 	%fd228, %fd220, %fd366, %p119;
	setp.lt.f64 	%p120, %fd228, %fd221;
	selp.f64 	%fd229, %fd221, %fd228, %p120;
	setp.lt.f64 	%p121, %fd229, %fd222;
	selp.f64 	%fd230, %fd222, %fd229, %p121;
	setp.lt.f64 	%p122, %fd230, %fd223;
	selp.f64 	%fd231, %fd223, %fd230, %p122;
	setp.lt.f64 	%p123, %fd231, %fd224;
	selp.f64 	%fd232, %fd224, %fd231, %p123;
	setp.lt.f64 	%p124, %fd232, %fd225;
	selp.f64 	%fd233, %fd225, %fd232, %p124;
	setp.lt.f64 	%p125, %fd233, %fd226;
	selp.f64 	%fd234, %fd226, %fd233, %p125;
	setp.lt.f64 	%p126, %fd234, %fd227;
	selp.f64 	%fd366, %fd227, %fd234, %p126;
	sub.s32 	%r265, %r69, %r462;
	setp.lt.u32 	%p127, %r265, 2048;
	@%p127 bra 	$L__BB3_35;
	add.s32 	%r462, %r462, 2048;
	setp.le.u32 	%p128, %r462, %r14;
	@%p128 bra 	$L__BB3_25;
$L__BB3_27:
	setp.le.u32 	%p129, %r69, %r462;
	@%p129 bra 	$L__BB3_35;
	sub.s32 	%r18, %r69, %r462;
	setp.ge.s32 	%p130, %r13, %r18;
	@%p130 bra 	$L__BB3_35;
	not.b32 	%r266, %r13;
	add.s32 	%r267, %r69, %r266;
	sub.s32 	%r19, %r267, %r462;
	and.b32  	%r268, %r19, 768;
	setp.eq.s32 	%p131, %r268, 768;
	mov.u32 	%r466, %r13;
	@%p131 bra 	$L__BB3_32;
	add.s32 	%r464, %r13, %r462;
	shr.u32 	%r269, %r19, 8;
	add.s32 	%r270, %r269, 1;
	and.b32  	%r271, %r270, 3;
	neg.s32 	%r463, %r271;
	mov.u32 	%r466, %r13;
$L__BB3_31:
	.pragma "nounroll";
	mul.wide.u32 	%rd143, %r464, 8;
	add.s64 	%rd142, %rd16, %rd143;
	// begin inline asm
	ld.global.nc.u64 %rd141, [%rd142];
	// end inline asm
	mov.b64 	%fd236, %rd141;
	setp.lt.f64 	%p132, %fd366, %fd236;
	selp.f64 	%fd366, %fd236, %fd366, %p132;
	add.s32 	%r466, %r466, 256;
	add.s32 	%r464, %r464, 256;
	add.s32 	%r463, %r463, 1;
	setp.ne.s32 	%p133, %r463, 0;
	@%p133 bra 	$L__BB3_31;
$L__BB3_32:
	setp.lt.u32 	%p134, %r19, 768;
	@%p134 bra 	$L__BB3_35;
	add.s32 	%r468, %r466, 512;
	add.s32 	%r467, %r466, %r462;
$L__BB3_34:
	mul.wide.u32 	%rd152, %r467, 8;
	add.s64 	%rd145, %rd16, %rd152;
	// begin inline asm
	ld.global.nc.u64 %rd144, [%rd145];
	// end inline asm
	mov.b64 	%fd237, %rd144;
	setp.lt.f64 	%p135, %fd366, %fd237;
	selp.f64 	%fd238, %fd237, %fd366, %p135;
	add.s32 	%r272, %r467, 256;
	mul.wide.u32 	%rd153, %r272, 8;
	add.s64 	%rd147, %rd16, %rd153;
	// begin inline asm
	ld.global.nc.u64 %rd146, [%rd147];
	// end inline asm
	mov.b64 	%fd239, %rd146;
	setp.lt.f64 	%p136, %fd238, %fd239;
	selp.f64 	%fd240, %fd239, %fd238, %p136;
	add.s32 	%r273, %r467, 512;
	mul.wide.u32 	%rd154, %r273, 8;
	add.s64 	%rd149, %rd16, %rd154;
	// begin inline asm
	ld.global.nc.u64 %rd148, [%rd149];
	// end inline asm
	mov.b64 	%fd241, %rd148;
	setp.lt.f64 	%p137, %fd240, %fd241;
	selp.f64 	%fd242, %fd241, %fd240, %p137;
	add.s32 	%r274, %r467, 768;
	mul.wide.u32 	%rd155, %r274, 8;
	add.s64 	%rd151, %rd16, %rd155;
	// begin inline asm
	ld.global.nc.u64 %rd150, [%rd151];
	// end inline asm
	mov.b64 	%fd243, %rd150;
	setp.lt.f64 	%p138, %fd242, %fd243;
	selp.f64 	%fd366, %fd243, %fd242, %p138;
	add.s32 	%r33, %r468, 1024;
	add.s32 	%r275, %r468, 512;
	add.s32 	%r467, %r467, 1024;
	setp.lt.s32 	%p139, %r275, %r18;
	mov.u32 	%r468, %r33;
	@%p139 bra 	$L__BB3_34;
$L__BB3_35:
	// begin inline asm
	mov.u32 %r276, %laneid;
	// end inline asm
	mov.b64 	%rd156, %fd366;
	mov.b64 	{%r278, %r283}, %rd156;
	mov.b32 	%r284, 1;
	mov.b32 	%r325, 31;
	mov.b32 	%r326, -1;
	// begin inline asm
	shfl.sync.down.b32 %r277, %r278, %r284, %r325, %r326;
	// end inline asm
	// begin inline asm
	shfl.sync.down.b32 %r282, %r283, %r284, %r325, %r326;
	// end inline asm
	mov.b64 	%rd157, {%r277, %r282};
	mov.b64 	%fd244, %rd157;
	setp.gt.s32 	%p140, %r276, 30;
	setp.lt.f64 	%p141, %fd366, %fd244;
	selp.f64 	%fd245, %fd244, %fd366, %p141;
	selp.f64 	%fd246, %fd366, %fd245, %p140;
	mov.b64 	%rd158, %fd246;
	mov.b64 	{%r288, %r293}, %rd158;
	mov.b32 	%r294, 2;
	// begin inline asm
	shfl.sync.down.b32 %r287, %r288, %r294, %r325, %r326;
	// end inline asm
	// begin inline asm
	shfl.sync.down.b32 %r292, %r293, %r294, %r325, %r326;
	// end inline asm
	mov.b64 	%rd159, {%r287, %r292};
	mov.b64 	%fd247, %rd159;
	setp.gt.s32 	%p142, %r276, 29;
	setp.lt.f64 	%p143, %fd246, %fd247;
	selp.f64 	%fd248, %fd247, %fd246, %p143;
	selp.f64 	%fd249, %fd246, %fd248, %p142;
	mov.b64 	%rd160, %fd249;
	mov.b64 	{%r298, %r303}, %rd160;
	mov.b32 	%r304, 4;
	// begin inline asm
	shfl.sync.down.b32 %r297, %r298, %r304, %r325, %r326;
	// end inline asm
	// begin inline asm
	shfl.sync.down.b32 %r302, %r303, %r304, %r325, %r326;
	// end inline asm
	mov.b64 	%rd161, {%r297, %r302};
	mov.b64 	%fd250, %rd161;
	setp.gt.s32 	%p144, %r276, 27;
	setp.lt.f64 	%p145, %fd249, %fd250;
	selp.f64 	%fd251, %fd250, %fd249, %p145;
	selp.f64 	%fd252, %fd249, %fd251, %p144;
	mov.b64 	%rd162, %fd252;
	mov.b64 	{%r308, %r313}, %rd162;
	mov.b32 	%r314, 8;
	// begin inline asm
	shfl.sync.down.b32 %r307, %r308, %r314, %r325, %r326;
	// end inline asm
	// begin inline asm
	shfl.sync.down.b32 %r312, %r313, %r314, %r325, %r326;
	// end inline asm
	mov.b64 	%rd163, {%r307, %r312};
	mov.b64 	%fd253, %rd163;
	setp.gt.s32 	%p146, %r276, 23;
	setp.lt.f64 	%p147, %fd252, %fd253;
	selp.f64 	%fd254, %fd253, %fd252, %p147;
	selp.f64 	%fd255, %fd252, %fd254, %p146;
	mov.b64 	%rd164, %fd255;
	mov.b64 	{%r318, %r323}, %rd164;
	mov.b32 	%r324, 16;
	// begin inline asm
	shfl.sync.down.b32 %r317, %r318, %r324, %r325, %r326;
	// end inline asm
	// begin inline asm
	shfl.sync.down.b32 %r322, %r323, %r324, %r325, %r326;
	// end inline asm
	mov.b64 	%rd165, {%r317, %r322};
	mov.b64 	%fd256, %rd165;
	setp.gt.s32 	%p148, %r276, 15;
	setp.lt.f64 	%p149, %fd255, %fd256;
	selp.f64 	%fd26, %fd256, %fd255, %p149;
	selp.f64 	%fd380, %fd255, %fd26, %p148;
	setp.ne.s32 	%p150, %r276, 0;
	@%p150 bra 	$L__BB3_37;
	shr.u32 	%r327, %r13, 2;
	and.b32  	%r328, %r327, 248;
	mov.u32 	%r329, _ZZN3cub18CUB_300001_SM_10006detail6reduce28DeviceReduceSingleTileKernelINS2_10policy_hubIdjN4cuda3__47maximumIvEEE10Policy1000EPdSB_jS8_ddNS5_3std3__410__identityEEEvT0_T1_T2_T3_T4_T6_E12temp_storage;
	add.s32 	%r330, %r329, %r328;
	st.shared.f64 	[%r330+8], %fd26;
$L__BB3_37:
	bar.sync 	0;
	setp.ne.s32 	%p151, %r13, 0;
	@%p151 bra 	$L__BB3_74;
	ld.shared.f64 	%fd257, [_ZZN3cub18CUB_300001_SM_10006detail6reduce28DeviceReduceSingleTileKernelINS2_10policy_hubIdjN4cuda3__47maximumIvEEE10Policy1000EPdSB_jS8_ddNS5_3std3__410__identityEEEvT0_T1_T2_T3_T4_T6_E12temp_storage+16];
	setp.lt.f64 	%p152, %fd380, %fd257;
	selp.f64 	%fd258, %fd257, %fd380, %p152;
	ld.shared.f64 	%fd259, [_ZZN3cub18CUB_300001_SM_10006detail6reduce28DeviceReduceSingleTileKernelINS2_10policy_hubIdjN4cuda3__47maximumIvEEE10Policy1000EPdSB_jS8_ddNS5_3std3__410__identityEEEvT0_T1_T2_T3_T4_T6_E12temp_storage+24];
	setp.lt.f64 	%p153, %fd258, %fd259;
	selp.f64 	%fd260, %fd259, %fd258, %p153;
	ld.shared.f64 	%fd261, [_ZZN3cub18CUB_300001_SM_10006detail6reduce28DeviceReduceSingleTileKernelINS2_10policy_hubIdjN4cuda3__47maximumIvEEE10Policy1000EPdSB_jS8_ddNS5_3std3__410__identityEEEvT0_T1_T2_T3_T4_T6_E12temp_storage+32];
	setp.lt.f64 	%p154, %fd260, %fd261;
	selp.f64 	%fd262, %fd261, %fd260, %p154;
	ld.shared.f64 	%fd263, [_ZZN3cub18CUB_300001_SM_10006detail6reduce28DeviceReduceSingleTileKernelINS2_10policy_hubIdjN4cuda3__47maximumIvEEE10Policy1000EPdSB_jS8_ddNS5_3std3__410__identityEEEvT0_T1_T2_T3_T4_T6_E12temp_storage+40];
	setp.lt.f64 	%p155, %fd262, %fd263;
	selp.f64 	%fd264, %fd263, %fd262, %p155;
	ld.shared.f64 	%fd265, [_ZZN3cub18CUB_300001_SM_10006detail6reduce28DeviceReduceSingleTileKernelINS2_10policy_hubIdjN4cuda3__47maximumIvEEE10Policy1000EPdSB_jS8_ddNS5_3std3__410__identityEEEvT0_T1_T2_T3_T4_T6_E12temp_storage+48];
	setp.lt.f64 	%p156, %fd264, %fd265;
	selp.f64 	%fd266, %fd265, %fd264, %p156;
	ld.shared.f64 	%fd267, [_ZZN3cub18CUB_300001_SM_10006detail6reduce28DeviceReduceSingleTileKernelINS2_10policy_hubIdjN4cuda3__47maximumIvEEE10Policy1000EPdSB_jS8_ddNS5_3std3__410__identityEEEvT0_T1_T2_T3_T4_T6_E12temp_storage+56];
	setp.lt.f64 	%p157, %fd266, %fd267;
	selp.f64 	%fd268, %fd267, %fd266, %p157;
	ld.shared.f64 	%fd269, [_ZZN3cub18CUB_300001_SM_10006detail6reduce28DeviceReduceSingleTileKernelINS2_10policy_hubIdjN4cuda3__47maximumIvEEE10Policy1000EPdSB_jS8_ddNS5_3std3__410__identityEEEvT0_T1_T2_T3_T4_T6_E12temp_storage+64];
	setp.lt.f64 	%p158, %fd268, %fd269;
	selp.f64 	%fd380, %fd269, %fd268, %p158;
	bra.uni 	$L__BB3_74;
$L__BB3_39:
	setp.gt.u32 	%p3, %r69, 2047;
	@%p3 bra 	$L__BB3_58;
	mov.u32 	%r35, %tid.x;
	setp.ge.u32 	%p52, %r35, %r69;
	mov.f64 	%fd372, 0d0000000000000000;
	mov.u32 	%r472, %r35;
	@%p52 bra 	$L__BB3_42;
	mul.wide.u32 	%rd82, %r35, 8;
	add.s64 	%rd81, %rd16, %rd82;
	// begin inline asm
	ld.global.nc.u64 %rd80, [%rd81];
	// end inline asm
	mov.b64 	%fd372, %rd80;
	add.s32 	%r472, %r35, 256;
$L__BB3_42:
	setp.ge.u32 	%p53, %r472, %r69;
	@%p53 bra 	$L__BB3_49;
	not.b32 	%r139, %r472;
	add.s32 	%r38, %r69, %r139;
	and.b32  	%r140, %r38, 768;
	setp.eq.s32 	%p54, %r140, 768;
	@%p54 bra 	$L__BB3_46;
	mul.wide.u32 	%rd83, %r472, 8;
	add.s64 	%rd203, %rd16, %rd83;
	shr.u32 	%r141, %r38, 8;
	add.s32 	%r142, %r141, 1;
	and.b32  	%r143, %r142, 3;
	neg.s32 	%r470, %r143;
$L__BB3_45:
	.pragma "nounroll";
	// begin inline asm
	ld.global.nc.u64 %rd84, [%rd203];
	// end inline asm
	mov.b64 	%fd125, %rd84;
	setp.lt.f64 	%p55, %fd372, %fd125;
	selp.f64 	%fd372, %fd125, %fd372, %p55;
	add.s32 	%r472, %r472, 256;
	add.s64 	%rd203, %rd203, 2048;
	add.s32 	%r470, %r470, 1;
	setp.ne.s32 	%p56, %r470, 0;
	@%p56 bra 	$L__BB3_45;
$L__BB3_46:
	setp.lt.u32 	%p57, %r38, 768;
	@%p57 bra 	$L__BB3_49;
	mul.wide.u32 	%rd86, %r472, 8;
	add.s64 	%rd204, %rd16, %rd86;
$L__BB3_48:
	// begin inline asm
	ld.global.nc.u64 %rd87, [%rd204];
	// end inline asm
	mov.b64 	%fd126, %rd87;
	setp.lt.f64 	%p58, %fd372, %fd126;
	selp.f64 	%fd127, %fd126, %fd372, %p58;
	add.s64 	%rd90, %rd204, 2048;
	// begin inline asm
	ld.global.nc.u64 %rd89, [%rd90];
	// end inline asm
	mov.b64 	%fd128, %rd89;
	setp.lt.f64 	%p59, %fd127, %fd128;
	selp.f64 	%fd129, %fd128, %fd127, %p59;
	add.s64 	%rd92, %rd204, 4096;
	// begin inline asm
	ld.global.nc.u64 %rd91, [%rd92];
	// end inline asm
	mov.b64 	%fd130, %rd91;
	setp.lt.f64 	%p60, %fd129, %fd130;
	selp.f64 	%fd131, %fd130, %fd129, %p60;
	add.s64 	%rd94, %rd204, 6144;
	// begin inline asm
	ld.global.nc.u64 %rd93, [%rd94];
	// end inline asm
	mov.b64 	%fd132, %rd93;
	setp.lt.f64 	%p61, %fd131, %fd132;
	selp.f64 	%fd372, %fd132, %fd131, %p61;
	add.s32 	%r472, %r472, 1024;
	add.s64 	%rd204, %rd204, 8192;
	setp.lt.s32 	%p62, %r472, %r69;
	@%p62 bra 	$L__BB3_48;
$L__BB3_49:
	setp.lt.u32 	%p63, %r69, 256;
	@%p63 bra 	$L__BB3_54;
	// begin inline asm
	mov.u32 %r207, %laneid;
	// end inline asm
	mov.b64 	%rd105, %fd372;
	mov.b64 	{%r209, %r214}, %rd105;
	mov.b32 	%r215, 1;
	mov.b32 	%r256, 31;
	mov.b32 	%r257, -1;
	// begin inline asm
	shfl.sync.down.b32 %r208, %r209, %r215, %r256, %r257;
	// end inline asm
	// begin inline asm
	shfl.sync.down.b32 %r213, %r214, %r215, %r256, %r257;
	// end inline asm
	mov.b64 	%rd106, {%r208, %r213};
	mov.b64 	%fd180, %rd106;
	setp.gt.s32 	%p91, %r207, 30;
	setp.lt.f64 	%p92, %fd372, %fd180;
	selp.f64 	%fd181, %fd180, %fd372, %p92;
	selp.f64 	%fd182, %fd372, %fd181, %p91;
	mov.b64 	%rd107, %fd182;
	mov.b64 	{%r219, %r224}, %rd107;
	mov.b32 	%r225, 2;
	// begin inline asm
	shfl.sync.down.b32 %r218, %r219, %r225, %r256, %r257;
	// end inline asm
	// begin inline asm
	shfl.sync.down.b32 %r223, %r224, %r225, %r256, %r257;
	// end inline asm
	mov.b64 	%rd108, {%r218, %r223};
	mov.b64 	%fd183, %rd108;
	setp.gt.s32 	%p93, %r207, 29;
	setp.lt.f64 	%p94, %fd182, %fd183;
	selp.f64 	%fd184, %fd183, %fd182, %p94;
	selp.f64 	%fd185, %fd182, %fd184, %p93;
	mov.b64 	%rd109, %fd185;
	mov.b64 	{%r229, %r234}, %rd109;
	mov.b32 	%r235, 4;
	// begin inline asm
	shfl.sync.down.b32 %r228, %r229, %r235, %r256, %r257;
	// end inline asm
	// begin inline asm
	shfl.sync.down.b32 %r233, %r234, %r235, %r256, %r257;
	// end inline asm
	mov.b64 	%rd110, {%r228, %r233};
	mov.b64 	%fd186, %rd110;
	setp.gt.s32 	%p95, %r207, 27;
	setp.lt.f64 	%p96, %fd185, %fd186;
	selp.f64 	%fd187, %fd186, %fd185, %p96;
	selp.f64 	%fd188, %fd185, %fd187, %p95;
	mov.b64 	%rd111, %fd188;
	mov.b64 	{%r239, %r244}, %rd111;
	mov.b32 	%r245, 8;
	// begin inline asm
	shfl.sync.down.b32 %r238, %r239, %r245, %r256, %r257;
	// end inline asm
	// begin inline asm
	shfl.sync.down.b32 %r243, %r244, %r245, %r256, %r257;
	// end inline asm
	mov.b64 	%rd112, {%r238, %r243};
	mov.b64 	%fd189, %rd112;
	setp.gt.s32 	%p97, %r207, 23;
	setp.lt.f64 	%p98, %fd188, %fd189;
	selp.f64 	%fd190, %fd189, %fd188, %p98;
	selp.f64 	%fd191, %fd188, %fd190, %p97;
	mov.b64 	%rd113, %fd191;
	mov.b64 	{%r249, %r254}, %rd113;
	mov.b32 	%r255, 16;
	// begin inline asm
	shfl.sync.down.b32 %r248, %r249, %r255, %r256, %r257;
	// end inline asm
	// begin inline asm
	shfl.sync.down.b32 %r253, %r254, %r255, %r256, %r257;
	// end inline asm
	mov.b64 	%rd114, {%r248, %r253};
	mov.b64 	%fd192, %rd114;
	setp.gt.s32 	%p99, %r207, 15;
	setp.lt.f64 	%p100, %fd191, %fd192;
	selp.f64 	%fd38, %fd192, %fd191, %p100;
	selp.f64 	%fd380, %fd191, %fd38, %p99;
	setp.ne.s32 	%p101, %r207, 0;
	@%p101 bra 	$L__BB3_52;
	shr.u32 	%r258, %r35, 2;
	and.b32  	%r259, %r258, 248;
	mov.u32 	%r260, _ZZN3cub18CUB_300001_SM_10006detail6reduce28DeviceReduceSingleTileKernelINS2_10policy_hubIdjN4cuda3__47maximumIvEEE10Policy1000EPdSB_jS8_ddNS5_3std3__410__identityEEEvT0_T1_T2_T3_T4_T6_E12temp_storage;
	add.s32 	%r261, %r260, %r259;
	st.shared.f64 	[%r261+8], %fd38;
$L__BB3_52:
	bar.sync 	0;
	setp.ne.s32 	%p102, %r35, 0;
	@%p102 bra 	$L__BB3_74;
	ld.shared.f64 	%fd193, [_ZZN3cub18CUB_300001_SM_10006detail6reduce28DeviceReduceSingleTileKernelINS2_10policy_hubIdjN4cuda3__47maximumIvEEE10Policy1000EPdSB_jS8_ddNS5_3std3__410__identityEEEvT0_T1_T2_T3_T4_T6_E12temp_storage+16];
	setp.lt.f64 	%p103, %fd380, %fd193;
	selp.f64 	%fd194, %fd193, %fd380, %p103;
	ld.shared.f64 	%fd195, [_ZZN3cub18CUB_300001_SM_10006detail6reduce28DeviceReduceSingleTileKernelINS2_10policy_hubIdjN4cuda3__47maximumIvEEE10Policy1000EPdSB_jS8_ddNS5_3std3__410__identityEEEvT0_T1_T2_T3_T4_T6_E12temp_storage+24];
	setp.lt.f64 	%p104, %fd194, %fd195;
	selp.f64 	%fd196, %fd195, %fd194, %p104;
	ld.shared.f64 	%fd197, [_ZZN3cub18CUB_300001_SM_10006detail6reduce28DeviceReduceSingleTileKernelINS2_10policy_hubIdjN4cuda3__47maximumIvEEE10Policy1000EPdSB_jS8_ddNS5_3std3__410__identityEEEvT0_T1_T2_T3_T4_T6_E12temp_storage+32];
	setp.lt.f64 	%p105, %fd196, %fd197;
	selp.f64 	%fd198, %fd197, %fd196, %p105;
	ld.shared.f64 	%fd199, [_ZZN3cub18CUB_300001_SM_10006detail6reduce28DeviceReduceSingleTileKernelINS2_10policy_hubIdjN4cuda3__47maximumIvEEE10Policy1000EPdSB_jS8_ddNS5_3std3__410__identityEEEvT0_T1_T2_T3_T4_T6_E12temp_storage+40];
	setp.lt.f64 	%p106, %fd198, %fd199;
	selp.f64 	%fd200, %fd199, %fd198, %p106;
	ld.shared.f64 	%fd201, [_ZZN3cub18CUB_300001_SM_10006detail6reduce28DeviceReduceSingleTileKernelINS2_10policy_hubIdjN4cuda3__47maximumIvEEE10Policy1000EPdSB_jS8_ddNS5_3std3__410__identityEEEvT0_T1_T2_T3_T4_T6_E12temp_storage+48];
	setp.lt.f64 	%p107, %fd200, %fd201;
	selp.f64 	%fd202, %fd201, %fd200, %p107;
	ld.shared.f64 	%fd203, [_ZZN3cub18CUB_300001_SM_10006detail6reduce28DeviceReduceSingleTileKernelINS2_10policy_hubIdjN4cuda3__47maximumIvEEE10Policy1000EPdSB_jS8_ddNS5_3std3__410__identityEEEvT0_T1_T2_T3_T4_T6_E12temp_storage+56];
	setp.lt.f64 	%p108, %fd202, %fd203;
	selp.f64 	%fd204, %fd203, %fd202, %p108;
	ld.shared.f64 	%fd205, [_ZZN3cub18CUB_300001_SM_10006detail6reduce28DeviceReduceSingleTileKernelINS2_10policy_hubIdjN4cuda3__47maximumIvEEE10Policy1000EPdSB_jS8_ddNS5_3std3__410__identityEEEvT0_T1_T2_T3_T4_T6_E12temp_storage+64];
	setp.lt.f64 	%p109, %fd204, %fd205;
	selp.f64 	%fd380, %fd205, %fd204, %p109;
	bra.uni 	$L__BB3_74;
$L__BB3_54:
	// begin inline asm
	mov.u32 %r144, %laneid;
	// end inline asm
	and.b32  	%r195, %r35, 992;
	add.s32 	%r196, %r195, 32;
	setp.gt.u32 	%p64, %r196, %r69;
	not.b32 	%r197, %r195;
	add.s32 	%r198, %r69, %r197;
	selp.b32 	%r193, %r198, 31, %p64;
	mov.b64 	%rd95, %fd372;
	mov.b64 	{%r146, %r151}, %rd95;
	mov.b32 	%r152, 1;
	mov.b32 	%r194, -1;
	// begin inline asm
	shfl.sync.down.b32 %r145, %r146, %r152, %r193, %r194;
	// end inline asm
	// begin inline asm
	shfl.sync.down.b32 %r150, %r151, %r152, %r193, %r194;
	// end inline asm
	mov.b64 	%rd96, {%r145, %r150};
	mov.b64 	%fd133, %rd96;
	setp.lt.s32 	%p65, %r144, %r193;
	setp.lt.f64 	%p66, %fd372, %fd133;
	selp.f64 	%fd134, %fd133, %fd372, %p66;
	selp.f64 	%fd135, %fd134, %fd372, %p65;
	mov.b64 	%rd97, %fd135;
	mov.b64 	{%r156, %r161}, %rd97;
	mov.b32 	%r162, 2;
	// begin inline asm
	shfl.sync.down.b32 %r155, %r156, %r162, %r193, %r194;
	// end inline asm
	// begin inline asm
	shfl.sync.down.b32 %r160, %r161, %r162, %r193, %r194;
	// end inline asm
	mov.b64 	%rd98, {%r155, %r160};
	mov.b64 	%fd136, %rd98;
	add.s32 	%r199, %r144, 2;
	setp.gt.s32 	%p67, %r199, %r193;
	setp.lt.f64 	%p68, %fd135, %fd136;
	selp.f64 	%fd137, %fd136, %fd135, %p68;
	selp.f64 	%fd138, %fd135, %fd137, %p67;
	mov.b64 	%rd99, %fd138;
	mov.b64 	{%r166, %r171}, %rd99;
	mov.b32 	%r172, 4;
	// begin inline asm
	shfl.sync.down.b32 %r165, %r166, %r172, %r193, %r194;
	// end inline asm
	// begin inline asm
	shfl.sync.down.b32 %r170, %r171, %r172, %r193, %r194;
	// end inline asm
	mov.b64 	%rd100, {%r165, %r170};
	mov.b64 	%fd139, %rd100;
	add.s32 	%r200, %r144, 4;
	setp.gt.s32 	%p69, %r200, %r193;
	setp.lt.f64 	%p70, %fd138, %fd139;
	selp.f64 	%fd140, %fd139, %fd138, %p70;
	selp.f64 	%fd141, %fd138, %fd140, %p69;
	mov.b64 	%rd101, %fd141;
	mov.b64 	{%r176, %r181}, %rd101;
	mov.b32 	%r182, 8;
	// begin inline asm
	shfl.sync.down.b32 %r175, %r176, %r182, %r193, %r194;
	// end inline asm
	// begin inline asm
	shfl.sync.down.b32 %r180, %r181, %r182, %r193, %r194;
	// end inline asm
	mov.b64 	%rd102, {%r175, %r180};
	mov.b64 	%fd142, %rd102;
	add.s32 	%r201, %r144, 8;
	setp.gt.s32 	%p71, %r201, %r193;
	setp.lt.f64 	%p72, %fd141, %fd142;
	selp.f64 	%fd143, %fd142, %fd141, %p72;
	selp.f64 	%fd144, %fd141, %fd143, %p71;
	mov.b64 	%rd103, %fd144;
	mov.b64 	{%r186, %r191}, %rd103;
	mov.b32 	%r192, 16;
	// begin inline asm
	shfl.sync.down.b32 %r185, %r186, %r192, %r193, %r194;
	// end inline asm
	// begin inline asm
	shfl.sync.down.b32 %r190, %r191, %r192, %r193, %r194;
	// end inline asm
	mov.b64 	%rd104, {%r185, %r190};
	mov.b64 	%fd145, %rd104;
	add.s32 	%r202, %r144, 16;
	setp.gt.s32 	%p73, %r202, %r193;
	setp.lt.f64 	%p74, %fd144, %fd145;
	selp.f64 	%fd146, %fd145, %fd144, %p74;
	selp.f64 	%fd380, %fd144, %fd146, %p73;
	setp.ne.s32 	%p75, %r144, 0;
	@%p75 bra 	$L__BB3_56;
	shr.u32 	%r203, %r35, 2;
	and.b32  	%r204, %r203, 248;
	mov.u32 	%r205, _ZZN3cub18CUB_300001_SM_10006detail6reduce28DeviceReduceSingleTileKernelINS2_10policy_hubIdjN4cuda3__47maximumIvEEE10Policy1000EPdSB_jS8_ddNS5_3std3__410__identityEEEvT0_T1_T2_T3_T4_T6_E12temp_storage;
	add.s32 	%r206, %r205, %r204;
	st.shared.f64 	[%r206+8], %fd380;
$L__BB3_56:
	bar.sync 	0;
	setp.ne.s32 	%p76, %r35, 0;
	@%p76 bra 	$L__BB3_74;
	setp.gt.u32 	%p77, %r69, 32;
	ld.shared.f64 	%fd147, [_ZZN3cub18CUB_300001_SM_10006detail6reduce28DeviceReduceSingleTileKernelINS2_10policy_hubIdjN4cuda3__47maximumIvEEE10Policy1000EPdSB_jS8_ddNS5_3std3__410__identityEEEvT0_T1_T2_T3_T4_T6_E12temp_storage+16];
	setp.lt.f64 	%p78, %fd380, %fd147;
	selp.f64 	%fd149, %fd147, %fd380, %p78;
	selp.f64 	%fd150, %fd149, %fd380, %p77;
	setp.gt.u32 	%p79, %r69, 64;
	ld.shared.f64 	%fd152, [_ZZN3cub18CUB_300001_SM_10006detail6reduce28DeviceReduceSingleTileKernelINS2_10policy_hubIdjN4cuda3__47maximumIvEEE10Policy1000EPdSB_jS8_ddNS5_3std3__410__identityEEEvT0_T1_T2_T3_T4_T6_E12temp_storage+24];
	setp.lt.f64 	%p80, %fd150, %fd152;
	selp.f64 	%fd154, %fd152, %fd150, %p80;
	selp.f64 	%fd155, %fd154, %fd150, %p79;
	setp.gt.u32 	%p81, %r69, 96;
	ld.shared.f64 	%fd157, [_ZZN3cub18CUB_300001_SM_10006detail6reduce28DeviceReduceSingleTileKernelINS2_10policy_hubIdjN4cuda3__47maximumIvEEE10Policy1000EPdSB_jS8_ddNS5_3std3__410__identityEEEvT0_T1_T2_T3_T4_T6_E12temp_storage+32];
	setp.lt.f64 	%p82, %fd155, %fd157;
	selp.f64 	%fd159, %fd157, %fd155, %p82;
	selp.f64 	%fd160, %fd159, %fd155, %p81;
	setp.gt.u32 	%p83, %r69, 128;
	ld.shared.f64 	%fd162, [_ZZN3cub18CUB_300001_SM_10006detail6reduce28DeviceReduceSingleTileKernelINS2_10policy_hubIdjN4cuda3__47maximumIvEEE10Policy1000EPdSB_jS8_ddNS5_3std3__410__identityEEEvT0_T1_T2_T3_T4_T6_E12temp_storage+40];
	setp.lt.f64 	%p84, %fd160, %fd162;
	selp.f64 	%fd164, %fd162, %fd160, %p84;
	selp.f64 	%fd165, %fd164, %fd160, %p83;
	setp.gt.u32 	%p85, %r69, 160;
	ld.shared.f64 	%fd167, [_ZZN3cub18CUB_300001_SM_10006detail6reduce28DeviceReduceSingleTileKernelINS2_10policy_hubIdjN4cuda3__47maximumIvEEE10Policy1000EPdSB_jS8_ddNS5_3std3__410__identityEEEvT0_T1_T2_T3_T4_T6_E12temp_storage+48];
	setp.lt.f64 	%p86, %fd165, %fd167;
	selp.f64 	%fd169, %fd167, %fd165, %p86;
	selp.f64 	%fd170, %fd169, %fd165, %p85;
	setp.gt.u32 	%p87, %r69, 192;
	ld.shared.f64 	%fd172, [_ZZN3cub18CUB_300001_SM_10006detail6reduce28DeviceReduceSingleTileKernelINS2_10policy_hubIdjN4cuda3__47maximumIvEEE10Policy1000EPdSB_jS8_ddNS5_3std3__410__identityEEEvT0_T1_T2_T3_T4_T6_E12temp_storage+56];
	setp.lt.f64 	%p88, %fd170, %fd172;
	selp.f64 	%fd174, %fd172, %fd170, %p88;
	selp.f64 	%fd175, %fd174, %fd170, %p87;
	setp.gt.u32 	%p89, %r69, 224;
	ld.shared.f64 	%fd177, [_ZZN3cub18CUB_300001_SM_10006detail6reduce28DeviceReduceSingleTileKernelINS2_10policy_hubIdjN4cuda3__47maximumIvEEE10Policy1000EPdSB_jS8_ddNS5_3std3__410__identityEEEvT0_T1_T2_T3_T4_T6_E12temp_storage+64];
	setp.lt.f64 	%p90, %fd175, %fd177;
	selp.f64 	%fd179, %fd177, %fd175, %p90;
	selp.f64 	%fd380, %fd179, %fd175, %p89;
	bra.uni 	$L__BB3_74;
$L__BB3_58:
	mov.u32 	%r47, %tid.x;
	mul.wide.u32 	%rd35, %r47, 8;
	add.s64 	%rd20, %rd16, %rd35;
	// begin inline asm
	ld.global.nc.u64 %rd19, [%rd20];
	// end inline asm
	mov.b64 	%fd59, %rd19;
	add.s64 	%rd22, %rd20, 2048;
	// begin inline asm
	ld.global.nc.u64 %rd21, [%rd22];
	// end inline asm
	mov.b64 	%fd60, %rd21;
	add.s64 	%rd24, %rd20, 4096;
	// begin inline asm
	ld.global.nc.u64 %rd23, [%rd24];
	// end inline asm
	mov.b64 	%fd61, %rd23;
	add.s64 	%rd26, %rd20, 6144;
	// begin inline asm
	ld.global.nc.u64 %rd25, [%rd26];
	// end inline asm
	mov.b64 	%fd62, %rd25;
	add.s64 	%rd28, %rd20, 8192;
	// begin inline asm
	ld.global.nc.u64 %rd27, [%rd28];
	// end inline asm
	mov.b64 	%fd63, %rd27;
	add.s64 	%rd30, %rd20, 10240;
	// begin inline asm
	ld.global.nc.u64 %rd29, [%rd30];
	// end inline asm
	mov.b64 	%fd64, %rd29;
	add.s64 	%rd32, %rd20, 12288;
	// begin inline asm
	ld.global.nc.u64 %rd31, [%rd32];
	// end inline asm
	mov.b64 	%fd65, %rd31;
	add.s64 	%rd34, %rd20, 14336;
	// begin inline asm
	ld.global.nc.u64 %rd33, [%rd34];
	// end inline asm
	mov.b64 	%fd66, %rd33;
	setp.lt.f64 	%p4, %fd59, %fd60;
	selp.f64 	%fd67, %fd60, %fd59, %p4;
	setp.lt.f64 	%p5, %fd67, %fd61;
	selp.f64 	%fd68, %fd61, %fd67, %p5;
	setp.lt.f64 	%p6, %fd68, %fd62;
	selp.f64 	%fd69, %fd62, %fd68, %p6;
	setp.lt.f64 	%p7, %fd69, %fd63;
	selp.f64 	%fd70, %fd63, %fd69, %p7;
	setp.lt.f64 	%p8, %fd70, %fd64;
	selp.f64 	%fd71, %fd64, %fd70, %p8;
	setp.lt.f64 	%p9, %fd71, %fd65;
	selp.f64 	%fd72, %fd65, %fd71, %p9;
	setp.lt.f64 	%p10, %fd72, %fd66;
	selp.f64 	%fd379, %fd66, %fd72, %p10;
	add.s32 	%r48, %r69, -2048;
	setp.lt.u32 	%p11, %r48, 2048;
	mov.b32 	%r475, 2048;
	@%p11 bra 	$L__BB3_62;
	mov.b32 	%r475, 2048;
$L__BB3_60:
	add.s32 	%r72, %r47, %r475;
	mul.wide.u32 	%rd52, %r72, 8;
	add.s64 	%rd37, %rd16, %rd52;
	// begin inline asm
	ld.global.nc.u64 %rd36, [%rd37];
	// end inline asm
	mov.b64 	%fd73, %rd36;
	mul.wide.u32 	%rd53, %r475, 8;
	add.s64 	%rd54, %rd20, %rd53;
	add.s64 	%rd39, %rd54, 2048;
	// begin inline asm
	ld.global.nc.u64 %rd38, [%rd39];
	// end inline asm
	mov.b64 	%fd74, %rd38;
	add.s64 	%rd41, %rd54, 4096;
	// begin inline asm
	ld.global.nc.u64 %rd40, [%rd41];
	// end inline asm
	mov.b64 	%fd75, %rd40;
	add.s64 	%rd43, %rd54, 6144;
	// begin inline asm
	ld.global.nc.u64 %rd42, [%rd43];
	// end inline asm
	mov.b64 	%fd76, %rd42;
	add.s64 	%rd45, %rd54, 8192;
	// begin inline asm
	ld.global.nc.u64 %rd44, [%rd45];
	// end inline asm
	mov.b64 	%fd77, %rd44;
	add.s64 	%rd47, %rd54, 10240;
	// begin inline asm
	ld.global.nc.u64 %rd46, [%rd47];
	// end inline asm
	mov.b64 	%fd78, %rd46;
	add.s64 	%rd49, %rd54, 12288;
	// begin inline asm
	ld.global.nc.u64 %rd48, [%rd49];
	// end inline asm
	mov.b64 	%fd79, %rd48;
	add.s64 	%rd51, %rd54, 14336;
	// begin inline asm
	ld.global.nc.u64 %rd50, [%rd51];
	// end inline asm
	mov.b64 	%fd80, %rd50;
	setp.lt.f64 	%p12, %fd379, %fd73;
	selp.f64 	%fd81, %fd73, %fd379, %p12;
	setp.lt.f64 	%p13, %fd81, %fd74;
	selp.f64 	%fd82, %fd74, %fd81, %p13;
	setp.lt.f64 	%p14, %fd82, %fd75;
	selp.f64 	%fd83, %fd75, %fd82, %p14;
	setp.lt.f64 	%p15, %fd83, %fd76;
	selp.f64 	%fd84, %fd76, %fd83, %p15;
	setp.lt.f64 	%p16, %fd84, %fd77;
	selp.f64 	%fd85, %fd77, %fd84, %p16;
	setp.lt.f64 	%p17, %fd85, %fd78;
	selp.f64 	%fd86, %fd78, %fd85, %p17;
	setp.lt.f64 	%p18, %fd86, %fd79;
	selp.f64 	%fd87, %fd79, %fd86, %p18;
	setp.lt.f64 	%p19, %fd87, %fd80;
	selp.f64 	%fd379, %fd80, %fd87, %p19;
	sub.s32 	%r73, %r69, %r475;
	setp.lt.u32 	%p20, %r73, 2048;
	@%p20 bra 	$L__BB3_70;
	add.s32 	%r475, %r475, 2048;
	setp.le.u32 	%p21, %r475, %r48;
	@%p21 bra 	$L__BB3_60;
$L__BB3_62:
	setp.le.u32 	%p22, %r69, %r475;
	@%p22 bra 	$L__BB3_70;
	sub.s32 	%r52, %r69, %r475;
	setp.ge.s32 	%p23, %r47, %r52;
	@%p23 bra 	$L__BB3_70;
	not.b32 	%r74, %r47;
	add.s32 	%r75, %r69, %r74;
	sub.s32 	%r53, %r75, %r475;
	and.b32  	%r76, %r53, 768;
	setp.eq.s32 	%p24, %r76, 768;
	mov.u32 	%r479, %r47;
	@%p24 bra 	$L__BB3_67;
	add.s32 	%r477, %r47, %r475;
	shr.u32 	%r77, %r53, 8;
	add.s32 	%r78, %r77, 1;
	and.b32  	%r79, %r78, 3;
	neg.s32 	%r476, %r79;
	mov.u32 	%r479, %r47;
$L__BB3_66:
	.pragma "nounroll";
	mul.wide.u32 	%rd57, %r477, 8;
	add.s64 	%rd56, %rd16, %rd57;
	// begin inline asm
	ld.global.nc.u64 %rd55, [%rd56];
	// end inline asm
	mov.b64 	%fd89, %rd55;
	setp.lt.f64 	%p25, %fd379, %fd89;
	selp.f64 	%fd379, %fd89, %fd379, %p25;
	add.s32 	%r479, %r479, 256;
	add.s32 	%r477, %r477, 256;
	add.s32 	%r476, %r476, 1;
	setp.ne.s32 	%p26, %r476, 0;
	@%p26 bra 	$L__BB3_66;
$L__BB3_67:
	setp.lt.u32 	%p27, %r53, 768;
	@%p27 bra 	$L__BB3_70;
	add.s32 	%r481, %r479, 512;
	add.s32 	%r480, %r479, %r475;
$L__BB3_69:
	mul.wide.u32 	%rd66, %r480, 8;
	add.s64 	%rd59, %rd16, %rd66;
	// begin inline asm
	ld.global.nc.u64 %rd58, [%rd59];
	// end inline asm
	mov.b64 	%fd90, %rd58;
	setp.lt.f64 	%p28, %fd379, %fd90;
	selp.f64 	%fd91, %fd90, %fd379, %p28;
	add.s32 	%r80, %r480, 256;
	mul.wide.u32 	%rd67, %r80, 8;
	add.s64 	%rd61, %rd16, %rd67;
	// begin inline asm
	ld.global.nc.u64 %rd60, [%rd61];
	// end inline asm
	mov.b64 	%fd92, %rd60;
	setp.lt.f64 	%p29, %fd91, %fd92;
	selp.f64 	%fd93, %fd92, %fd91, %p29;
	add.s32 	%r81, %r480, 512;
	mul.wide.u32 	%rd68, %r81, 8;
	add.s64 	%rd63, %rd16, %rd68;
	// begin inline asm
	ld.global.nc.u64 %rd62, [%rd63];
	// end inline asm
	mov.b64 	%fd94, %rd62;
	setp.lt.f64 	%p30, %fd93, %fd94;
	selp.f64 	%fd95, %fd94, %fd93, %p30;
	add.s32 	%r82, %r480, 768;
	mul.wide.u32 	%rd69, %r82, 8;
	add.s64 	%rd65, %rd16, %rd69;
	// begin inline asm
	ld.global.nc.u64 %rd64, [%rd65];
	// end inline asm
	mov.b64 	%fd96, %rd64;
	setp.lt.f64 	%p31, %fd95, %fd96;
	selp.f64 	%fd379, %fd96, %fd95, %p31;
	add.s32 	%r67, %r481, 1024;
	add.s32 	%r83, %r481, 512;
	add.s32 	%r480, %r480, 1024;
	setp.lt.s32 	%p32, %r83, %r52;
	mov.u32 	%r481, %r67;
	@%p32 bra 	$L__BB3_69;
$L__BB3_70:
	// begin inline asm
	mov.u32 %r84, %laneid;
	// end inline asm
	mov.b64 	%rd70, %fd379;
	mov.b64 	{%r86, %r91}, %rd70;
	mov.b32 	%r92, 1;
	mov.b32 	%r133, 31;
	mov.b32 	%r134, -1;
	// begin inline asm
	shfl.sync.down.b32 %r85, %r86, %r92, %r133, %r134;
	// end inline asm
	// begin inline asm
	shfl.sync.down.b32 %r90, %r91, %r92, %r133, %r134;
	// end inline asm
	mov.b64 	%rd71, {%r85, %r90};
	mov.b64 	%fd97, %rd71;
	setp.gt.s32 	%p33, %r84, 30;
	setp.lt.f64 	%p34, %fd379, %fd97;
	selp.f64 	%fd98, %fd97, %fd379, %p34;
	selp.f64 	%fd99, %fd379, %fd98, %p33;
	mov.b64 	%rd72, %fd99;
	mov.b64 	{%r96, %r101}, %rd72;
	mov.b32 	%r102, 2;
	// begin inline asm
	shfl.sync.down.b32 %r95, %r96, %r102, %r133, %r134;
	// end inline asm
	// begin inline asm
	shfl.sync.down.b32 %r100, %r101, %r102, %r133, %r134;
	// end inline asm
	mov.b64 	%rd73, {%r95, %r100};
	mov.b64 	%fd100, %rd73;
	setp.gt.s32 	%p35, %r84, 29;
	setp.lt.f64 	%p36, %fd99, %fd100;
	selp.f64 	%fd101, %fd100, %fd99, %p36;
	selp.f64 	%fd102, %fd99, %fd101, %p35;
	mov.b64 	%rd74, %fd102;
	mov.b64 	{%r106, %r111}, %rd74;
	mov.b32 	%r112, 4;
	// begin inline asm
	shfl.sync.down.b32 %r105, %r106, %r112, %r133, %r134;
	// end inline asm
	// begin inline asm
	shfl.sync.down.b32 %r110, %r111, %r112, %r133, %r134;
	// end inline asm
	mov.b64 	%rd75, {%r105, %r110};
	mov.b64 	%fd103, %rd75;
	setp.gt.s32 	%p37, %r84, 27;
	setp.lt.f64 	%p38, %fd102, %fd103;
	selp.f64 	%fd104, %fd103, %fd102, %p38;
	selp.f64 	%fd105, %fd102, %fd104, %p37;
	mov.b64 	%rd76, %fd105;
	mov.b64 	{%r116, %r121}, %rd76;
	mov.b32 	%r122, 8;
	// begin inline asm
	shfl.sync.down.b32 %r115, %r116, %r122, %r133, %r134;
	// end inline asm
	// begin inline asm
	shfl.sync.down.b32 %r120, %r121, %r122, %r133, %r134;
	// end inline asm
	mov.b64 	%rd77, {%r115, %r120};
	mov.b64 	%fd106, %rd77;
	setp.gt.s32 	%p39, %r84, 23;
	setp.lt.f64 	%p40, %fd105, %fd106;
	selp.f64 	%fd107, %fd106, %fd105, %p40;
	selp.f64 	%fd108, %fd105, %fd107, %p39;
	mov.b64 	%rd78, %fd108;
	mov.b64 	{%r126, %r131}, %rd78;
	mov.b32 	%r132, 16;
	// begin inline asm
	shfl.sync.down.b32 %r125, %r126, %r132, %r133, %r134;
	// end inline asm
	// begin inline asm
	shfl.sync.down.b32 %r130, %r131, %r132, %r133, %r134;
	// end inline asm
	mov.b64 	%rd79, {%r125, %r130};
	mov.b64 	%fd109, %rd79;
	setp.gt.s32 	%p41, %r84, 15;
	setp.lt.f64 	%p42, %fd108, %fd109;
	selp.f64 	%fd54, %fd109, %fd108, %p42;
	selp.f64 	%fd380, %fd108, %fd54, %p41;
	setp.ne.s32 	%p43, %r84, 0;
	@%p43 bra 	$L__BB3_72;
	shr.u32 	%r135, %r47, 2;
	and.b32  	%r136, %r135, 248;
	mov.u32 	%r137, _ZZN3cub18CUB_300001_SM_10006detail6reduce28DeviceReduceSingleTileKernelINS2_10policy_hubIdjN4cuda3__47maximumIvEEE10Policy1000EPdSB_jS8_ddNS5_3std3__410__identityEEEvT0_T1_T2_T3_T4_T6_E12temp_storage;
	add.s32 	%r138, %r137, %r136;
	st.shared.f64 	[%r138+8], %fd54;
$L__BB3_72:
	bar.sync 	0;
	setp.ne.s32 	%p44, %r47, 0;
	@%p44 bra 	$L__BB3_74;
	ld.shared.f64 	%fd110, [_ZZN3cub18CUB_300001_SM_10006detail6reduce28DeviceReduceSingleTileKernelINS2_10policy_hubIdjN4cuda3__47maximumIvEEE10Policy1000EPdSB_jS8_ddNS5_3std3__410__identityEEEvT0_T1_T2_T3_T4_T6_E12temp_storage+16];
	setp.lt.f64 	%p45, %fd380, %fd110;
	selp.f64 	%fd111, %fd110, %fd380, %p45;
	ld.shared.f64 	%fd112, [_ZZN3cub18CUB_300001_SM_10006detail6reduce28DeviceReduceSingleTileKernelINS2_10policy_hubIdjN4cuda3__47maximumIvEEE10Policy1000EPdSB_jS8_ddNS5_3std3__410__identityEEEvT0_T1_T2_T3_T4_T6_E12temp_storage+24];
	setp.lt.f64 	%p46, %fd111, %fd112;
	selp.f64 	%fd113, %fd112, %fd111, %p46;
	ld.shared.f64 	%fd114, [_ZZN3cub18CUB_300001_SM_10006detail6reduce28DeviceReduceSingleTileKernelINS2_10policy_hubIdjN4cuda3__47maximumIvEEE10Policy1000EPdSB_jS8_ddNS5_3std3__410__identityEEEvT0_T1_T2_T3_T4_T6_E12temp_storage+32];
	setp.lt.f64 	%p47, %fd113, %fd114;
	selp.f64 	%fd115, %fd114, %fd113, %p47;
	ld.shared.f64 	%fd116, [_ZZN3cub18CUB_300001_SM_10006detail6reduce28DeviceReduceSingleTileKernelINS2_10policy_hubIdjN4cuda3__47maximumIvEEE10Policy1000EPdSB_jS8_ddNS5_3std3__410__identityEEEvT0_T1_T2_T3_T4_T6_E12temp_storage+40];
	setp.lt.f64 	%p48, %fd115, %fd116;
	selp.f64 	%fd117, %fd116, %fd115, %p48;
	ld.shared.f64 	%fd118, [_ZZN3cub18CUB_300001_SM_10006detail6reduce28DeviceReduceSingleTileKernelINS2_10policy_hubIdjN4cuda3__47maximumIvEEE10Policy1000EPdSB_jS8_ddNS5_3std3__410__identityEEEvT0_T1_T2_T3_T4_T6_E12temp_storage+48];
	setp.lt.f64 	%p49, %fd117, %fd118;
	selp.f64 	%fd119, %fd118, %fd117, %p49;
	ld.shared.f64 	%fd120, [_ZZN3cub18CUB_300001_SM_10006detail6reduce28DeviceReduceSingleTileKernelINS2_10policy_hubIdjN4cuda3__47maximumIvEEE10Policy1000EPdSB_jS8_ddNS5_3std3__410__identityEEEvT0_T1_T2_T3_T4_T6_E12temp_storage+56];
	setp.lt.f64 	%p50, %fd119, %fd120;
	selp.f64 	%fd121, %fd120, %fd119, %p50;
	ld.shared.f64 	%fd122, [_ZZN3cub18CUB_300001_SM_10006detail6reduce28DeviceReduceSingleTileKernelINS2_10policy_hubIdjN4cuda3__47maximumIvEEE10Policy1000EPdSB_jS8_ddNS5_3std3__410__identityEEEvT0_T1_T2_T3_T4_T6_E12temp_storage+64];
	setp.lt.f64 	%p51, %fd121, %fd122;
	selp.f64 	%fd380, %fd122, %fd121, %p51;
$L__BB3_74:
	mov.u32 	%r454, %tid.x;
	setp.ne.s32 	%p217, %r454, 0;
	@%p217 bra 	$L__BB3_76;
	setp.lt.f64 	%p218, %fd58, %fd380;
	selp.f64 	%fd353, %fd380, %fd58, %p218;
	st.global.f64 	[%rd1], %fd353;
$L__BB3_76:
	ret;

}
	// .globl	_ZN3cub18CUB_300001_SM_10006detail6reduce18DeviceReduceKernelINS2_10policy_hubIdjN4cuda3__47maximumIvEEE10Policy1000EPdjS8_dNS5_3std3__410__identityEEEvT0_PT3_T1_NS0_13GridEvenShareISI_EET2_T4_
.visible .entry _ZN3cub18CUB_300001_SM_10006detail6reduce18DeviceReduceKernelINS2_10policy_hubIdjN4cuda3__47maximumIvEEE10Policy1000EPdjS8_dNS5_3std3__410__identityEEEvT0_PT3_T1_NS0_13GridEvenShareISI_EET2_T4_(
	.param .u64 .ptr .align 1 _ZN3cub18CUB_300001_SM_10006detail6reduce18DeviceReduceKernelINS2_10policy_hubIdjN4cuda3__47maximumIvEEE10Policy1000EPdjS8_dNS5_3std3__410__identityEEEvT0_PT3_T1_NS0_13GridEvenShareISI_EET2_T4__param_0,
	.param .u64 .ptr .align 1 _ZN3cub18CUB_300001_SM_10006detail6reduce18DeviceReduceKernelINS2_10policy_hubIdjN4cuda3__47maximumIvEEE10Policy1000EPdjS8_dNS5_3std3__410__identityEEEvT0_PT3_T1_NS0_13GridEvenShareISI_EET2_T4__param_1,
	.param .u32 _ZN3cub18CUB_300001_SM_10006detail6reduce18DeviceReduceKernelINS2_10policy_hubIdjN4cuda3__47maximumIvEEE10Policy1000EPdjS8_dNS5_3std3__410__identityEEEvT0_PT3_T1_NS0_13GridEvenShareISI_EET2_T4__param_2,
	.param .align 4 .b8 _ZN3cub18CUB_300001_SM_10006detail6reduce18DeviceReduceKernelINS2_10policy_hubIdjN4cuda3__47maximumIvEEE10Policy1000EPdjS8_dNS5_3std3__410__identityEEEvT0_PT3_T1_NS0_13GridEvenShareISI_EET2_T4__param_3[40],
	.param .align 1 .b8 _ZN3cub18CUB_300001_SM_10006detail6reduce18DeviceReduceKernelINS2_10policy_hubIdjN4cuda3__47maximumIvEEE10Policy1000EPdjS8_dNS5_3std3__410__identityEEEvT0_PT3_T1_NS0_13GridEvenShareISI_EET2_T4__param_4[1],
	.param .align 1 .b8 _ZN3cub18CUB_300001_SM_10006detail6reduce18DeviceReduceKernelINS2_10policy_hubIdjN4cuda3__47maximumIvEEE10Policy1000EPdjS8_dNS5_3std3__410__identityEEEvT0_PT3_T1_NS0_13GridEvenShareISI_EET2_T4__param_5[1]
)
.maxntid 256
{
	.reg .pred 	%p<217>;
	.reg .b32 	%r<542>;
	.reg .b64 	%rd<197>;
	.reg .b64 	%fd<375>;
	// demoted variable
	.shared .align 8 .b8 _ZZN3cub18CUB_300001_SM_10006detail6reduce18DeviceReduceKernelINS2_10policy_hubIdjN4cuda3__47maximumIvEEE10Policy1000EPdjS8_dNS5_3std3__410__identityEEEvT0_PT3_T1_NS0_13GridEvenShareISI_EET2_T4_E12temp_storage[80];
	ld.param.u32 	%r1, [_ZN3cub18CUB_300001_SM_10006detail6reduce18DeviceReduceKernelINS2_10policy_hubIdjN4cuda3__47maximumIvEEE10Policy1000EPdjS8_dNS5_3std3__410__identityEEEvT0_PT3_T1_NS0_13GridEvenShareISI_EET2_T4__param_3+20];
	ld.param.u64 	%rd1, [_ZN3cub18CUB_300001_SM_10006detail6reduce18DeviceReduceKernelINS2_10policy_hubIdjN4cuda3__47maximumIvEEE10Policy1000EPdjS8_dNS5_3std3__410__identityEEEvT0_PT3_T1_NS0_13GridEvenShareISI_EET2_T4__param_0];
	ld.param.u32 	%r2, [_ZN3cub18CUB_300001_SM_10006detail6reduce18DeviceReduceKernelINS2_10policy_hubIdjN4cuda3__47maximumIvEEE10Policy1000EPdjS8_dNS5_3std3__410__identityEEEvT0_PT3_T1_NS0_13GridEvenShareISI_EET2_T4__param_3+24];
	mov.u32 	%r3, %ctaid.x;
	shl.b32 	%r4, %r2, 11;
	shl.b32 	%r5, %r3, 11;
	and.b64  	%rd3, %rd1, 31;
	setp.ne.s64 	%p1, %rd3, 0;
	@%p1 bra 	$L__BB4_36;
	sub.s32 	%r6, %r1, %r5;
	setp.gt.u32 	%p109, %r6, 2047;
	@%p109 bra 	$L__BB4_20;
	mov.u32 	%r7, %tid.x;
	setp.ge.u32 	%p158, %r7, %r6;
	mov.f64 	%fd355, 0d0000000000000000;
	mov.u32 	%r512, %r7;
	@%p158 bra 	$L__BB4_4;
	add.s32 	%r378, %r5, %r7;
	mul.wide.u32 	%rd157, %r378, 8;
	add.s64 	%rd156, %rd1, %rd157;
	// begin inline asm
	ld.global.nc.u64 %rd155, [%rd156];
	// end inline asm
	mov.b64 	%fd355, %rd155;
	add.s32 	%r512, %r7, 256;
$L__BB4_4:
	setp.ge.u32 	%p159, %r512, %r6;
	@%p159 bra 	$L__BB4_11;
	not.b32 	%r379, %r512;
	add.s32 	%r10, %r1, %r379;
	and.b32  	%r380, %r10, 768;
	setp.eq.s32 	%p160, %r380, 768;
	@%p160 bra 	$L__BB4_8;
	add.s32 	%r510, %r512, %r5;
	shr.u32 	%r381, %r10, 8;
	add.s32 	%r382, %r381, 1;
	and.b32  	%r383, %r382, 3;
	neg.s32 	%r509, %r383;
$L__BB4_7:
	.pragma "nounroll";
	mul.wide.u32 	%rd160, %r510, 8;
	add.s64 	%rd159, %rd1, %rd160;
	// begin inline asm
	ld.global.nc.u64 %rd158, [%rd159];
	// end inline asm
	mov.b64 	%fd269, %rd158;
	setp.lt.f64 	%p161, %fd355, %fd269;
	selp.f64 	%fd355, %fd269, %fd355, %p161;
	add.s32 	%r512, %r512, 256;
	add.s32 	%r510, %r510, 256;
	add.s32 	%r509, %r509, 1;
	setp.ne.s32 	%p162, %r509, 0;
	@%p162 bra 	$L__BB4_7;
$L__BB4_8:
	sub.s32 	%r384, %r10, %r5;
	setp.lt.u32 	%p163, %r384, 768;
	@%p163 bra 	$L__BB4_11;
	add.s32 	%r514, %r512, 512;
	add.s32 	%r513, %r512, %r5;
$L__BB4_10:
	mul.wide.u32 	%rd169, %r513, 8;
	add.s64 	%rd162, %rd1, %rd169;
	// begin inline asm
	ld.global.nc.u64 %rd161, [%rd162];
	// end inline asm
	mov.b64 	%fd270, %rd161;
	setp.lt.f64 	%p164, %fd355, %fd270;
	selp.f64 	%fd271, %fd270, %fd355, %p164;
	add.s32 	%r385, %r513, 256;
	mul.wide.u32 	%rd170, %r385, 8;
	add.s64 	%rd164, %rd1, %rd170;
	// begin inline asm
	ld.global.nc.u64 %rd163, [%rd164];
	// end inline asm
	mov.b64 	%fd272, %rd163;
	setp.lt.f64 	%p165, %fd271, %fd272;
	selp.f64 	%fd273, %fd272, %fd271, %p165;
	add.s32 	%r386, %r513, 512;
	mul.wide.u32 	%rd171, %r386, 8;
	add.s64 	%rd166, %rd1, %rd171;
	// begin inline asm
	ld.global.nc.u64 %rd165, [%rd166];
	// end inline asm
	mov.b64 	%fd274, %rd165;
	setp.lt.f64 	%p166, %fd273, %fd274;
	selp.f64 	%fd275, %fd274, %fd273, %p166;
	add.s32 	%r387, %r513, 768;
	mul.wide.u32 	%rd172, %r387, 8;
	add.s64 	%rd168, %rd1, %rd172;
	// begin inline asm
	ld.global.nc.u64 %rd167, [%rd168];
	// end inline asm
	mov.b64 	%fd276, %rd167;
	setp.lt.f64 	%p167, %fd275, %fd276;
	selp.f64 	%fd355, %fd276, %fd275, %p167;
	add.s32 	%r24, %r514, 1024;
	add.s32 	%r388, %r514, 512;
	add.s32 	%r513, %r513, 1024;
	setp.lt.s32 	%p168, %r388, %r6;
	mov.u32 	%r514, %r24;
	@%p168 bra 	$L__BB4_10;
$L__BB4_11:
	setp.lt.u32 	%p169, %r6, 256;
	@%p169 bra 	$L__BB4_16;
	// begin inline asm
	mov.u32 %r452, %laneid;
	// end inline asm
	mov.b64 	%rd183, %fd355;
	mov.b64 	{%r454, %r459}, %rd183;
	mov.b32 	%r460, 1;
	mov.b32 	%r501, 31;
	mov.b32 	%r502, -1;
	// begin inline asm
	shfl.sync.down.b32 %r453, %r454, %r460, %r501, %r502;
	// end inline asm
	// begin inline asm
	shfl.sync.down.b32 %r458, %r459, %r460, %r501, %r502;
	// end inline asm
	mov.b64 	%rd184, {%r453, %r458};
	mov.b64 	%fd324, %rd184;
	setp.gt.s32 	%p197, %r452, 30;
	setp.lt.f64 	%p198, %fd355, %fd324;
	selp.f64 	%fd325, %fd324, %fd355, %p198;
	selp.f64 	%fd326, %fd355, %fd325, %p197;
	mov.b64 	%rd185, %fd326;
	mov.b64 	{%r464, %r469}, %rd185;
	mov.b32 	%r470, 2;
	// begin inline asm
	shfl.sync.down.b32 %r463, %r464, %r470, %r501, %r502;
	// end inline asm
	// begin inline asm
	shfl.sync.down.b32 %r468, %r469, %r470, %r501, %r502;
	// end inline asm
	mov.b64 	%rd186, {%r463, %r468};
	mov.b64 	%fd327, %rd186;
	setp.gt.s32 	%p199, %r452, 29;
	setp.lt.f64 	%p200, %fd326, %fd327;
	selp.f64 	%fd328, %fd327, %fd326, %p200;
	selp.f64 	%fd329, %fd326, %fd328, %p199;
	mov.b64 	%rd187, %fd329;
	mov.b64 	{%r474, %r479}, %rd187;
	mov.b32 	%r480, 4;
	// begin inline asm
	shfl.sync.down.b32 %r473, %r474, %r480, %r501, %r502;
	// end inline asm
	// begin inline asm
	shfl.sync.down.b32 %r478, %r479, %r480, %r501, %r502;
	// end inline asm
	mov.b64 	%rd188, {%r473, %r478};
	mov.b64 	%fd330, %rd188;
	setp.gt.s32 	%p201, %r452, 27;
	setp.lt.f64 	%p202, %fd329, %fd330;
	selp.f64 	%fd331, %fd330, %fd329, %p202;
	selp.f64 	%fd332, %fd329, %fd331, %p201;
	mov.b64 	%rd189, %fd332;
	mov.b64 	{%r484, %r489}, %rd189;
	mov.b32 	%r490, 8;
	// begin inline asm
	shfl.sync.down.b32 %r483, %r484, %r490, %r501, %r502;
	// end inline asm
	// begin inline asm
	shfl.sync.down.b32 %r488, %r489, %r490, %r501, %r502;
	// end inline asm
	mov.b64 	%rd190, {%r483, %r488};
	mov.b64 	%fd333, %rd190;
	setp.gt.s32 	%p203, %r452, 23;
	setp.lt.f64 	%p204, %fd332, %fd333;
	selp.f64 	%fd334, %fd333, %fd332, %p204;
	selp.f64 	%fd335, %fd332, %fd334, %p203;
	mov.b64 	%rd191, %fd335;
	mov.b64 	{%r494, %r499}, %rd191;
	mov.b32 	%r500, 16;
	// begin inline asm
	shfl.sync.down.b32 %r493, %r494, %r500, %r501, %r502;
	// end inline asm
	// begin inline asm
	shfl.sync.down.b32 %r498, %r499, %r500, %r501, %r502;
	// end inline asm
	mov.b64 	%rd192, {%r493, %r498};
	mov.b64 	%fd336, %rd192;
	setp.gt.s32 	%p205, %r452, 15;
	setp.lt.f64 	%p206, %fd335, %fd336;
	selp.f64 	%fd10, %fd336, %fd335, %p206;
	selp.f64 	%fd374, %fd335, %fd10, %p205;
	setp.ne.s32 	%p207, %r452, 0;
	@%p207 bra 	$L__BB4_14;
	shr.u32 	%r503, %r7, 2;
	and.b32  	%r504, %r503, 248;
	mov.u32 	%r505, _ZZN3cub18CUB_300001_SM_10006detail6reduce18DeviceReduceKernelINS2_10policy_hubIdjN4cuda3__47maximumIvEEE10Policy1000EPdjS8_dNS5_3std3__410__identityEEEvT0_PT3_T1_NS0_13GridEvenShareISI_EET2_T4_E12temp_storage;
	add.s32 	%r506, %r505, %r504;
	st.shared.f64 	[%r506+8], %fd10;
$L__BB4_14:
	bar.sync 	0;
	setp.ne.s32 	%p208, %r7, 0;
	@%p208 bra 	$L__BB4_71;
	ld.shared.f64 	%fd337, [_ZZN3cub18CUB_300001_SM_10006detail6reduce18DeviceReduceKernelINS2_10policy_hubIdjN4cuda3__47maximumIvEEE10Policy1000EPdjS8_dNS5_3std3__410__identityEEEvT0_PT3_T1_NS0_13GridEvenShareISI_EET2_T4_E12temp_storage+16];
	setp.lt.f64 	%p209, %fd374, %fd337;
	selp.f64 	%fd338, %fd337, %fd374, %p209;
	ld.shared.f64 	%fd339, [_ZZN3cub18CUB_300001_SM_10006detail6reduce18DeviceReduceKernelINS2_10policy_hubIdjN4cuda3__47maximumIvEEE10Policy1000EPdjS8_dNS5_3std3__410__identityEEEvT0_PT3_T1_NS0_13GridEvenShareISI_EET2_T4_E12temp_storage+24];
	setp.lt.f64 	%p210, %fd338, %fd339;
	selp.f64 	%fd340, %fd339, %fd338, %p210;
	ld.shared.f64 	%fd341, [_ZZN3cub18CUB_300001_SM_10006detail6reduce18DeviceReduceKernelINS2_10policy_hubIdjN4cuda3__47maximumIvEEE10Policy1000EPdjS8_dNS5_3std3__410__identityEEEvT0_PT3_T1_NS0_13GridEvenShareISI_EET2_T4_E12temp_storage+32];
	setp.lt.f64 	%p211, %fd340, %fd341;
	selp.f64 	%fd342, %fd341, %fd340, %p211;
	ld.shared.f64 	%fd343, [_ZZN3cub18CUB_300001_SM_10006detail6reduce18DeviceReduceKernelINS2_10policy_hubIdjN4cuda3__47maximumIvEEE10Policy1000EPdjS8_dNS5_3std3__410__identityEEEvT0_PT3_T1_NS0_13GridEvenShareISI_EET2_T4_E12temp_storage+40];
	setp.lt.f64 	%p212, %fd342, %fd343;
	selp.f64 	%fd344, %fd343, %fd342, %p212;
	ld.shared.f64 	%fd345, [_ZZN3cub18CUB_300001_SM_10006detail6reduce18DeviceReduceKernelINS2_10policy_hubIdjN4cuda3__47maximumIvEEE10Policy1000EPdjS8_dNS5_3std3__410__identityEEEvT0_PT3_T1_NS0_13GridEvenShareISI_EET2_T4_E12temp_storage+48];
	setp.lt.f64 	%p213, %fd344, %fd345;
	selp.f64 	%fd346, %fd345, %fd344, %p213;
	ld.shared.f64 	%fd347, [_ZZN3cub18CUB_300001_SM_10006detail6reduce18DeviceReduceKernelINS2_10policy_hubIdjN4cuda3__47maximumIvEEE10Policy1000EPdjS8_dNS5_3std3__410__identityEEEvT0_PT3_T1_NS0_13GridEvenShareISI_EET2_T4_E12temp_storage+56];
	setp.lt.f64 	%p214, %fd346, %fd347;
	selp.f64 	%fd348, %fd347, %fd346, %p214;
	ld.shared.f64 	%fd349, [_ZZN3cub18CUB_300001_SM_10006detail6reduce18DeviceReduceKernelINS2_10policy_hubIdjN4cuda3__47maximumIvEEE10Policy1000EPdjS8_dNS5_3std3__410__identityEEEvT0_PT3_T1_NS0_13GridEvenShareISI_EET2_T4_E12temp_storage+64];
	setp.lt.f64 	%p215, %fd348, %fd349;
	selp.f64 	%fd374, %fd349, %fd348, %p215;
	bra.uni 	$L__BB4_71;
$L__BB4_16:
	// begin inline asm
	mov.u32 %r389, %laneid;
	// end inline asm
	and.b32  	%r440, %r7, 992;
	add.s32 	%r441, %r440, 32;
	setp.gt.u32 	%p170, %r441, %r6;
	not.b32 	%r442, %r440;
	add.s32 	%r443, %r6, %r442;
	selp.b32 	%r438, %r443, 31, %p170;
	mov.b64 	%rd173, %fd355;
	mov.b64 	{%r391, %r396}, %rd173;
	mov.b32 	%r397, 1;
	mov.b32 	%r439, -1;
	// begin inline asm
	shfl.sync.down.b32 %r390, %r391, %r397, %r438, %r439;
	// end inline asm
	// begin inline asm
	shfl.sync.down.b32 %r395, %r396, %r397, %r438, %r439;
	// end inline asm
	mov.b64 	%rd174, {%r390, %r395};
	mov.b64 	%fd277, %rd174;
	setp.lt.s32 	%p171, %r389, %r438;
	setp.lt.f64 	%p172, %fd355, %fd277;
	selp.f64 	%fd278, %fd277, %fd355, %p172;
	selp.f64 	%fd279, %fd278, %fd355, %p171;
	mov.b64 	%rd175, %fd279;
	mov.b64 	{%r401, %r406}, %rd175;
	mov.b32 	%r407, 2;
	// begin inline asm
	shfl.sync.down.b32 %r400, %r401, %r407, %r438, %r439;
	// end inline asm
	// begin inline asm
	shfl.sync.down.b32 %r405, %r406, %r407, %r438, %r439;
	// end inline asm
	mov.b64 	%rd176, {%r400, %r405};
	mov.b64 	%fd280, %rd176;
	add.s32 	%r444, %r389, 2;
	setp.gt.s32 	%p173, %r444, %r438;
	setp.lt.f64 	%p174, %fd279, %fd280;
	selp.f64 	%fd281, %fd280, %fd279, %p174;
	selp.f64 	%fd282, %fd279, %fd281, %p173;
	mov.b64 	%rd177, %fd282;
	mov.b64 	{%r411, %r416}, %rd177;
	mov.b32 	%r417, 4;
	// begin inline asm
	shfl.sync.down.b32 %r410, %r411, %r417, %r438, %r439;
	// end inline asm
	// begin inline asm
	shfl.sync.down.b32 %r415, %r416, %r417, %r438, %r439;
	// end inline asm
	mov.b64 	%rd178, {%r410, %r415};
	mov.b64 	%fd283, %rd178;
	add.s32 	%r445, %r389, 4;
	setp.gt.s32 	%p175, %r445, %r438;
	setp.lt.f64 	%p176, %fd282, %fd283;
	selp.f64 	%fd284, %fd283, %fd282, %p176;
	selp.f64 	%fd285, %fd282, %fd284, %p175;
	mov.b64 	%rd179, %fd285;
	mov.b64 	{%r421, %r426}, %rd179;
	mov.b32 	%r427, 8;
	// begin inline asm
	shfl.sync.down.b32 %r420, %r421, %r427, %r438, %r439;
	// end inline asm
	// begin inline asm
	shfl.sync.down.b32 %r425, %r426, %r427, %r438, %r439;
	// end inline asm
	mov.b64 	%rd180, {%r420, %r425};
	mov.b64 	%fd286, %rd180;
	add.s32 	%r446, %r389, 8;
	setp.gt.s32 	%p177, %r446, %r438;
	setp.lt.f64 	%p178, %fd285, %fd286;
	selp.f64 	%fd287, %fd286, %fd285, %p178;
	selp.f64 	%fd288, %fd285, %fd287, %p177;
	mov.b64 	%rd181, %fd288;
	mov.b64 	{%r431, %r436}, %rd181;
	mov.b32 	%r437, 16;
	// begin inline asm
	shfl.sync.down.b32 %r430, %r431, %r437, %r438, %r439;
	// end inline asm
	// begin inline asm
	shfl.sync.down.b32 %r435, %r436, %r437, %r438, %r439;
	// end inline asm
	mov.b64 	%rd182, {%r430, %r435};
	mov.b64 	%fd289, %rd182;
	add.s32 	%r447, %r389, 16;
	setp.gt.s32 	%p179, %r447, %r438;
	setp.lt.f64 	%p180, %fd288, %fd289;
	selp.f64 	%fd290, %fd289, %fd288, %p180;
	selp.f64 	%fd374, %fd288, %fd290, %p179;
	setp.ne.s32 	%p181, %r389, 0;
	@%p181 bra 	$L__BB4_18;
	shr.u32 	%r448, %r7, 2;
	and.b32  	%r449, %r448, 248;
	mov.u32 	%r450, _ZZN3cub18CUB_300001_SM_10006detail6reduce18DeviceReduceKernelINS2_10policy_hubIdjN4cuda3__47maximumIvEEE10Policy1000EPdjS8_dNS5_3std3__410__identityEEEvT0_PT3_T1_NS0_13GridEvenShareISI_EET2_T4_E12temp_storage;
	add.s32 	%r451, %r450, %r449;
	st.shared.f64 	[%r451+8], %fd374;
$L__BB4_18:
	bar.sync 	0;
	setp.ne.s32 	%p182, %r7, 0;
	@%p182 bra 	$L__BB4_71;
	setp.gt.u32 	%p183, %r6, 32;
	ld.shared.f64 	%fd291, [_ZZN3cub18CUB_300001_SM_10006detail6reduce18DeviceReduceKernelINS2_10policy_hubIdjN4cuda3__47maximumIvEEE10Policy1000EPdjS8_dNS5_3std3__410__identityEEEvT0_PT3_T1_NS0_13GridEvenShareISI_EET2_T4_E12temp_storage+16];
	setp.lt.f64 	%p184, %fd374, %fd291;
	selp.f64 	%fd293, %fd291, %fd374, %p184;
	selp.f64 	%fd294, %fd293, %fd374, %p183;
	setp.gt.u32 	%p185, %r6, 64;
	ld.shared.f64 	%fd296, [_ZZN3cub18CUB_300001_SM_10006detail6reduce18DeviceReduceKernelINS2_10policy_hubIdjN4cuda3__47maximumIvEEE10Policy1000EPdjS8_dNS5_3std3__410__identityEEEvT0_PT3_T1_NS0_13GridEvenShareISI_EET2_T4_E12temp_storage+24];
	setp.lt.f64 	%p186, %fd294, %fd296;
	selp.f64 	%fd298, %fd296, %fd294, %p186;
	selp.f64 	%fd299, %fd298, %fd294, %p185;
	setp.gt.u32 	%p187, %r6, 96;
	ld.shared.f64 	%fd301, [_ZZN3cub18CUB_300001_SM_10006detail6reduce18DeviceReduceKernelINS2_10policy_hubIdjN4cuda3__47maximumIvEEE10Policy1000EPdjS8_dNS5_3std3__410__identityEEEvT0_PT3_T1_NS0_13GridEvenShareISI_EET2_T4_E12temp_storage+32];
	setp.lt.f64 	%p188, %fd299, %fd301;
	selp.f64 	%fd303, %fd301, %fd299, %p188;
	selp.f64 	%fd304, %fd303, %fd299, %p187;
	setp.gt.u32 	%p189, %r6, 128;
	ld.shared.f64 	%fd306, [_ZZN3cub18CUB_300001_SM_10006detail6reduce18DeviceReduceKernelINS2_10policy_hubIdjN4cuda3__47maximumIvEEE10Policy1000EPdjS8_dNS5_3std3__410__identityEEEvT0_PT3_T1_NS0_13GridEvenShareISI_EET2_T4_E12temp_storage+40];
	setp.lt.f64 	%p190, %fd304, %fd306;
	selp.f64 	%fd308, %fd306, %fd304, %p190;
	selp.f64 	%fd309, %fd308, %fd304, %p189;
	setp.gt.u32 	%p191, %r6, 160;
	ld.shared.f64 	%fd311, [_ZZN3cub18CUB_300001_SM_10006detail6reduce18DeviceReduceKernelINS2_10policy_hubIdjN4cuda3__47maximumIvEEE10Policy1000EPdjS8_dNS5_3std3__410__identityEEEvT0_PT3_T1_NS0_13GridEvenShareISI_EET2_T4_E12temp_storage+48];
	setp.lt.f64 	%p192, %fd309, %fd311;
	selp.f64 	%fd313, %fd311, %fd309, %p192;
	selp.f64 	%fd314, %fd313, %fd309, %p191;
	setp.gt.u32 	%p193, %r6, 192;
	ld.shared.f64 	%fd316, [_ZZN3cub18CUB_300001_SM_10006detail6reduce18DeviceReduceKernelINS2_10policy_hubIdjN4cuda3__47maximumIvEEE10Policy1000EPdjS8_dNS5_3std3__410__identityEEEvT0_PT3_T1_NS0_13GridEvenShareISI_EET2_T4_E12temp_storage+56];
	setp.lt.f64 	%p194, %fd314, %fd316;
	selp.f64 	%fd318, %fd316, %fd314, %p194;
	selp.f64 	%fd319, %fd318, %fd314, %p193;
	setp.gt.u32 	%p195, %r6, 224;
	ld.shared.f64 	%fd321, [_ZZN3cub18CUB_300001_SM_10006detail6reduce18DeviceReduceKernelINS2_10policy_hubIdjN4cuda3__47maximumIvEEE10Policy1000EPdjS8_dNS5_3std3__410__identityEEEvT0_PT3_T1_NS0_13GridEvenShareISI_EET2_T4_E12temp_storage+64];
	setp.lt.f64 	%p196, %fd319, %fd321;
	selp.f64 	%fd323, %fd321, %fd319, %p196;
	selp.f64 	%fd374, %fd323, %fd319, %p195;
	bra.uni 	$L__BB4_71;
$L__BB4_20:
	mov.u32 	%r26, %tid.x;
	shl.b32 	%r305, %r26, 2;
	add.s32 	%r306, %r5, %r305;
	mul.wide.u32 	%rd113, %r306, 8;
	add.s64 	%rd103, %rd1, %rd113;
	// begin inline asm
	ld.global.nc.v2.u64 {%rd101, %rd102}, [%rd103];
	// end inline asm
	add.s64 	%rd106, %rd103, 16;
	// begin inline asm
	ld.global.nc.v2.u64 {%rd104, %rd105}, [%rd106];
	// end inline asm
	mov.b64 	%fd203, %rd101;
	mov.b64 	%fd204, %rd102;
	mov.b64 	%fd205, %rd104;
	mov.b64 	%fd206, %rd105;
	add.s64 	%rd109, %rd103, 8192;
	// begin inline asm
	ld.global.nc.v2.u64 {%rd107, %rd108}, [%rd109];
	// end inline asm
	add.s64 	%rd112, %rd103, 8208;
	// begin inline asm
	ld.global.nc.v2.u64 {%rd110, %rd111}, [%rd112];
	// end inline asm
	mov.b64 	%fd207, %rd107;
	mov.b64 	%fd208, %rd108;
	mov.b64 	%fd209, %rd110;
	mov.b64 	%fd210, %rd111;
	setp.lt.f64 	%p110, %fd203, %fd204;
	selp.f64 	%fd211, %fd204, %fd203, %p110;
	setp.lt.f64 	%p111, %fd211, %fd205;
	selp.f64 	%fd212, %fd205, %fd211, %p111;
	setp.lt.f64 	%p112, %fd212, %fd206;
	selp.f64 	%fd213, %fd206, %fd212, %p112;
	setp.lt.f64 	%p113, %fd213, %fd207;
	selp.f64 	%fd214, %fd207, %fd213, %p113;
	setp.lt.f64 	%p114, %fd214, %fd208;
	selp.f64 	%fd215, %fd208, %fd214, %p114;
	setp.lt.f64 	%p115, %fd215, %fd209;
	selp.f64 	%fd216, %fd209, %fd215, %p115;
	setp.lt.f64 	%p116, %fd216, %fd210;
	selp.f64 	%fd361, %fd210, %fd216, %p116;
	setp.lt.u32 	%p117, %r6, %r4;
	@%p117 bra 	$L__BB4_32;
	add.s32 	%r27, %r4, %r5;
	add.s32 	%r516, %r27, 256;
	add.s32 	%r515, %r27, %r26;
	mov.b32 	%r517, 0;
$L__BB4_22:
	add.s32 	%r5, %r5, %r4;
	add.s32 	%r308, %r1, -2048;
	setp.gt.u32 	%p118, %r5, %r308;
	@%p118 bra 	$L__BB4_24;
	cvt.u64.u32 	%rd126, %r5;
	cvt.u64.u32 	%rd127, %r305;
	add.s64 	%rd128, %rd126, %rd127;
	shl.b64 	%rd129, %rd128, 3;
	add.s64 	%rd116, %rd1, %rd129;
	// begin inline asm
	ld.global.nc.v2.u64 {%rd114, %rd115}, [%rd116];
	// end inline asm
	add.s64 	%rd119, %rd116, 16;
	// begin inline asm
	ld.global.nc.v2.u64 {%rd117, %rd118}, [%rd119];
	// end inline asm
	mov.b64 	%fd217, %rd114;
	mov.b64 	%fd218, %rd115;
	mov.b64 	%fd219, %rd117;
	mov.b64 	%fd220, %rd118;
	add.s64 	%rd122, %rd116, 8192;
	// begin inline asm
	ld.global.nc.v2.u64 {%rd120, %rd121}, [%rd122];
	// end inline asm
	add.s64 	%rd125, %rd116, 8208;
	// begin inline asm
	ld.global.nc.v2.u64 {%rd123, %rd124}, [%rd125];
	// end inline asm
	mov.b64 	%fd221, %rd120;
	mov.b64 	%fd222, %rd121;
	mov.b64 	%fd223, %rd123;
	mov.b64 	%fd224, %rd124;
	setp.lt.f64 	%p119, %fd361, %fd217;
	selp.f64 	%fd225, %fd217, %fd361, %p119;
	setp.lt.f64 	%p120, %fd225, %fd218;
	selp.f64 	%fd226, %fd218, %fd225, %p120;
	setp.lt.f64 	%p121, %fd226, %fd219;
	selp.f64 	%fd227, %fd219, %fd226, %p121;
	setp.lt.f64 	%p122, %fd227, %fd220;
	selp.f64 	%fd228, %fd220, %fd227, %p122;
	setp.lt.f64 	%p123, %fd228, %fd221;
	selp.f64 	%fd229, %fd221, %fd228, %p123;
	setp.lt.f64 	%p124, %fd229, %fd222;
	selp.f64 	%fd230, %fd222, %fd229, %p124;
	setp.lt.f64 	%p125, %fd230, %fd223;
	selp.f64 	%fd231, %fd223, %fd230, %p125;
	setp.lt.f64 	%p126, %fd231, %fd224;
	selp.f64 	%fd361, %fd224, %fd231, %p126;
	sub.s32 	%r310, %r1, %r5;
	setp.lt.u32 	%p127, %r310, %r4;
	add.s32 	%r517, %r517, 1;
	add.s32 	%r516, %r516, %r4;
	add.s32 	%r515, %r515, %r4;
	@%p127 bra 	$L__BB4_32;
	bra.uni 	$L__BB4_22;
$L__BB4_24:
	setp.le.u32 	%p128, %r1, %r5;
	@%p128 bra 	$L__BB4_32;
	sub.s32 	%r38, %r1, %r5;
	setp.ge.s32 	%p129, %r26, %r38;
	@%p129 bra 	$L__BB4_32;
	not.b32 	%r311, %r26;
	add.s32 	%r312, %r1, %r311;
	sub.s32 	%r313, %r312, %r27;
	mul.lo.s32 	%r314, %r2, %r517;
	shl.b32 	%r315, %r314, 11;
	sub.s32 	%r39, %r313, %r315;
	shr.u32 	%r316, %r312, 8;
	add.s32 	%r40, %r316, 1;
	and.b32  	%r317, %r312, 768;
	setp.eq.s32 	%p130, %r317, 768;
	mov.u32 	%r522, %r26;
	@%p130 bra 	$L__BB4_29;
	and.b32  	%r318, %r40, 3;
	neg.s32 	%r519, %r318;
	mov.u32 	%r522, %r26;
$L__BB4_28:
	.pragma "nounroll";
	mul.wide.u32 	%rd132, %r515, 8;
	add.s64 	%rd131, %rd1, %rd132;
	// begin inline asm
	ld.global.nc.u64 %rd130, [%rd131];
	// end inline asm
	mov.b64 	%fd233, %rd130;
	setp.lt.f64 	%p131, %fd361, %fd233;
	selp.f64 	%fd361, %fd233, %fd361, %p131;
	add.s32 	%r522, %r522, 256;
	add.s32 	%r515, %r515, 256;
	add.s32 	%r519, %r519, 1;
	setp.ne.s32 	%p132, %r519, 0;
	@%p132 bra 	$L__BB4_28;
$L__BB4_29:
	setp.lt.u32 	%p133, %r39, 768;
	@%p133 bra 	$L__BB4_32;
	add.s32 	%r524, %r522, 512;
	add.s32 	%r523, %r522, %r516;
$L__BB4_31:
	add.s32 	%r319, %r523, -256;
	mul.wide.u32 	%rd141, %r319, 8;
	add.s64 	%rd134, %rd1, %rd141;
	// begin inline asm
	ld.global.nc.u64 %rd133, [%rd134];
	// end inline asm
	mov.b64 	%fd234, %rd133;
	setp.lt.f64 	%p134, %fd361, %fd234;
	selp.f64 	%fd235, %fd234, %fd361, %p134;
	mul.wide.u32 	%rd142, %r523, 8;
	add.s64 	%rd136, %rd1, %rd142;
	// begin inline asm
	ld.global.nc.u64 %rd135, [%rd136];
	// end inline asm
	mov.b64 	%fd236, %rd135;
	setp.lt.f64 	%p135, %fd235, %fd236;
	selp.f64 	%fd237, %fd236, %fd235, %p135;
	add.s32 	%r320, %r523, 256;
	mul.wide.u32 	%rd143, %r320, 8;
	add.s64 	%rd138, %rd1, %rd143;
	// begin inline asm
	ld.global.nc.u64 %rd137, [%rd138];
	// end inline asm
	mov.b64 	%fd238, %rd137;
	setp.lt.f64 	%p136, %fd237, %fd238;
	selp.f64 	%fd239, %fd238, %fd237, %p136;
	add.s32 	%r321, %r523, 512;
	mul.wide.u32 	%rd144, %r321, 8;
	add.s64 	%rd140, %rd1, %rd144;
	// begin inline asm
	ld.global.nc.u64 %rd139, [%rd140];
	// end inline asm
	mov.b64 	%fd240, %rd139;
	setp.lt.f64 	%p137, %fd239, %fd240;
	selp.f64 	%fd361, %fd240, %fd239, %p137;
	add.s32 	%r53, %r524, 1024;
	add.s32 	%r322, %r524, 512;
	add.s32 	%r523, %r523, 1024;
	setp.lt.s32 	%p138, %r322, %r38;
	mov.u32 	%r524, %r53;
	@%p138 bra 	$L__BB4_31;
$L__BB4_32:
	// begin inline asm
	mov.u32 %r323, %laneid;
	// end inline asm
	mov.b64 	%rd145, %fd361;
	mov.b64 	{%r325, %r330}, %rd145;
	mov.b32 	%r331, 1;
	mov.b32 	%r372, 31;
	mov.b32 	%r373, -1;
	// begin inline asm
	shfl.sync.down.b32 %r324, %r325, %r331, %r372, %r373;
	// end inline asm
	// begin inline asm
	shfl.sync.down.b32 %r329, %r330, %r331, %r372, %r373;
	// end inline asm
	mov.b64 	%rd146, {%r324, %r329};
	mov.b64 	%fd241, %rd146;
	setp.gt.s32 	%p139, %r323, 30;
	setp.lt.f64 	%p140, %fd361, %fd241;
	selp.f64 	%fd242, %fd241, %fd361, %p140;
	selp.f64 	%fd243, %fd361, %fd242, %p139;
	mov.b64 	%rd147, %fd243;
	mov.b64 	{%r335, %r340}, %rd147;
	mov.b32 	%r341, 2;
	// begin inline asm
	shfl.sync.down.b32 %r334, %r335, %r341, %r372, %r373;
	// end inline asm
	// begin inline asm
	shfl.sync.down.b32 %r339, %r340, %r341, %r372, %r373;
	// end inline asm
	mov.b64 	%rd148, {%r334, %r339};
	mov.b64 	%fd244, %rd148;
	setp.gt.s32 	%p141, %r323, 29;
	setp.lt.f64 	%p142, %fd243, %fd244;
	selp.f64 	%fd245, %fd244, %fd243, %p142;
	selp.f64 	%fd246, %fd243, %fd245, %p141;
	mov.b64 	%rd149, %fd246;
	mov.b64 	{%r345, %r350}, %rd149;
	mov.b32 	%r351, 4;
	// begin inline asm
	shfl.sync.down.b32 %r344, %r345, %r351, %r372, %r373;
	// end inline asm
	// begin inline asm
	shfl.sync.down.b32 %r349, %r350, %r351, %r372, %r373;
	// end inline asm
	mov.b64 	%rd150, {%r344, %r349};
	mov.b64 	%fd247, %rd150;
	setp.gt.s32 	%p143, %r323, 27;
	setp.lt.f64 	%p144, %fd246, %fd247;
	selp.f64 	%fd248, %fd247, %fd246, %p144;
	selp.f64 	%fd249, %fd246, %fd248, %p143;
	mov.b64 	%rd151, %fd249;
	mov.b64 	{%r355, %r360}, %rd151;
	mov.b32 	%r361, 8;
	// begin inline asm
	shfl.sync.down.b32 %r354, %r355, %r361, %r372, %r373;
	// end inline asm
	// begin inline asm
	shfl.sync.down.b32 %r359, %r360, %r361, %r372, %r373;
	// end inline asm
	mov.b64 	%rd152, {%r354, %r359};
	mov.b64 	%fd250, %rd152;
	setp.gt.s32 	%p145, %r323, 23;
	setp.lt.f64 	%p146, %fd249, %fd250;
	selp.f64 	%fd251, %fd250, %fd249, %p146;
	selp.f64 	%fd252, %fd249, %fd251, %p145;
	mov.b64 	%rd153, %fd252;
	mov.b64 	{%r365, %r370}, %rd153;
	mov.b32 	%r371, 16;
	// begin inline asm
	shfl.sync.down.b32 %r364, %r365, %r371, %r372, %r373;
	// end inline asm
	// begin inline asm
	shfl.sync.down.b32 %r369, %r370, %r371, %r372, %r373;
	// end inline asm
	mov.b64 	%rd154, {%r364, %r369};
	mov.b64 	%fd253, %rd154;
	setp.gt.s32 	%p147, %r323, 15;
	setp.lt.f64 	%p148, %fd252, %fd253;
	selp.f64 	%fd25, %fd253, %fd252, %p148;
	selp.f64 	%fd374, %fd252, %fd25, %p147;
	setp.ne.s32 	%p149, %r323, 0;
	@%p149 bra 	$L__BB4_34;
	shr.u32 	%r374, %r26, 2;
	and.b32  	%r375, %r374, 248;
	mov.u32 	%r376, _ZZN3cub18CUB_300001_SM_10006detail6reduce18DeviceReduceKernelINS2_10policy_hubIdjN4cuda3__47maximumIvEEE10Policy1000EPdjS8_dNS5_3std3__410__identityEEEvT0_PT3_T1_NS0_13GridEvenShareISI_EET2_T4_E12temp_storage;
	add.s32 	%r377, %r376, %r375;
	st.shared.f64 	[%r377+8], %fd25;
$L__BB4_34:
	bar.sync 	0;
	setp.ne.s32 	%p150, %r26, 0;
	@%p150 bra 	$L__BB4_71;
	ld.shared.f64 	%fd254, [_ZZN3cub18CUB_300001_SM_10006detail6reduce18DeviceReduceKernelINS2_10policy_hubIdjN4cuda3__47maximumIvEEE10Policy1000EPdjS8_dNS5_3std3__410__identityEEEvT0_PT3_T1_NS0_13GridEvenShareISI_EET2_T4_E12temp_storage+16];
	setp.lt.f64 	%p151, %fd374, %fd254;
	selp.f64 	%fd255, %fd254, %fd374, %p151;
	ld.shared.f64 	%fd256, [_ZZN3cub18CUB_300001_SM_10006detail6reduce18DeviceReduceKernelINS2_10policy_hubIdjN4cuda3__47maximumIvEEE10Policy1000EPdjS8_dNS5_3std3__410__identityEEEvT0_PT3_T1_NS0_13GridEvenShareISI_EET2_T4_E12temp_storage+24];
	setp.lt.f64 	%p152, %fd255, %fd256;
	selp.f64 	%fd257, %fd256, %fd255, %p152;
	ld.shared.f64 	%fd258, [_ZZN3cub18CUB_300001_SM_10006detail6reduce18DeviceReduceKernelINS2_10policy_hubIdjN4cuda3__47maximumIvEEE10Policy1000EPdjS8_dNS5_3std3__410__identityEEEvT0_PT3_T1_NS0_13GridEvenShareISI_EET2_T4_E12temp_storage+32];
	setp.lt.f64 	%p153, %fd257, %fd258;
	selp.f64 	%fd259, %fd258, %fd257, %p153;
	ld.shared.f64 	%fd260, [_ZZN3cub18CUB_300001_SM_10006detail6reduce18DeviceReduceKernelINS2_10policy_hubIdjN4cuda3__47maximumIvEEE10Policy1000EPdjS8_dNS5_3std3__410__identityEEEvT0_PT3_T1_NS0_13GridEvenShareISI_EET2_T4_E12temp_storage+40];
	setp.lt.f64 	%p154, %fd259, %fd260;
	selp.f64 	%fd261, %fd260, %fd259, %p154;
	ld.shared.f64 	%fd262, [_ZZN3cub18CUB_300001_SM_10006detail6reduce18DeviceReduceKernelINS2_10policy_hubIdjN4cuda3__47maximumIvEEE10Policy1000EPdjS8_dNS5_3std3__410__identityEEEvT0_PT3_T1_NS0_13GridEvenShareISI_EET2_T4_E12temp_storage+48];
	setp.lt.f64 	%p155, %fd261, %fd262;
	selp.f64 	%fd263, %fd262, %fd261, %p155;
	ld.shared.f64 	%fd264, [_ZZN3cub18CUB_300001_SM_10006detail6reduce18DeviceReduceKernelINS2_10policy_hubIdjN4cuda3__47maximumIvEEE10Policy1000EPdjS8_dNS5_3std3__410__identityEEEvT0_PT3_T1_NS0_13GridEvenShareISI_EET2_T4_E12temp_storage+56];
	setp.lt.f64 	%p156, %fd263, %fd264;
	selp.f64 	%fd265, %fd264, %fd263, %p156;
	ld.shared.f64 	%fd266, [_ZZN3cub18CUB_300001_SM_10006detail6reduce18DeviceReduceKernelINS2_10policy_hubIdjN4cuda3__47maximumIvEEE10Policy1000EPdjS8_dNS5_3std3__410__identityEEEvT0_PT3_T1_NS0_13GridEvenShareISI_EET2_T4_E12temp_storage+64];
	setp.lt.f64 	%p157, %fd265, %fd266;
	selp.f64 	%fd374, %fd266, %fd265, %p157;
	bra.uni 	$L__BB4_71;
$L__BB4_36:
	sub.s32 	%r55, %r1, %r5;
	setp.gt.u32 	%p2, %r55, 2047;
	@%p2 bra 	$L__BB4_55;
	mov.u32 	%r56, %tid.x;
	setp.ge.u32 	%p51, %r56, %r55;
	mov.f64 	%fd367, 0d0000000000000000;
	mov.u32 	%r529, %r56;
	@%p51 bra 	$L__BB4_39;
	add.s32 	%r176, %r5, %r56;
	mul.wide.u32 	%rd65, %r176, 8;
	add.s64 	%rd64, %rd1, %rd65;
	// begin inline asm
	ld.global.nc.u64 %rd63, [%rd64];
	// end inline asm
	mov.b64 	%fd367, %rd63;
	add.s32 	%r529, %r56, 256;
$L__BB4_39:
	setp.ge.u32 	%p52, %r529, %r55;
	@%p52 bra 	$L__BB4_46;
	not.b32 	%r177, %r529;
	add.s32 	%r59, %r1, %r177;
	and.b32  	%r178, %r59, 768;
	setp.eq.s32 	%p53, %r178, 768;
	@%p53 bra 	$L__BB4_43;
	add.s32 	%r527, %r529, %r5;
	shr.u32 	%r179, %r59, 8;
	add.s32 	%r180, %r179, 1;
	and.b32  	%r181, %r180, 3;
	neg.s32 	%r526, %r181;
$L__BB4_42:
	.pragma "nounroll";
	mul.wide.u32 	%rd68, %r527, 8;
	add.s64 	%rd67, %rd1, %rd68;
	// begin inline asm
	ld.global.nc.u64 %rd66, [%rd67];
	// end inline asm
	mov.b64 	%fd122, %rd66;
	setp.lt.f64 	%p54, %fd367, %fd122;
	selp.f64 	%fd367, %fd122, %fd367, %p54;
	add.s32 	%r529, %r529, 256;
	add.s32 	%r527, %r527, 256;
	add.s32 	%r526, %r526, 1;
	setp.ne.s32 	%p55, %r526, 0;
	@%p55 bra 	$L__BB4_42;
$L__BB4_43:
	sub.s32 	%r182, %r59, %r5;
	setp.lt.u32 	%p56, %r182, 768;
	@%p56 bra 	$L__BB4_46;
	add.s32 	%r531, %r529, 512;
	add.s32 	%r530, %r529, %r5;
$L__BB4_45:
	mul.wide.u32 	%rd77, %r530, 8;
	add.s64 	%rd70, %rd1, %rd77;
	// begin inline asm
	ld.global.nc.u64 %rd69, [%rd70];
	// end inline asm
	mov.b64 	%fd123, %rd69;
	setp.lt.f64 	%p57, %fd367, %fd123;
	selp.f64 	%fd124, %fd123, %fd367, %p57;
	add.s32 	%r183, %r530, 256;
	mul.wide.u32 	%rd78, %r183, 8;
	add.s64 	%rd72, %rd1, %rd78;
	// begin inline asm
	ld.global.nc.u64 %rd71, [%rd72];
	// end inline asm
	mov.b64 	%fd125, %rd71;
	setp.lt.f64 	%p58, %fd124, %fd125;
	selp.f64 	%fd126, %fd125, %fd124, %p58;
	add.s32 	%r184, %r530, 512;
	mul.wide.u32 	%rd79, %r184, 8;
	add.s64 	%rd74, %rd1, %rd79;
	// begin inline asm
	ld.global.nc.u64 %rd73, [%rd74];
	// end inline asm
	mov.b64 	%fd127, %rd73;
	setp.lt.f64 	%p59, %fd126, %fd127;
	selp.f64 	%fd128, %fd127, %fd126, %p59;
	add.s32 	%r185, %r530, 768;
	mul.wide.u32 	%rd80, %r185, 8;
	add.s64 	%rd76, %rd1, %rd80;
	// begin inline asm
	ld.global.nc.u64 %rd75, [%rd76];
	// end inline asm
	mov.b64 	%fd129, %rd75;
	setp.lt.f64 	%p60, %fd128, %fd129;
	selp.f64 	%fd367, %fd129, %fd128, %p60;
	add.s32 	%r73, %r531, 1024;
	add.s32 	%r186, %r531, 512;
	add.s32 	%r530, %r530, 1024;
	setp.lt.s32 	%p61, %r186, %r55;
	mov.u32 	%r531, %r73;
	@%p61 bra 	$L__BB4_45;
$L__BB4_46:
	setp.lt.u32 	%p62, %r55, 256;
	@%p62 bra 	$L__BB4_51;
	// begin inline asm
	mov.u32 %r250, %laneid;
	// end inline asm
	mov.b64 	%rd91, %fd367;
	mov.b64 	{%r252, %r257}, %rd91;
	mov.b32 	%r258, 1;
	mov.b32 	%r299, 31;
	mov.b32 	%r300, -1;
	// begin inline asm
	shfl.sync.down.b32 %r251, %r252, %r258, %r299, %r300;
	// end inline asm
	// begin inline asm
	shfl.sync.down.b32 %r256, %r257, %r258, %r299, %r300;
	// end inline asm
	mov.b64 	%rd92, {%r251, %r256};
	mov.b64 	%fd177, %rd92;
	setp.gt.s32 	%p90, %r250, 30;
	setp.lt.f64 	%p91, %fd367, %fd177;
	selp.f64 	%fd178, %fd177, %fd367, %p91;
	selp.f64 	%fd179, %fd367, %fd178, %p90;
	mov.b64 	%rd93, %fd179;
	mov.b64 	{%r262, %r267}, %rd93;
	mov.b32 	%r268, 2;
	// begin inline asm
	shfl.sync.down.b32 %r261, %r262, %r268, %r299, %r300;
	// end inline asm
	// begin inline asm
	shfl.sync.down.b32 %r266, %r267, %r268, %r299, %r300;
	// end inline asm
	mov.b64 	%rd94, {%r261, %r266};
	mov.b64 	%fd180, %rd94;
	setp.gt.s32 	%p92, %r250, 29;
	setp.lt.f64 	%p93, %fd179, %fd180;
	selp.f64 	%fd181, %fd180, %fd179, %p93;
	selp.f64 	%fd182, %fd179, %fd181, %p92;
	mov.b64 	%rd95, %fd182;
	mov.b64 	{%r272, %r277}, %rd95;
	mov.b32 	%r278, 4;
	// begin inline asm
	shfl.sync.down.b32 %r271, %r272, %r278, %r299, %r300;
	// end inline asm
	// begin inline asm
	shfl.sync.down.b32 %r276, %r277, %r278, %r299, %r300;
	// end inline asm
	mov.b64 	%rd96, {%r271, %r276};
	mov.b64 	%fd183, %rd96;
	setp.gt.s32 	%p94, %r250, 27;
	setp.lt.f64 	%p95, %fd182, %fd183;
	selp.f64 	%fd184, %fd183, %fd182, %p95;
	selp.f64 	%fd185, %fd182, %fd184, %p94;
	mov.b64 	%rd97, %fd185;
	mov.b64 	{%r282, %r287}, %rd97;
	mov.b32 	%r288, 8;
	// begin inline asm
	shfl.sync.down.b32 %r281, %r282, %r288, %r299, %r300;
	// end inline asm
	// begin inline asm
	shfl.sync.down.b32 %r286, %r287, %r288, %r299, %r300;
	// end inline asm
	mov.b64 	%rd98, {%r281, %r286};
	mov.b64 	%fd186, %rd98;
	setp.gt.s32 	%p96, %r250, 23;
	setp.lt.f64 	%p97, %fd185, %fd186;
	selp.f64 	%fd187, %fd186, %fd185, %p97;
	selp.f64 	%fd188, %fd185, %fd187, %p96;
	mov.b64 	%rd99, %fd188;
	mov.b64 	{%r292, %r297}, %rd99;
	mov.b32 	%r298, 16;
	// begin inline asm
	shfl.sync.down.b32 %r291, %r292, %r298, %r299, %r300;
	// end inline asm
	// begin inline asm
	shfl.sync.down.b32 %r296, %r297, %r298, %r299, %r300;
	// end inline asm
	mov.b64 	%rd100, {%r291, %r296};
	mov.b64 	%fd189, %rd100;
	setp.gt.s32 	%p98, %r250, 15;
	setp.lt.f64 	%p99, %fd188, %fd189;
	selp.f64 	%fd37, %fd189, %fd188, %p99;
	selp.f64 	%fd374, %fd188, %fd37, %p98;
	setp.ne.s32 	%p100, %r250, 0;
	@%p100 bra 	$L__BB4_49;
	shr.u32 	%r301, %r56, 2;
	and.b32  	%r302, %r301, 248;
	mov.u32 	%r303, _ZZN3cub18CUB_300001_SM_10006detail6reduce18DeviceReduceKernelINS2_10policy_hubIdjN4cuda3__47maximumIvEEE10Policy1000EPdjS8_dNS5_3std3__410__identityEEEvT0_PT3_T1_NS0_13GridEvenShareISI_EET2_T4_E12temp_storage;
	add.s32 	%r304, %r303, %r302;
	st.shared.f64 	[%r304+8], %fd37;
$L__BB4_49:
	bar.sync 	0;
	setp.ne.s32 	%p101, %r56, 0;
	@%p101 bra 	$L__BB4_71;
	ld.shared.f64 	%fd190, [_ZZN3cub18CUB_300001_SM_10006detail6reduce18DeviceReduceKernelINS2_10policy_hubIdjN4cuda3__47maximumIvEEE10Policy1000EPdjS8_dNS5_3std3__410__identityEEEvT0_PT3_T1_NS0_13GridEvenShareISI_EET2_T4_E12temp_storage+16];
	setp.lt.f64 	%p102, %fd374, %fd190;
	selp.f64 	%fd191, %fd190, %fd374, %p102;
	ld.shared.f64 	%fd192, [_ZZN3cub18CUB_300001_SM_10006detail6reduce18DeviceReduceKernelINS2_10policy_hubIdjN4cuda3__47maximumIvEEE10Policy1000EPdjS8_dNS5_3std3__410__identityEEEvT0_PT3_T1_NS0_13GridEvenShareISI_EET2_T4_E12temp_storage+24];
	setp.lt.f64 	%p103, %fd191, %fd192;
	selp.f64 	%fd193, %fd192, %fd191, %p103;
	ld.shared.f64 	%fd194, [_ZZN3cub18CUB_300001_SM_10006detail6reduce18DeviceReduceKernelINS2_10policy_hubIdjN4cuda3__47maximumIvEEE10Policy1000EPdjS8_dNS5_3std3__410__identityEEEvT0_PT3_T1_NS0_13GridEvenShareISI_EET2_T4_E12temp_storage+32];
	setp.lt.f64 	%p104, %fd193, %fd194;
	selp.f64 	%fd195, %fd194, %fd193, %p104;
	ld.shared.f64 	%fd196, [_ZZN3cub18CUB_300001_SM_10006detail6reduce18DeviceReduceKernelINS2_10policy_hubIdjN4cuda3__47maximumIvEEE10Policy1000EPdjS8_dNS5_3std3__410__identityEEEvT0_PT3_T1_NS0_13GridEvenShareISI_EET2_T4_E12temp_storage+40];
	setp.lt.f64 	%p105, %fd195, %fd196;
	selp.f64 	%fd197, %fd196, %fd195, %p105;
	ld.shared.f64 	%fd198, [_ZZN3cub18CUB_300001_SM_10006detail6reduce18DeviceReduceKernelINS2_10policy_hubIdjN4cuda3__47maximumIvEEE10Policy1000EPdjS8_dNS5_3std3__410__identityEEEvT0_PT3_T1_NS0_13GridEvenShareISI_EET2_T4_E12temp_storage+48];
	setp.lt.f64 	%p106, %fd197, %fd198;
	selp.f64 	%fd199, %fd198, %fd197, %p106;
	ld.shared.f64 	%fd200, [_ZZN3cub18CUB_300001_SM_10006detail6reduce18DeviceReduceKernelINS2_10policy_hubIdjN4cuda3__47maximumIvEEE10Policy1000EPdjS8_dNS5_3std3__410__identityEEEvT0_PT3_T1_NS0_13GridEvenShareISI_EET2_T4_E12temp_storage+56];
	setp.lt.f64 	%p107, %fd199, %fd200;
	selp.f64 	%fd201, %fd200, %fd199, %p107;
	ld.shared.f64 	%fd202, [_ZZN3cub18CUB_300001_SM_10006detail6reduce18DeviceReduceKernelINS2_10policy_hubIdjN4cuda3__47maximumIvEEE10Policy1000EPdjS8_dNS5_3std3__410__identityEEEvT0_PT3_T1_NS0_13GridEvenShareISI_EET2_T4_E12temp_storage+64];
	setp.lt.f64 	%p108, %fd201, %fd202;
	selp.f64 	%fd374, %fd202, %fd201, %p108;
	bra.uni 	$L__BB4_71;
$L__BB4_51:
	// begin inline asm
	mov.u32 %r187, %laneid;
	// end inline asm
	and.b32  	%r238, %r56, 992;
	add.s32 	%r239, %r238, 32;
	setp.gt.u32 	%p63, %r239, %r55;
	not.b32 	%r240, %r238;
	add.s32 	%r241, %r55, %r240;
	selp.b32 	%r236, %r241, 31, %p63;
	mov.b64 	%rd81, %fd367;
	mov.b64 	{%r189, %r194}, %rd81;
	mov.b32 	%r195, 1;
	mov.b32 	%r237, -1;
	// begin inline asm
	shfl.sync.down.b32 %r188, %r189, %r195, %r236, %r237;
	// end inline asm
	// begin inline asm
	shfl.sync.down.b32 %r193, %r194, %r195, %r236, %r237;
	// end inline asm
	mov.b64 	%rd82, {%r188, %r193};
	mov.b64 	%fd130, %rd82;
	setp.lt.s32 	%p64, %r187, %r236;
	setp.lt.f64 	%p65, %fd367, %fd130;
	selp.f64 	%fd131, %fd130, %fd367, %p65;
	selp.f64 	%fd132, %fd131, %fd367, %p64;
	mov.b64 	%rd83, %fd132;
	mov.b64 	{%r199, %r204}, %rd83;
	mov.b32 	%r205, 2;
	// begin inline asm
	shfl.sync.down.b32 %r198, %r199, %r205, %r236, %r237;
	// end inline asm
	// begin inline asm
	shfl.sync.down.b32 %r203, %r204, %r205, %r236, %r237;
	// end inline asm
	mov.b64 	%rd84, {%r198, %r203};
	mov.b64 	%fd133, %rd84;
	add.s32 	%r242, %r187, 2;
	setp.gt.s32 	%p66, %r242, %r236;
	setp.lt.f64 	%p67, %fd132, %fd133;
	selp.f64 	%fd134, %fd133, %fd132, %p67;
	selp.f64 	%fd135, %fd132, %fd134, %p66;
	mov.b64 	%rd85, %fd135;
	mov.b64 	{%r209, %r214}, %rd85;
	mov.b32 	%r215, 4;
	// begin inline asm
	shfl.sync.down.b32 %r208, %r209, %r215, %r236, %r237;
	// end inline asm
	// begin inline asm
	shfl.sync.down.b32 %r213, %r214, %r215, %r236, %r237;
	// end inline asm
	mov.b64 	%rd86, {%r208, %r213};
	mov.b64 	%fd136, %rd86;
	add.s32 	%r243, %r187, 4;
	setp.gt.s32 	%p68, %r243, %r236;
	setp.lt.f64 	%p69, %fd135, %fd136;
	selp.f64 	%fd137, %fd136, %fd135, %p69;
	selp.f64 	%fd138, %fd135, %fd137, %p68;
	mov.b64 	%rd87, %fd138;
	mov.b64 	{%r219, %r224}, %rd87;
	mov.b32 	%r225, 8;
	// begin inline asm
	shfl.sync.down.b32 %r218, %r219, %r225, %r236, %r237;
	// end inline asm
	// begin inline asm
	shfl.sync.down.b32 %r223, %r224, %r225, %r236, %r237;
	// end inline asm
	mov.b64 	%rd88, {%r218, %r223};
	mov.b64 	%fd139, %rd88;
	add.s32 	%r244, %r187, 8;
	setp.gt.s32 	%p70, %r244, %r236;
	setp.lt.f64 	%p71, %fd138, %fd139;
	selp.f64 	%fd140, %fd139, %fd138, %p71;
	selp.f64 	%fd141, %fd138, %fd140, %p70;
	mov.b64 	%rd89, %fd141;
	mov.b64 	{%r229, %r234}, %rd89;
	mov.b32 	%r235, 16;
	// begin inline asm
	shfl.sync.down.b32 %r228, %r229, %r235, %r236, %r237;
	// end inline asm
	// begin inline asm
	shfl.sync.down.b32 %r233, %r234, %r235, %r236, %r237;
	// end inline asm
	mov.b64 	%rd90, {%r228, %r233};
	mov.b64 	%fd142, %rd90;
	add.s32 	%r245, %r187, 16;
	setp.gt.s32 	%p72, %r245, %r236;
	setp.lt.f64 	%p73, %fd141, %fd142;
	selp.f64 	%fd143, %fd142, %fd141, %p73;
	selp.f64 	%fd374, %fd141, %fd143, %p72;
	setp.ne.s32 	%p74, %r187, 0;
	@%p74 bra 	$L__BB4_53;
	shr.u32 	%r246, %r56, 2;
	and.b32  	%r247, %r246, 248;
	mov.u32 	%r248, _ZZN3cub18CUB_300001_SM_10006detail6reduce18DeviceReduceKernelINS2_10policy_hubIdjN4cuda3__47maximumIvEEE10Policy1000EPdjS8_dNS5_3std3__410__identityEEEvT0_PT3_T1_NS0_13GridEvenShareISI_EET2_T4_E12temp_storage;
	add.s32 	%r249, %r248, %r247;
	st.shared.f64 	[%r249+8], %fd374;
$L__BB4_53:
	bar.sync 	0;
	setp.ne.s32 	%p75, %r56, 0;
	@%p75 bra 	$L__BB4_71;
	setp.gt.u32 	%p76, %r55, 32;
	ld.shared.f64 	%fd144, [_ZZN3cub18CUB_300001_SM_10006detail6reduce18DeviceReduceKernelINS2_10policy_hubIdjN4cuda3__47maximumIvEEE10Policy1000EPdjS8_dNS5_3std3__410__identityEEEvT0_PT3_T1_NS0_13GridEvenShareISI_EET2_T4_E12temp_storage+16];
	setp.lt.f64 	%p77, %fd374, %fd144;
	selp.f64 	%fd146, %fd144, %fd374, %p77;
	selp.f64 	%fd147, %fd146, %fd374, %p76;
	setp.gt.u32 	%p78, %r55, 64;
	ld.shared.f64 	%fd149, [_ZZN3cub18CUB_300001_SM_10006detail6reduce18DeviceReduceKernelINS2_10policy_hubIdjN4cuda3__47maximumIvEEE10Policy1000EPdjS8_dNS5_3std3__410__identityEEEvT0_PT3_T1_NS0_13GridEvenShareISI_EET2_T4_E12temp_storage+24];
	setp.lt.f64 	%p79, %fd147, %fd149;
	selp.f64 	%fd151, %fd149, %fd147, %p79;
	selp.f64 	%fd152, %fd151, %fd147, %p78;
	setp.gt.u32 	%p80, %r55, 96;
	ld.shared.f64 	%fd154, [_ZZN3cub18CUB_300001_SM_10006detail6reduce18DeviceReduceKernelINS2_10policy_hubIdjN4cuda3__47maximumIvEEE10Policy1000EPdjS8_dNS5_3std3__410__identityEEEvT0_PT3_T1_NS0_13GridEvenShareISI_EET2_T4_E12temp_storage+32];
	setp.lt.f64 	%p81, %fd152, %fd154;
	selp.f64 	%fd156, %fd154, %fd152, %p81;
	selp.f64 	%fd157, %fd156, %fd152, %p80;
	setp.gt.u32 	%p82, %r55, 128;
	ld.shared.f64 	%fd159, [_ZZN3cub18CUB_300001_SM_10006detail6reduce18DeviceReduceKernelINS2_10policy_hubIdjN4cuda3__47maximumIvEEE10Policy1000EPdjS8_dNS5_3std3__410__identityEEEvT0_PT3_T1_NS0_13GridEvenShareISI_EET2_T4_E12temp_storage+40];
	setp.lt.f64 	%p83, %fd157, %fd159;
	selp.f64 	%fd161, %fd159, %fd157, %p83;
	selp.f64 	%fd162, %fd161, %fd157, %p82;
	setp.gt.u32 	%p84, %r55, 160;
	ld.shared.f64 	%fd164, [_ZZN3cub18CUB_300001_SM_10006detail6reduce18DeviceReduceKernelINS2_10policy_hubIdjN4cuda3__47maximumIvEEE10Policy1000EPdjS8_dNS5_3std3__410__identityEEEvT0_PT3_T1_NS0_13GridEvenShareISI_EET2_T4_E12temp_storage+48];
	setp.lt.f64 	%p85, %fd162, %fd164;
	selp.f64 	%fd166, %fd164, %fd162, %p85;
	selp.f64 	%fd167, %fd166, %fd162, %p84;
	setp.gt.u32 	%p86, %r55, 192;
	ld.shared.f64 	%fd169, [_ZZN3cub18CUB_300001_SM_10006detail6reduce18DeviceReduceKernelINS2_10policy_hubIdjN4cuda3__47maximumIvEEE10Policy1000EPdjS8_dNS5_3std3__410__identityEEEvT0_PT3_T1_NS0_13GridEvenShareISI_EET2_T4_E12temp_storage+56];
	setp.lt.f64 	%p87, %fd167, %fd169;
	selp.f64 	%fd171, %fd169, %fd167, %p87;
	selp.f64 	%fd172, %fd171, %fd167, %p86;
	setp.gt.u32 	%p88, %r55, 224;
	ld.shared.f64 	%fd174, [_ZZN3cub18CUB_300001_SM_10006detail6reduce18DeviceReduceKernelINS2_10policy_hubIdjN4cuda3__47maximumIvEEE10Policy1000EPdjS8_dNS5_3std3__410__identityEEEvT0_PT3_T1_NS0_13GridEvenShareISI_EET2_T4_E12temp_storage+64];
	setp.lt.f64 	%p89, %fd172, %fd174;
	selp.f64 	%fd176, %fd174, %fd172, %p89;
	selp.f64 	%fd374, %fd176, %fd172, %p88;
	bra.uni 	$L__BB4_71;
$L__BB4_55:
	mov.u32 	%r75, %tid.x;
	add.s32 	%r104, %r75, %r5;
	mul.wide.u32 	%rd20, %r104, 8;
	add.s64 	%rd5, %rd1, %rd20;
	// begin inline asm
	ld.global.nc.u64 %rd4, [%rd5];
	// end inline asm
	mov.b64 	%fd56, %rd4;
	add.s64 	%rd7, %rd5, 2048;
	// begin inline asm
	ld.global.nc.u64 %rd6, [%rd7];
	// end inline asm
	mov.b64 	%fd57, %rd6;
	add.s64 	%rd9, %rd5, 4096;
	// begin inline asm
	ld.global.nc.u64 %rd8, [%rd9];
	// end inline asm
	mov.b64 	%fd58, %rd8;
	add.s64 	%rd11, %rd5, 6144;
	// begin inline asm
	ld.global.nc.u64 %rd10, [%rd11];
	// end inline asm
	mov.b64 	%fd59, %rd10;
	add.s64 	%rd13, %rd5, 8192;
	// begin inline asm
	ld.global.nc.u64 %rd12, [%rd13];
	// end inline asm
	mov.b64 	%fd60, %rd12;
	add.s64 	%rd15, %rd5, 10240;
	// begin inline asm
	ld.global.nc.u64 %rd14, [%rd15];
	// end inline asm
	mov.b64 	%fd61, %rd14;
	add.s64 	%rd17, %rd5, 12288;
	// begin inline asm
	ld.global.nc.u64 %rd16, [%rd17];
	// end inline asm
	mov.b64 	%fd62, %rd16;
	add.s64 	%rd19, %rd5, 14336;
	// begin inline asm
	ld.global.nc.u64 %rd18, [%rd19];
	// end inline asm
	mov.b64 	%fd63, %rd18;
	setp.lt.f64 	%p3, %fd56, %fd57;
	selp.f64 	%fd64, %fd57, %fd56, %p3;
	setp.lt.f64 	%p4, %fd64, %fd58;
	selp.f64 	%fd65, %fd58, %fd64, %p4;
	setp.lt.f64 	%p5, %fd65, %fd59;
	selp.f64 	%fd66, %fd59, %fd65, %p5;
	setp.lt.f64 	%p6, %fd66, %fd60;
	selp.f64 	%fd67, %fd60, %fd66, %p6;
	setp.lt.f64 	%p7, %fd67, %fd61;
	selp.f64 	%fd68, %fd61, %fd67, %p7;
	setp.lt.f64 	%p8, %fd68, %fd62;
	selp.f64 	%fd69, %fd62, %fd68, %p8;
	setp.lt.f64 	%p9, %fd69, %fd63;
	selp.f64 	%fd373, %fd63, %fd69, %p9;
	setp.lt.u32 	%p10, %r55, %r4;
	@%p10 bra 	$L__BB4_67;
	add.s32 	%r76, %r4, %r5;
	add.s32 	%r533, %r76, 256;
	add.s32 	%r532, %r76, %r75;
	mov.b32 	%r534, 0;
$L__BB4_57:
	add.s32 	%r5, %r5, %r4;
	add.s32 	%r106, %r1, -2048;
	setp.gt.u32 	%p11, %r5, %r106;
	@%p11 bra 	$L__BB4_59;
	add.s32 	%r107, %r75, %r5;
	mul.wide.u32 	%rd37, %r107, 8;
	add.s64 	%rd22, %rd1, %rd37;
	// begin inline asm
	ld.global.nc.u64 %rd21, [%rd22];
	// end inline asm
	mov.b64 	%fd70, %rd21;
	add.s64 	%rd24, %rd22, 2048;
	// begin inline asm
	ld.global.nc.u64 %rd23, [%rd24];
	// end inline asm
	mov.b64 	%fd71, %rd23;
	add.s64 	%rd26, %rd22, 4096;
	// begin inline asm
	ld.global.nc.u64 %rd25, [%rd26];
	// end inline asm
	mov.b64 	%fd72, %rd25;
	add.s64 	%rd28, %rd22, 6144;
	// begin inline asm
	ld.global.nc.u64 %rd27, [%rd28];
	// end inline asm
	mov.b64 	%fd73, %rd27;
	add.s64 	%rd30, %rd22, 8192;
	// begin inline asm
	ld.global.nc.u64 %rd29, [%rd30];
	// end inline asm
	mov.b64 	%fd74, %rd29;
	add.s64 	%rd32, %rd22, 10240;
	// begin inline asm
	ld.global.nc.u64 %rd31, [%rd32];
	// end inline asm
	mov.b64 	%fd75, %rd31;
	add.s64 	%rd34, %rd22, 12288;
	// begin inline asm
	ld.global.nc.u64 %rd33, [%rd34];
	// end inline asm
	mov.b64 	%fd76, %rd33;
	add.s64 	%rd36, %rd22, 14336;
	// begin inline asm
	ld.global.nc.u64 %rd35, [%rd36];
	// end inline asm
	mov.b64 	%fd77, %rd35;
	setp.lt.f64 	%p12, %fd373, %fd70;
	selp.f64 	%fd78, %fd70, %fd373, %p12;
	setp.lt.f64 	%p13, %fd78, %fd71;
	selp.f64 	%fd79, %fd71, %fd78, %p13;
	setp.lt.f64 	%p14, %fd79, %fd72;
	selp.f64 	%fd80, %fd72, %fd79, %p14;
	setp.lt.f64 	%p15, %fd80, %fd73;
	selp.f64 	%fd81, %fd73, %fd80, %p15;
	setp.lt.f64 	%p16, %fd81, %fd74;
	selp.f64 	%fd82, %fd74, %fd81, %p16;
	setp.lt.f64 	%p17, %fd82, %fd75;
	selp.f64 	%fd83, %fd75, %fd82, %p17;
	setp.lt.f64 	%p18, %fd83, %fd76;
	selp.f64 	%fd84, %fd76, %fd83, %p18;
	setp.lt.f64 	%p19, %fd84, %fd77;
	selp.f64 	%fd373, %fd77, %fd84, %p19;
	sub.s32 	%r108, %r1, %r5;
	setp.lt.u32 	%p20, %r108, %r4;
	add.s32 	%r534, %r534, 1;
	add.s32 	%r533, %r533, %r4;
	add.s32 	%r532, %r532, %r4;
	@%p20 bra 	$L__BB4_67;
	bra.uni 	$L__BB4_57;
$L__BB4_59:
	setp.le.u32 	%p21, %r1, %r5;
	@%p21 bra 	$L__BB4_67;
	sub.s32 	%r87, %r1, %r5;
	setp.ge.s32 	%p22, %r75, %r87;
	@%p22 bra 	$L__BB4_67;
	not.b32 	%r109, %r75;
	add.s32 	%r110, %r1, %r109;
	sub.s32 	%r111, %r110, %r76;
	mul.lo.s32 	%r112, %r2, %r534;
	shl.b32 	%r113, %r112, 11;
	sub.s32 	%r88, %r111, %r113;
	shr.u32 	%r114, %r110, 8;
	add.s32 	%r89, %r114, 1;
	and.b32  	%r115, %r110, 768;
	setp.eq.s32 	%p23, %r115, 768;
	mov.u32 	%r539, %r75;
	@%p23 bra 	$L__BB4_64;
	and.b32  	%r116, %r89, 3;
	neg.s32 	%r536, %r116;
	mov.u32 	%r539, %r75;
$L__BB4_63:
	.pragma "nounroll";
	mul.wide.u32 	%rd40, %r532, 8;
	add.s64 	%rd39, %rd1, %rd40;
	// begin inline asm
	ld.global.nc.u64 %rd38, [%rd39];
	// end inline asm
	mov.b64 	%fd86, %rd38;
	setp.lt.f64 	%p24, %fd373, %fd86;
	selp.f64 	%fd373, %fd86, %fd373, %p24;
	add.s32 	%r539, %r539, 256;
	add.s32 	%r532, %r532, 256;
	add.s32 	%r536, %r536, 1;
	setp.ne.s32 	%p25, %r536, 0;
	@%p25 bra 	$L__BB4_63;
$L__BB4_64:
	setp.lt.u32 	%p26, %r88, 768;
	@%p26 bra 	$L__BB4_67;
	add.s32 	%r541, %r539, 512;
	add.s32 	%r540, %r539, %r533;
$L__BB4_66:
	add.s32 	%r117, %r540, -256;
	mul.wide.u32 	%rd49, %r117, 8;
	add.s64 	%rd42, %rd1, %rd49;
	// begin inline asm
	ld.global.nc.u64 %rd41, [%rd42];
	// end inline asm
	mov.b64 	%fd87, %rd41;
	setp.lt.f64 	%p27, %fd373, %fd87;
	selp.f64 	%fd88, %fd87, %fd373, %p27;
	mul.wide.u32 	%rd50, %r540, 8;
	add.s64 	%rd44, %rd1, %rd50;
	// begin inline asm
	ld.global.nc.u64 %rd43, [%rd44];
	// end inline asm
	mov.b64 	%fd89, %rd43;
	setp.lt.f64 	%p28, %fd88, %fd89;
	selp.f64 	%fd90, %fd89, %fd88, %p28;
	add.s32 	%r118, %r540, 256;
	mul.wide.u32 	%rd51, %r118, 8;
	add.s64 	%rd46, %rd1, %rd51;
	// begin inline asm
	ld.global.nc.u64 %rd45, [%rd46];
	// end inline asm
	mov.b64 	%fd91, %rd45;
	setp.lt.f64 	%p29, %fd90, %fd91;
	selp.f64 	%fd92, %fd91, %fd90, %p29;
	add.s32 	%r119, %r540, 512;
	mul.wide.u32 	%rd52, %r119, 8;
	add.s64 	%rd48, %rd1, %rd52;
	// begin inline asm
	ld.global.nc.u64 %rd47, [%rd48];
	// end inline asm
	mov.b64 	%fd93, %rd47;
	setp.lt.f64 	%p30, %fd92, %fd93;
	selp.f64 	%fd373, %fd93, %fd92, %p30;
	add.s32 	%r102, %r541, 1024;
	add.s32 	%r120, %r541, 512;
	add.s32 	%r540, %r540, 1024;
	setp.lt.s32 	%p31, %r120, %r87;
	mov.u32 	%r541, %r102;
	@%p31 bra 	$L__BB4_66;
$L__BB4_67:
	// begin inline asm
	mov.u32 %r121, %laneid;
	// end inline asm
	mov.b64 	%rd53, %fd373;
	mov.b64 	{%r123, %r128}, %rd53;
	mov.b32 	%r129, 1;
	mov.b32 	%r170, 31;
	mov.b32 	%r171, -1;
	// begin inline asm
	shfl.sync.down.b32 %r122, %r123, %r129, %r170, %r171;
	// end inline asm
	// begin inline asm
	shfl.sync.down.b32 %r127, %r128, %r129, %r170, %r171;
	// end inline asm
	mov.b64 	%rd54, {%r122, %r127};
	mov.b64 	%fd94, %rd54;
	setp.gt.s32 	%p32, %r121, 30;
	setp.lt.f64 	%p33, %fd373, %fd94;
	selp.f64 	%fd95, %fd94, %fd373, %p33;
	selp.f64 	%fd96, %fd373, %fd95, %p32;
	mov.b64 	%rd55, %fd96;
	mov.b64 	{%r133, %r138}, %rd55;
	mov.b32 	%r139, 2;
	// begin inline asm
	shfl.sync.down.b32 %r132, %r133, %r139, %r170, %r171;
	// end inline asm
	// begin inline asm
	shfl.sync.down.b32 %r137, %r138, %r139, %r170, %r171;
	// end inline asm
	mov.b64 	%rd56, {%r132, %r137};
	mov.b64 	%fd97, %rd56;
	setp.gt.s32 	%p34, %r121, 29;
	setp.lt.f64 	%p35, %fd96, %fd97;
	selp.f64 	%fd98, %fd97, %fd96, %p35;
	selp.f64 	%fd99, %fd96, %fd98, %p34;
	mov.b64 	%rd57, %fd99;
	mov.b64 	{%r143, %r148}, %rd57;
	mov.b32 	%r149, 4;
	// begin inline asm
	shfl.sync.down.b32 %r142, %r143, %r149, %r170, %r171;
	// end inline asm
	// begin inline asm
	shfl.sync.down.b32 %r147, %r148, %r149, %r170, %r171;
	// end inline asm
	mov.b64 	%rd58, {%r142, %r147};
	mov.b64 	%fd100, %rd58;
	setp.gt.s32 	%p36, %r121, 27;
	setp.lt.f64 	%p37, %fd99, %fd100;
	selp.f64 	%fd101, %fd100, %fd99, %p37;
	selp.f64 	%fd102, %fd99, %fd101, %p36;
	mov.b64 	%rd59, %fd102;
	mov.b64 	{%r153, %r158}, %rd59;
	mov.b32 	%r159, 8;
	// begin inline asm
	shfl.sync.down.b32 %r152, %r153, %r159, %r170, %r171;
	// end inline asm
	// begin inline asm
	shfl.sync.down.b32 %r157, %r158, %r159, %r170, %r171;
	// end inline asm
	mov.b64 	%rd60, {%r152, %r157};
	mov.b64 	%fd103, %rd60;
	setp.gt.s32 	%p38, %r121, 23;
	setp.lt.f64 	%p39, %fd102, %fd103;
	selp.f64 	%fd104, %fd103, %fd102, %p39;
	selp.f64 	%fd105, %fd102, %fd104, %p38;
	mov.b64 	%rd61, %fd105;
	mov.b64 	{%r163, %r168}, %rd61;
	mov.b32 	%r169, 16;
	// begin inline asm
	shfl.sync.down.b32 %r162, %r163, %r169, %r170, %r171;
	// end inline asm
	// begin inline asm
	shfl.sync.down.b32 %r167, %r168, %r169, %r170, %r171;
	// end inline asm
	mov.b64 	%rd62, {%r162, %r167};
	mov.b64 	%fd106, %rd62;
	setp.gt.s32 	%p40, %r121, 15;
	setp.lt.f64 	%p41, %fd105, %fd106;
	selp.f64 	%fd52, %fd106, %fd105, %p41;
	selp.f64 	%fd374, %fd105, %fd52, %p40;
	setp.ne.s32 	%p42, %r121, 0;
	@%p42 bra 	$L__BB4_69;
	shr.u32 	%r172, %r75, 2;
	and.b32  	%r173, %r172, 248;
	mov.u32 	%r174, _ZZN3cub18CUB_300001_SM_10006detail6reduce18DeviceReduceKernelINS2_10policy_hubIdjN4cuda3__47maximumIvEEE10Policy1000EPdjS8_dNS5_3std3__410__identityEEEvT0_PT3_T1_NS0_13GridEvenShareISI_EET2_T4_E12temp_storage;
	add.s32 	%r175, %r174, %r173;
	st.shared.f64 	[%r175+8], %fd52;
$L__BB4_69:
	bar.sync 	0;
	setp.ne.s32 	%p43, %r75, 0;
	@%p43 bra 	$L__BB4_71;
	ld.shared.f64 	%fd107, [_ZZN3cub18CUB_300001_SM_10006detail6reduce18DeviceReduceKernelINS2_10policy_hubIdjN4cuda3__47maximumIvEEE10Policy1000EPdjS8_dNS5_3std3__410__identityEEEvT0_PT3_T1_NS0_13GridEvenShareISI_EET2_T4_E12temp_storage+16];
	setp.lt.f64 	%p44, %fd374, %fd107;
	selp.f64 	%fd108, %fd107, %fd374, %p44;
	ld.shared.f64 	%fd109, [_ZZN3cub18CUB_300001_SM_10006detail6reduce18DeviceReduceKernelINS2_10policy_hubIdjN4cuda3__47maximumIvEEE10Policy1000EPdjS8_dNS5_3std3__410__identityEEEvT0_PT3_T1_NS0_13GridEvenShareISI_EET2_T4_E12temp_storage+24];
	setp.lt.f64 	%p45, %fd108, %fd109;
	selp.f64 	%fd110, %fd109, %fd108, %p45;
	ld.shared.f64 	%fd111, [_ZZN3cub18CUB_300001_SM_10006detail6reduce18DeviceReduceKernelINS2_10policy_hubIdjN4cuda3__47maximumIvEEE10Policy1000EPdjS8_dNS5_3std3__410__identityEEEvT0_PT3_T1_NS0_13GridEvenShareISI_EET2_T4_E12temp_storage+32];
	setp.lt.f64 	%p46, %fd110, %fd111;
	selp.f64 	%fd112, %fd111, %fd110, %p46;
	ld.shared.f64 	%fd113, [_ZZN3cub18CUB_300001_SM_10006detail6reduce18DeviceReduceKernelINS2_10policy_hubIdjN4cuda3__47maximumIvEEE10Policy1000EPdjS8_dNS5_3std3__410__identityEEEvT0_PT3_T1_NS0_13GridEvenShareISI_EET2_T4_E12temp_storage+40];
	setp.lt.f64 	%p47, %fd112, %fd113;
	selp.f64 	%fd114, %fd113, %fd112, %p47;
	ld.shared.f64 	%fd115, [_ZZN3cub18CUB_300001_SM_10006detail6reduce18DeviceReduceKernelINS2_10policy_hubIdjN4cuda3__47maximumIvEEE10Policy1000EPdjS8_dNS5_3std3__410__identityEEEvT0_PT3_T1_NS0_13GridEvenShareISI_EET2_T4_E12temp_storage+48];
	setp.lt.f64 	%p48, %fd114, %fd115;
	selp.f64 	%fd116, %fd115, %fd114, %p48;
	ld.shared.f64 	%fd117, [_ZZN3cub18CUB_300001_SM_10006detail6reduce18DeviceReduceKernelINS2_10policy_hubIdjN4cuda3__47maximumIvEEE10Policy1000EPdjS8_dNS5_3std3__410__identityEEEvT0_PT3_T1_NS0_13GridEvenShareISI_EET2_T4_E12temp_storage+56];
	setp.lt.f64 	%p49, %fd116, %fd117;
	selp.f64 	%fd118, %fd117, %fd116, %p49;
	ld.shared.f64 	%fd119, [_ZZN3cub18CUB_300001_SM_10006detail6reduce18DeviceReduceKernelINS2_10policy_hubIdjN4cuda3__47maximumIvEEE10Policy1000EPdjS8_dNS5_3std3__410__identityEEEvT0_PT3_T1_NS0_13GridEvenShareISI_EET2_T4_E12temp_storage+64];
	setp.lt.f64 	%p50, %fd118, %fd119;
	selp.f64 	%fd374, %fd119, %fd118, %p50;
$L__BB4_71:
	mov.u32 	%r507, %tid.x;
	setp.ne.s32 	%p216, %r507, 0;
	@%p216 bra 	$L__BB4_73;
	ld.param.u64 	%rd196, [_ZN3cub18CUB_300001_SM_10006detail6reduce18DeviceReduceKernelINS2_10policy_hubIdjN4cuda3__47maximumIvEEE10Policy1000EPdjS8_dNS5_3std3__410__identityEEEvT0_PT3_T1_NS0_13GridEvenShareISI_EET2_T4__param_1];
	cvta.to.global.u64 	%rd193, %rd196;
	mul.wide.u32 	%rd194, %r3, 8;
	add.s64 	%rd195, %rd193, %rd194;
	st.global.f64 	[%rd195], %fd374;
$L__BB4_73:
	ret;

}
	// .globl	_ZN3cub18CUB_300001_SM_10006detail6reduce28DeviceReduceSingleTileKernelINS2_10policy_hubIdjN4cuda3__47maximumIvEEE10Policy1000EPdSB_iS8_ddNS5_3std3__410__identityEEEvT0_T1_T2_T3_T4_T6_
.visible .entry _ZN3cub18CUB_300001_SM_10006detail6reduce28DeviceReduceSingleTileKernelINS2_10policy_hubIdjN4cuda3__47maximumIvEEE10Policy1000EPdSB_iS8_ddNS5_3std3__410__identityEEEvT0_T1_T2_T3_T4_T6_(
	.param .u64 .ptr .align 1 _ZN3cub18CUB_300001_SM_10006detail6reduce28DeviceReduceSingleTileKernelINS2_10policy_hubIdjN4cuda3__47maximumIvEEE10Policy1000EPdSB_iS8_ddNS5_3std3__410__identityEEEvT0_T1_T2_T3_T4_T6__param_0,
	.param .u64 .ptr .align 1 _ZN3cub18CUB_300001_SM_10006detail6reduce28DeviceReduceSingleTileKernelINS2_10policy_hubIdjN4cuda3__47maximumIvEEE10Policy1000EPdSB_iS8_ddNS5_3std3__410__identityEEEvT0_T1_T2_T3_T4_T6__param_1,
	.param .u32 _ZN3cub18CUB_300001_SM_10006detail6reduce28DeviceReduceSingleTileKernelINS2_10policy_hubIdjN4cuda3__47maximumIvEEE10Policy1000EPdSB_iS8_ddNS5_3std3__410__identityEEEvT0_T1_T2_T3_T4_T6__param_2,
	.param .align 1 .b8 _ZN3cub18CUB_300001_SM_10006detail6reduce28DeviceReduceSingleTileKernelINS2_10policy_hubIdjN4cuda3__47maximumIvEEE10Policy1000EPdSB_iS8_ddNS5_3std3__410__identityEEEvT0_T1_T2_T3_T4_T6__param_3[1],
	.param .f64 _ZN3cub18CUB_300001_SM_10006detail6reduce28DeviceReduceSingleTileKernelINS2_10policy_hubIdjN4cuda3__47maximumIvEEE10Policy1000EPdSB_iS8_ddNS5_3std3__410__identityEEEvT0_T1_T2_T3_T4_T6__param_4,
	.param .align 1 .b8 _ZN3cub18CUB_300001_SM_10006detail6reduce28DeviceReduceSingleTileKernelINS2_10policy_hubIdjN4cuda3__47maximumIvEEE10Policy1000EPdSB_iS8_ddNS5_3std3__410__identityEEEvT0_T1_T2_T3_T4_T6__param_5[1]
)
.maxntid 256
.minnctapersm 1
{
	.reg .pred 	%p<220>;
	.reg .b32 	%r<472>;
	.reg .b64 	%rd<206>;
	.reg .b64 	%fd<381>;
	// demoted variable
	.shared .align 8 .b8 _ZZN3cub18CUB_300001_SM_10006detail6reduce28DeviceReduceSingleTileKernelINS2_10policy_hubIdjN4cuda3__47maximumIvEEE10Policy1000EPdSB_iS8_ddNS5_3std3__410__identityEEEvT0_T1_T2_T3_T4_T6_E12temp_storage[80];
	ld.param.u64 	%rd15, [_ZN3cub18CUB_300001_SM_10006detail6reduce28DeviceReduceSingleTileKernelINS2_10policy_hubIdjN4cuda3__47maximumIvEEE10Policy1000EPdSB_iS8_ddNS5_3std3__410__identityEEEvT0_T1_T2_T3_T4_T6__param_0];
	ld.param.u64 	%rd16, [_ZN3cub18CUB_300001_SM_10006detail6reduce28DeviceReduceSingleTileKernelINS2_10policy_hubIdjN4cuda3__47maximumIvEEE10Policy1000EPdSB_iS8_ddNS5_3std3__410__identityEEEvT0_T1_T2_T3_T4_T6__param_1];
	ld.param.u32 	%r68, [_ZN3cub18CUB_300001_SM_10006detail6reduce28DeviceReduceSingleTileKernelINS2_10policy_hubIdjN4cuda3__47maximumIvEEE10Policy1000EPdSB_iS8_ddNS5_3std3__410__identityEEEvT0_T1_T2_T3_T4_T6__param_2];
	ld.param.f64 	%fd58, [_ZN3cub18CUB_300001_SM_10006detail6reduce28DeviceReduceSingleTileKernelINS2_10policy_hubIdjN4cuda3__47maximumIvEEE10Policy1000EPdSB_iS8_ddNS5_3std3__410__identityEEEvT0_T1_T2_T3_T4_T6__param_4];
	cvta.to.global.u64 	%rd1, %rd16;
	setp.ne.s32 	%p1, %r68, 0;
	@%p1 bra 	$L__BB5_3;
	mov.u32 	%r445, %tid.x;
	setp.ne.s32 	%p219, %r445, 0;
	@%p219 bra 	$L__BB5_74;
	st.global.f64 	[%rd1], %fd58;
	bra.uni 	$L__BB5_74;
$L__BB5_3:
	and.b64  	%rd17, %rd15, 31;
	setp.ne.s64 	%p2, %rd17, 0;
	@%p2 bra 	$L__BB5_38;
	setp.gt.s32 	%p110, %r68, 2047;
	@%p110 bra 	$L__BB5_22;
	mov.u32 	%r1, %tid.x;
	setp.ge.s32 	%p159, %r1, %r68;
	mov.f64 	%fd359, 0d0000000000000000;
	mov.u32 	%r449, %r1;
	@%p159 bra 	$L__BB5_7;
	mul.wide.u32 	%rd169, %r1, 8;
	add.s64 	%rd168, %rd15, %rd169;
	// begin inline asm
	ld.global.nc.u64 %rd167, [%rd168];
	// end inline asm
	mov.b64 	%fd359, %rd167;
	add.s32 	%r449, %r1, 256;
$L__BB5_7:
	setp.ge.s32 	%p160, %r449, %r68;
	@%p160 bra 	$L__BB5_13;
	not.b32 	%r321, %r449;
	add.s32 	%r4, %r68, %r321;
	and.b32  	%r322, %r4, 768;
	setp.eq.s32 	%p161, %r322, 768;
	@%p161 bra 	$L__BB5_11;
	mul.wide.u32 	%rd170, %r449, 8;
	add.s64 	%rd202, %rd15, %rd170;
	shr.u32 	%r323, %r4, 8;
	add.s32 	%r324, %r323, 1;
	and.b32  	%r325, %r324, 3;
	neg.s32 	%r447, %r325;
$L__BB5_10:
	.pragma "nounroll";
	// begin inline asm
	ld.global.nc.u64 %rd171, [%rd202];
	// end inline asm
	mov.b64 	%fd272, %rd171;
	setp.lt.f64 	%p162, %fd359, %fd272;
	selp.f64 	%fd359, %fd272, %fd359, %p162;
	add.s32 	%r449, %r449, 256;
	add.s64 	%rd202, %rd202, 2048;
	add.s32 	%r447, %r447, 1;
	setp.ne.s32 	%p163, %r447, 0;
	@%p163 bra 	$L__BB5_10;
$L__BB5_11:
	setp.lt.u32 	%p164, %r4, 768;
	@%p164 bra 	$L__BB5_13;
$L__BB5_12:
	mul.wide.s32 	%rd181, %r449, 8;
	add.s64 	%rd174, %rd15, %rd181;
	// begin inline asm
	ld.global.nc.u64 %rd173, [%rd174];
	// end inline asm
	mov.b64 	%fd273, %rd173;
	setp.lt.f64 	%p165, %fd359, %fd273;
	selp.f64 	%fd274, %fd273, %fd359, %p165;
	add.s64 	%rd176, %rd174, 2048;
	// begin inline asm
	ld.global.nc.u64 %rd175, [%rd176];
	// end inline asm
	mov.b64 	%fd275, %rd175;
	setp.lt.f64 	%p166, %fd274, %fd275;
	selp.f64 	%fd276, %fd275, %fd274, %p166;
	add.s64 	%rd178, %rd174, 4096;
	// begin inline asm
	ld.global.nc.u64 %rd177, [%rd178];
	// end inline asm
	mov.b64 	%fd277, %rd177;
	setp.lt.f64 	%p167, %fd276, %fd277;
	selp.f64 	%fd278, %fd277, %fd276, %p167;
	add.s64 	%rd180, %rd174, 6144;
	// begin inline asm
	ld.global.nc.u64 %rd179, [%rd180];
	// end inline asm
	mov.b64 	%fd279, %rd179;
	setp.lt.f64 	%p168, %fd278, %fd279;
	selp.f64 	%fd359, %fd279, %fd278, %p168;
	add.s32 	%r449, %r449, 1024;
	setp.lt.s32 	%p169, %r449, %r68;
	@%p169 bra 	$L__BB5_12;
$L__BB5_13:
	setp.lt.s32 	%p170, %r68, 256;
	@%p170 bra 	$L__BB5_18;
	// begin inline asm
	mov.u32 %r389, %laneid;
	// end inline asm
	mov.b64 	%rd192, %fd359;
	mov.b64 	{%r391, %r396}, %rd192;
	mov.b32 	%r397, 1;
	mov.b32 	%r438, 31;
	mov.b32 	%r439, -1;
	// begin inline asm
	shfl.sync.down.b32 %r390, %r391, %r397, %r438, %r439;
	// end inline asm
	// begin inline asm
	shfl.sync.down.b32 %r395, %r396, %r397, %r438, %r439;
	// end inline asm
	mov.b64 	%rd193, {%r390, %r395};
	mov.b64 	%fd327, %rd193;
	setp.gt.s32 	%p198, %r389, 30;
	setp.lt.f64 	%p199, %fd359, %fd327;
	selp.f64 	%fd328, %fd327, %fd359, %p199;
	selp.f64 	%fd329, %fd359, %fd328, %p198;
	mov.b64 	%rd194, %fd329;
	mov.b64 	{%r401, %r406}, %rd194;
	mov.b32 	%r407, 2;
	// begin inline asm
	shfl.sync.down.b32 %r400, %r401, %r407, %r438, %r439;
	// end inline asm
	// begin inline asm
	shfl.sync.down.b32 %r405, %r406, %r407, %r438, %r439;
	// end inline asm
	mov.b64 	%rd195, {%r400, %r405};
	mov.b64 	%fd330, %rd195;
	setp.gt.s32 	%p200, %r389, 29;
	setp.lt.f64 	%p201, %fd329, %fd330;
	selp.f64 	%fd331, %fd330, %fd329, %p201;
	selp.f64 	%fd332, %fd329, %fd331, %p200;
	mov.b64 	%rd196, %fd332;
	mov.b64 	{%r411, %r416}, %rd196;
	mov.b32 	%r417, 4;
	// begin inline asm
	shfl.sync.down.b32 %r410, %r411, %r417, %r438, %r439;
	// end inline asm
	// begin inline asm
	shfl.sync.down.b32 %r415, %r416, %r417, %r438, %r439;
	// end inline asm
	mov.b64 	%rd197, {%r410, %r415};
	mov.b64 	%fd333, %rd197;
	setp.gt.s32 	%p202, %r389, 27;
	setp.lt.f64 	%p203, %fd332, %fd333;
	selp.f64 	%fd334, %fd333, %fd332, %p203;
	selp.f64 	%fd335, %fd332, %fd334, %p202;
	mov.b64 	%rd198, %fd335;
	mov.b64 	{%r421, %r426}, %rd198;
	mov.b32 	%r427, 8;
	// begin inline asm
	shfl.sync.down.b32 %r420, %r421, %r427, %r438, %r439;
	// end inline asm
	// begin inline asm
	shfl.sync.down.b32 %r425, %r426, %r427, %r438, %r439;
	// end inline asm
	mov.b64 	%rd199, {%r420, %r425};
	mov.b64 	%fd336, %rd199;
	setp.gt.s32 	%p204, %r389, 23;
	setp.lt.f64 	%p205, %fd335, %fd336;
	selp.f64 	%fd337, %fd336, %fd335, %p205;
	selp.f64 	%fd338, %fd335, %fd337, %p204;
	mov.b64 	%rd200, %fd338;
	mov.b64 	{%r431, %r436}, %rd200;
	mov.b32 	%r437, 16;
	// begin inline asm
	shfl.sync.down.b32 %r430, %r431, %r437, %r438, %r439;
	// end inline asm
	// begin inline asm
	shfl.sync.down.b32 %r435, %r436, %r437, %r438, %r439;
	// end inline asm
	mov.b64 	%rd201, {%r430, %r435};
	mov.b64 	%fd339, %rd201;
	setp.gt.s32 	%p206, %r389, 15;
	setp.lt.f64 	%p207, %fd338, %fd339;
	selp.f64 	%fd10, %fd339, %fd338, %p207;
	selp.f64 	%fd380, %fd338, %fd10, %p206;
	setp.ne.s32 	%p208, %r389, 0;
	@%p208 bra 	$L__BB5_16;
	shr.u32 	%r440, %r1, 2;
	and.b32  	%r441, %r440, 248;
	mov.u32 	%r442, _ZZN3cub18CUB_300001_SM_10006detail6reduce28DeviceReduceSingleTileKernelINS2_10policy_hubIdjN4cuda3__47maximumIvEEE10Policy1000EPdSB_iS8_ddNS5_3std3__410__identityEEEvT0_T1_T2_T3_T4_T6_E12temp_storage;
	add.s32 	%r443, %r442, %r441;
	st.shared.f64 	[%r443+8], %fd10;
$L__BB5_16:
	bar.sync 	0;
	setp.ne.s32 	%p209, %r1, 0;
	@%p209 bra 	$L__BB5_72;
	ld.shared.f64 	%fd340, [_ZZN3cub18CUB_300001_SM_10006detail6reduce28DeviceReduceSingleTileKernelINS2_10policy_hubIdjN4cuda3__47maximumIvEEE10Policy1000EPdSB_iS8_ddNS5_3std3__410__identityEEEvT0_T1_T2_T3_T4_T6_E12temp_storage+16];
	setp.lt.f64 	%p210, %fd380, %fd340;
	selp.f64 	%fd341, %fd340, %fd380, %p210;
	ld.shared.f64 	%fd342, [_ZZN3cub18CUB_300001_SM_10006detail6reduce28DeviceReduceSingleTileKernelINS2_10policy_hubIdjN4cuda3__47maximumIvEEE10Policy1000EPdSB_iS8_ddNS5_3std3__410__identityEEEvT0_T1_T2_T3_T4_T6_E12temp_storage+24];
	setp.lt.f64 	%p211, %fd341, %fd342;
	selp.f64 	%fd343, %fd342, %fd341, %p211;
	ld.shared.f64 	%fd344, [_ZZN3cub18CUB_300001_SM_10006detail6reduce28DeviceReduceSingleTileKernelINS2_10policy_hubIdjN4cuda3__47maximumIvEEE10Policy1000EPdSB_iS8_ddNS5_3std3__410__identityEEEvT0_T1_T2_T3_T4_T6_E12temp_storage+32];
	setp.lt.f64 	%p212, %fd343, %fd344;
	selp.f64 	%fd345, %fd344, %fd343, %p212;
	ld.shared.f64 	%fd346, [_ZZN3cub18CUB_300001_SM_10006detail6reduce28DeviceReduceSingleTileKernelINS2_10policy_hubIdjN4cuda3__47maximumIvEEE10Policy1000EPdSB_iS8_ddNS5_3std3__410__identityEEEvT0_T1_T2_T3_T4_T6_E12temp_storage+40];
	setp.lt.f64 	%p213, %fd345, %fd346;
	selp.f64 	%fd347, %fd346, %fd345, %p213;
	ld.shared.f64 	%fd348, [_ZZN3cub18CUB_300001_SM_10006detail6reduce28DeviceReduceSingleTileKernelINS2_10policy_hubIdjN4cuda3__47maximumIvEEE10Policy1000EPdSB_iS8_ddNS5_3std3__410__identityEEEvT0_T1_T2_T3_T4_T6_E12temp_storage+48];
	setp.lt.f64 	%p214, %fd347, %fd348;
	selp.f64 	%fd349, %fd348, %fd347, %p214;
	ld.shared.f64 	%fd350, [_ZZN3cub18CUB_300001_SM_10006detail6reduce28DeviceReduceSingleTileKernelINS2_10policy_hubIdjN4cuda3__47maximumIvEEE10Policy1000EPdSB_iS8_ddNS5_3std3__410__identityEEEvT0_T1_T2_T3_T4_T6_E12temp_storage+56];
	setp.lt.f64 	%p215, %fd349, %fd350;
	selp.f64 	%fd351, %fd350, %fd349, %p215;
	ld.shared.f64 	%fd352, [_ZZN3cub18CUB_300001_SM_10006detail6reduce28DeviceReduceSingleTileKernelINS2_10policy_hubIdjN4cuda3__47maximumIvEEE10Policy1000EPdSB_iS8_ddNS5_3std3__410__identityEEEvT0_T1_T2_T3_T4_T6_E12temp_storage+64];
	setp.lt.f64 	%p216, %fd351, %fd352;
	selp.f64 	%fd380, %fd352, %fd351, %p216;
	bra.uni 	$L__BB5_72;
$L__BB5_18:
	// begin inline asm
	mov.u32 %r326, %laneid;
	// end inline asm
	and.b32  	%r377, %r1, 992;
	add.s32 	%r378, %r377, 32;
	setp.gt.s32 	%p171, %r378, %r68;
	not.b32 	%r379, %r377;
	add.s32 	%r380, %r68, %r379;
	selp.b32 	%r375, %r380, 31, %p171;
	mov.b64 	%rd182, %fd359;
	mov.b64 	{%r328, %r333}, %rd182;
	mov.b32 	%r334, 1;
	mov.b32 	%r376, -1;
	// begin inline asm
	shfl.sync.down.b32 %r327, %r328, %r334, %r375, %r376;
	// end inline asm
	// begin inline asm
	shfl.sync.down.b32 %r332, %r333, %r334, %r375, %r376;
	// end inline asm
	mov.b64 	%rd183, {%r327, %r332};
	mov.b64 	%fd280, %rd183;
	setp.lt.s32 	%p172, %r326, %r375;
	setp.lt.f64 	%p173, %fd359, %fd280;
	selp.f64 	%fd281, %fd280, %fd359, %p173;
	selp.f64 	%fd282, %fd281, %fd359, %p172;
	mov.b64 	%rd184, %fd282;
	mov.b64 	{%r338, %r343}, %rd184;
	mov.b32 	%r344, 2;
	// begin inline asm
	shfl.sync.down.b32 %r337, %r338, %r344, %r375, %r376;
	// end inline asm
	// begin inline asm
	shfl.sync.down.b32 %r342, %r343, %r344, %r375, %r376;
	// end inline asm
	mov.b64 	%rd185, {%r337, %r342};
	mov.b64 	%fd283, %rd185;
	add.s32 	%r381, %r326, 2;
	setp.gt.s32 	%p174, %r381, %r375;
	setp.lt.f64 	%p175, %fd282, %fd283;
	selp.f64 	%fd284, %fd283, %fd282, %p175;
	selp.f64 	%fd285, %fd282, %fd284, %p174;
	mov.b64 	%rd186, %fd285;
	mov.b64 	{%r348, %r353}, %rd186;
	mov.b32 	%r354, 4;
	// begin inline asm
	shfl.sync.down.b32 %r347, %r348, %r354, %r375, %r376;
	// end inline asm
	// begin inline asm
	shfl.sync.down.b32 %r352, %r353, %r354, %r375, %r376;
	// end inline asm
	mov.b64 	%rd187, {%r347, %r352};
	mov.b64 	%fd286, %rd187;
	add.s32 	%r382, %r326, 4;
	setp.gt.s32 	%p176, %r382, %r375;
	setp.lt.f64 	%p177, %fd285, %fd286;
	selp.f64 	%fd287, %fd286, %fd285, %p177;
	selp.f64 	%fd288, %fd285, %fd287, %p176;
	mov.b64 	%rd188, %fd288;
	mov.b64 	{%r358, %r363}, %rd188;
	mov.b32 	%r364, 8;
	// begin inline asm
	shfl.sync.down.b32 %r357, %r358, %r364, %r375, %r376;
	// end inline asm
	// begin inline asm
	shfl.sync.down.b32 %r362, %r363, %r364, %r375, %r376;
	// end inline asm
	mov.b64 	%rd189, {%r357, %r362};
	mov.b64 	%fd289, %rd189;
	add.s32 	%r383, %r326, 8;
	setp.gt.s32 	%p178, %r383, %r375;
	setp.lt.f64 	%p179, %fd288, %fd289;
	selp.f64 	%fd290, %fd289, %fd288, %p179;
	selp.f64 	%fd291, %fd288, %fd290, %p178;
	mov.b64 	%rd190, %fd291;
	mov.b64 	{%r368, %r373}, %rd190;
	mov.b32 	%r374, 16;
	// begin inline asm
	shfl.sync.down.b32 %r367, %r368, %r374, %r375, %r376;
	// end inline asm
	// begin inline asm
	shfl.sync.down.b32 %r372, %r373, %r374, %r375, %r376;
	// end inline asm
	mov.b64 	%rd191, {%r367, %r372};
	mov.b64 	%fd292, %rd191;
	add.s32 	%r384, %r326, 16;
	setp.gt.s32 	%p180, %r384, %r375;
	setp.lt.f64 	%p181, %fd291, %fd292;
	selp.f64 	%fd293, %fd292, %fd291, %p181;
	selp.f64 	%fd380, %fd291, %fd293, %p180;
	setp.ne.s32 	%p182, %r326, 0;
	@%p182 bra 	$L__BB5_20;
	shr.u32 	%r385, %r1, 2;
	and.b32  	%r386, %r385, 248;
	mov.u32 	%r387, _ZZN3cub18CUB_300001_SM_10006detail6reduce28DeviceReduceSingleTileKernelINS2_10policy_hubIdjN4cuda3__47maximumIvEEE10Policy1000EPdSB_iS8_ddNS5_3std3__410__identityEEEvT0_T1_T2_T3_T4_T6_E12temp_storage;
	add.s32 	%r388, %r387, %r386;
	st.shared.f64 	[%r388+8], %fd380;
$L__BB5_20:
	bar.sync 	0;
	setp.ne.s32 	%p183, %r1, 0;
	@%p183 bra 	$L__BB5_72;
	setp.gt.s32 	%p184, %r68, 32;
	ld.shared.f64 	%fd294, [_ZZN3cub18CUB_300001_SM_10006detail6reduce28DeviceReduceSingleTileKernelINS2_10policy_hubIdjN4cuda3__47maximumIvEEE10Policy1000EPdSB_iS8_ddNS5_3std3__410__identityEEEvT0_T1_T2_T3_T4_T6_E12temp_storage+16];
	setp.lt.f64 	%p185, %fd380, %fd294;
	selp.f64 	%fd296, %fd294, %fd380, %p185;
	selp.f64 	%fd297, %fd296, %fd380, %p184;
	setp.gt.s32 	%p186, %r68, 64;
	ld.shared.f64 	%fd299, [_ZZN3cub18CUB_300001_SM_10006detail6reduce28DeviceReduceSingleTileKernelINS2_10policy_hubIdjN4cuda3__47maximumIvEEE10Policy1000EPdSB_iS8_ddNS5_3std3__410__identityEEEvT0_T1_T2_T3_T4_T6_E12temp_storage+24];
	setp.lt.f64 	%p187, %fd297, %fd299;
	selp.f64 	%fd301, %fd299, %fd297, %p187;
	selp.f64 	%fd302, %fd301, %fd297, %p186;
	setp.gt.s32 	%p188, %r68, 96;
	ld.shared.f64 	%fd304, [_ZZN3cub18CUB_300001_SM_10006detail6reduce28DeviceReduceSingleTileKernelINS2_10policy_hubIdjN4cuda3__47maximumIvEEE10Policy1000EPdSB_iS8_ddNS5_3std3__410__identityEEEvT0_T1_T2_T3_T4_T6_E12temp_storage+32];
	setp.lt.f64 	%p189, %fd302, %fd304;
	selp.f64 	%fd306, %fd304, %fd302, %p189;
	selp.f64 	%fd307, %fd306, %fd302, %p188;
	setp.gt.s32 	%p190, %r68, 128;
	ld.shared.f64 	%fd309, [_ZZN3cub18CUB_300001_SM_10006detail6reduce28DeviceReduceSingleTileKernelINS2_10policy_hubIdjN4cuda3__47maximumIvEEE10Policy1000EPdSB_iS8_ddNS5_3std3__410__identityEEEvT0_T1_T2_T3_T4_T6_E12temp_storage+40];
	setp.lt.f64 	%p191, %fd307, %fd309;
	selp.f64 	%fd311, %fd309, %fd307, %p191;
	selp.f64 	%fd312, %fd311, %fd307, %p190;
	setp.gt.s32 	%p192, %r68, 160;
	ld.shared.f64 	%fd314, [_ZZN3cub18CUB_300001_SM_10006detail6reduce28DeviceReduceSingleTileKernelINS2_10policy_hubIdjN4cuda3__47maximumIvEEE10Policy1000EPdSB_iS8_ddNS5_3std3__410__identityEEEvT0_T1_T2_T3_T4_T6_E12temp_storage+48];
	setp.lt.f64 	%p193, %fd312, %fd314;
	selp.f64 	%fd316, %fd314, %fd312, %p193;
	selp.f64 	%fd317, %fd316, %fd312, %p192;
	setp.gt.s32 	%p194, %r68, 192;
	ld.shared.f64 	%fd319, [_ZZN3cub18CUB_300001_SM_10006detail6reduce28DeviceReduceSingleTileKernelINS2_10policy_hubIdjN4cuda3__47maximumIvEEE10Policy1000EPdSB_iS8_ddNS5_3std3__410__identityEEEvT0_T1_T2_T3_T4_T6_E12temp_storage+56];
	setp.lt.f64 	%p195, %fd317, %fd319;
	selp.f64 	%fd321, %fd319, %fd317, %p195;
	selp.f64 	%fd322, %fd321, %fd317, %p194;
	setp.gt.s32 	%p196, %r68, 224;
	ld.shared.f64 	%fd324, [_ZZN3cub18CUB_300001_SM_10006detail6reduce28DeviceReduceSingleTileKernelINS2_10policy_hubIdjN4cuda3__47maximumIvEEE10Policy1000EPdSB_iS8_ddNS5_3std3__410__identityEEEvT0_T1_T2_T3_T4_T6_E12temp_storage+64];
	setp.lt.f64 	%p197, %fd322, %fd324;
	selp.f64 	%fd326, %fd324, %fd322, %p197;
	selp.f64 	%fd380, %fd326, %fd322, %p196;
	bra.uni 	$L__BB5_72;
$L__BB5_22:
	mov.u32 	%r13, %tid.x;
	shl.b32 	%r14, %r13, 2;
	mul.wide.u32 	%rd126, %r14, 8;
	add.s64 	%rd116, %rd15, %rd126;
	// begin inline asm
	ld.global.nc.v2.u64 {%rd114, %rd115}, [%rd116];
	// end inline asm
	add.s64 	%rd119, %rd116, 16;
	// begin inline asm
	ld.global.nc.v2.u64 {%rd117, %rd118}, [%rd119];
	// end inline asm
	mov.b64 	%fd206, %rd114;
	mov.b64 	%fd207, %rd115;
	mov.b64 	%fd208, %rd117;
	mov.b64 	%fd209, %rd118;
	add.s64 	%rd122, %rd116, 8192;
	// begin inline asm
	ld.global.nc.v2.u64 {%rd120, %rd121}, [%rd122];
	// end inline asm
	add.s64 	%rd125, %rd116, 8208;
	// begin inline asm
	ld.global.nc.v2.u64 {%rd123, %rd124}, [%rd125];
	// end inline asm
	mov.b64 	%fd210, %rd120;
	mov.b64 	%fd211, %rd121;
	mov.b64 	%fd212, %rd123;
	mov.b64 	%fd213, %rd124;
	setp.lt.f64 	%p111, %fd206, %fd207;
	selp.f64 	%fd214, %fd207, %fd206, %p111;
	setp.lt.f64 	%p112, %fd214, %fd208;
	selp.f64 	%fd215, %fd208, %fd214, %p112;
	setp.lt.f64 	%p113, %fd215, %fd209;
	selp.f64 	%fd216, %fd209, %fd215, %p113;
	setp.lt.f64 	%p114, %fd216, %fd210;
	selp.f64 	%fd217, %fd210, %fd216, %p114;
	setp.lt.f64 	%p115, %fd217, %fd211;
	selp.f64 	%fd218, %fd211, %fd217, %p115;
	setp.lt.f64 	%p116, %fd218, %fd212;
	selp.f64 	%fd219, %fd212, %fd218, %p116;
	setp.lt.f64 	%p117, %fd219, %fd213;
	selp.f64 	%fd366, %fd213, %fd219, %p117;
	setp.lt.u32 	%p118, %r68, 4096;
	mov.b32 	%r452, 2048;
	@%p118 bra 	$L__BB5_26;
	add.s32 	%r15, %r68, -2048;
	mov.b32 	%r452, 2048;
$L__BB5_24:
	add.s32 	%r258, %r452, %r14;
	mul.wide.u32 	%rd139, %r258, 8;
	add.s64 	%rd129, %rd15, %rd139;
	// begin inline asm
	ld.global.nc.v2.u64 {%rd127, %rd128}, [%rd129];
	// end inline asm
	add.s64 	%rd132, %rd129, 16;
	// begin inline asm
	ld.global.nc.v2.u64 {%rd130, %rd131}, [%rd132];
	// end inline asm
	mov.b64 	%fd220, %rd127;
	mov.b64 	%fd221, %rd128;
	mov.b64 	%fd222, %rd130;
	mov.b64 	%fd223, %rd131;
	add.s64 	%rd135, %rd129, 8192;
	// begin inline asm
	ld.global.nc.v2.u64 {%rd133, %rd134}, [%rd135];
	// end inline asm
	add.s64 	%rd138, %rd129, 8208;
	// begin inline asm
	ld.global.nc.v2.u64 {%rd136, %rd137}, [%rd138];
	// end inline asm
	mov.b64 	%fd224, %rd133;
	mov.b64 	%fd225, %rd134;
	mov.b64 	%fd226, %rd136;
	mov.b64 	%fd227, %rd137;
	setp.lt.f64 	%p119, %fd366, %fd220;
	selp.f64 	%fd228, %fd220, %fd366, %p119;
	setp.lt.f64 	%p120, %fd228, %fd221;
	selp.f64 	%fd229, %fd221, %fd228, %p120;
	setp.lt.f64 	%p121, %fd229, %fd222;
	selp.f64 	%fd230, %fd222, %fd229, %p121;
	setp.lt.f64 	%p122, %fd230, %fd223;
	selp.f64 	%fd231, %fd223, %fd230, %p122;
	setp.lt.f64 	%p123, %fd231, %fd224;
	selp.f64 	%fd232, %fd224, %fd231, %p123;
	setp.lt.f64 	%p124, %fd232, %fd225;
	selp.f64 	%fd233, %fd225, %fd232, %p124;
	setp.lt.f64 	%p125, %fd233, %fd226;
	selp.f64 	%fd234, %fd226, %fd233, %p125;
	setp.lt.f64 	%p126, %fd234, %fd227;
	selp.f64 	%fd366, %fd227, %fd234, %p126;
	sub.s32 	%r259, %r68, %r452;
	setp.lt.s32 	%p127, %r259, 2048;
	@%p127 bra 	$L__BB5_34;
	add.s32 	%r452, %r452, 2048;
	setp.le.s32 	%p128, %r452, %r15;
	@%p128 bra 	$L__BB5_24;
$L__BB5_26:
	setp.le.s32 	%p129, %r68, %r452;
	@%p129 bra 	$L__BB5_34;
	sub.s32 	%r19, %r68, %r452;
	setp.ge.s32 	%p130, %r13, %r19;
	@%p130 bra 	$L__BB5_34;
	not.b32 	%r260, %r13;
	add.s32 	%r261, %r68, %r260;
	sub.s32 	%r20, %r261, %r452;
	and.b32  	%r262, %r20, 768;
	setp.eq.s32 	%p131, %r262, 768;
	mov.u32 	%r456, %r13;
	@%p131 bra 	$L__BB5_31;
	add.s32 	%r454, %r13, %r452;
	shr.u32 	%r263, %r20, 8;
	add.s32 	%r264, %r263, 1;
	and.b32  	%r265, %r264, 3;
	neg.s32 	%r453, %r265;
	mov.u32 	%r456, %r13;
$L__BB5_30:
	.pragma "nounroll";
	mul.wide.u32 	%rd142, %r454, 8;
	add.s64 	%rd141, %rd15, %rd142;
	// begin inline asm
	ld.global.nc.u64 %rd140, [%rd141];
	// end inline asm
	mov.b64 	%fd236, %rd140;
	setp.lt.f64 	%p132, %fd366, %fd236;
	selp.f64 	%fd366, %fd236, %fd366, %p132;
	add.s32 	%r456, %r456, 256;
	add.s32 	%r454, %r454, 256;
	add.s32 	%r453, %r453, 1;
	setp.ne.s32 	%p133, %r453, 0;
	@%p133 bra 	$L__BB5_30;
$L__BB5_31:
	setp.lt.u32 	%p134, %r20, 768;
	@%p134 bra 	$L__BB5_34;
	cvt.u64.u32 	%rd143, %r456;
	cvt.u64.u32 	%rd144, %r452;
	add.s64 	%rd145, %rd143, %rd144;
	shl.b64 	%rd146, %rd145, 3;
	add.s64 	%rd147, %rd146, %rd15;
	add.s64 	%rd203, %rd147, 4096;
	add.s32 	%r457, %r456, %r452;
$L__BB5_33:
	mul.wide.u32 	%rd156, %r457, 8;
	add.s64 	%rd149, %rd15, %rd156;
	// begin inline asm
	ld.global.nc.u64 %rd148, [%rd149];
	// end inline asm
	mov.b64 	%fd237, %rd148;
	setp.lt.f64 	%p135, %fd366, %fd237;
	selp.f64 	%fd238, %fd237, %fd366, %p135;
	add.s64 	%rd151, %rd203, -2048;
	// begin inline asm
	ld.global.nc.u64 %rd150, [%rd151];
	// end inline asm
	mov.b64 	%fd239, %rd150;
	setp.lt.f64 	%p136, %fd238, %fd239;
	selp.f64 	%fd240, %fd239, %fd238, %p136;
	// begin inline asm
	ld.global.nc.u64 %rd152, [%rd203];
	// end inline asm
	mov.b64 	%fd241, %rd152;
	setp.lt.f64 	%p137, %fd240, %fd241;
	selp.f64 	%fd242, %fd241, %fd240, %p137;
	add.s64 	%rd155, %rd203, 2048;
	// begin inline asm
	ld.global.nc.u64 %rd154, [%rd155];
	// end inline asm
	mov.b64 	%fd243, %rd154;
	setp.lt.f64 	%p138, %fd242, %fd243;
	selp.f64 	%fd366, %fd243, %fd242, %p138;
	add.s32 	%r456, %r456, 1024;
	add.s64 	%rd203, %rd203, 8192;
	add.s32 	%r457, %r457, 1024;
	setp.lt.s32 	%p139, %r456, %r19;
	@%p139 bra 	$L__BB5_33;
$L__BB5_34:
	// begin inline asm
	mov.u32 %r266, %laneid;
	// end inline asm
	mov.b64 	%rd157, %fd366;
	mov.b64 	{%r268, %r273}, %rd157;
	mov.b32 	%r274, 1;
	mov.b32 	%r315, 31;
	mov.b32 	%r316, -1;
	// begin inline asm
	shfl.sync.down.b32 %r267, %r268, %r274, %r315, %r316;
	// end inline asm
	// begin inline asm
	shfl.sync.down.b32 %r272, %r273, %r274, %r315, %r316;
	// end inline asm
	mov.b64 	%rd158, {%r267, %r272};
	mov.b64 	%fd244, %rd158;
	setp.gt.s32 	%p140, %r266, 30;
	setp.lt.f64 	%p141, %fd366, %fd244;
	selp.f64 	%fd245, %fd244, %fd366, %p141;
	selp.f64 	%fd246, %fd366, %fd245, %p140;
	mov.b64 	%rd159, %fd246;
	mov.b64 	{%r278, %r283}, %rd159;
	mov.b32 	%r284, 2;
	// begin inline asm
	shfl.sync.down.b32 %r277, %r278, %r284, %r315, %r316;
	// end inline asm
	// begin inline asm
	shfl.sync.down.b32 %r282, %r283, %r284, %r315, %r316;
	// end inline asm
	mov.b64 	%rd160, {%r277, %r282};
	mov.b64 	%fd247, %rd160;
	setp.gt.s32 	%p142, %r266, 29;
	setp.lt.f64 	%p143, %fd246, %fd247;
	selp.f64 	%fd248, %fd247, %fd246, %p143;
	selp.f64 	%fd249, %fd246, %fd248, %p142;
	mov.b64 	%rd161, %fd249;
	mov.b64 	{%r288, %r293}, %rd161;
	mov.b32 	%r294, 4;
	// begin inline asm
	shfl.sync.down.b32 %r287, %r288, %r294, %r315, %r316;
	// end inline asm
	// begin inline asm
	shfl.sync.down.b32 %r292, %r293, %r294, %r315, %r316;
	// end inline asm
	mov.b64 	%rd162, {%r287, %r292};
	mov.b64 	%fd250, %rd162;
	setp.gt.s32 	%p144, %r266, 27;
	setp.lt.f64 	%p145, %fd249, %fd250;
	selp.f64 	%fd251, %fd250, %fd249, %p145;
	selp.f64 	%fd252, %fd249, %fd251, %p144;
	mov.b64 	%rd163, %fd252;
	mov.b64 	{%r298, %r303}, %rd163;
	mov.b32 	%r304, 8;
	// begin inline asm
	shfl.sync.down.b32 %r297, %r298, %r304, %r315, %r316;
	// end inline asm
	// begin inline asm
	shfl.sync.down.b32 %r302, %r303, %r304, %r315, %r316;
	// end inline asm
	mov.b64 	%rd164, {%r297, %r302};
	mov.b64 	%fd253, %rd164;
	setp.gt.s32 	%p146, %r266, 23;
	setp.lt.f64 	%p147, %fd252, %fd253;
	selp.f64 	%fd254, %fd253, %fd252, %p147;
	selp.f64 	%fd255, %fd252, %fd254, %p146;
	mov.b64 	%rd165, %fd255;
	mov.b64 	{%r308, %r313}, %rd165;
	mov.b32 	%r314, 16;
	// begin inline asm
	shfl.sync.down.b32 %r307, %r308, %r314, %r315, %r316;
	// end inline asm
	// begin inline asm
	shfl.sync.down.b32 %r312, %r313, %r314, %r315, %r316;
	// end inline asm
	mov.b64 	%rd166, {%r307, %r312};
	mov.b64 	%fd256, %rd166;
	setp.gt.s32 	%p148, %r266, 15;
	setp.lt.f64 	%p149, %fd255, %fd256;
	selp.f64 	%fd26, %fd256, %fd255, %p149;
	selp.f64 	%fd380, %fd255, %fd26, %p148;
	setp.ne.s32 	%p150, %r266, 0;
	@%p150 bra 	$L__BB5_36;
	shr.u32 	%r317, %r13, 2;
	and.b32  	%r318, %r317, 248;
	mov.u32 	%r319, _ZZN3cub18CUB_300001_SM_10006detail6reduce28DeviceReduceSingleTileKernelINS2_10policy_hubIdjN4cuda3__47maximumIvEEE10Policy1000EPdSB_iS8_ddNS5_3std3__410__identityEEEvT0_T1_T2_T3_T4_T6_E12temp_storage;
	add.s32 	%r320, %r319, %r318;
	st.shared.f64 	[%r320+8], %fd26;
$L__BB5_36:
	bar.sync 	0;
	setp.ne.s32 	%p151, %r13, 0;
	@%p151 bra 	$L__BB5_72;
	ld.shared.f64 	%fd257, [_ZZN3cub18CUB_300001_SM_10006detail6reduce28DeviceReduceSingleTileKernelINS2_10policy_hubIdjN4cuda3__47maximumIvEEE10Policy1000EPdSB_iS8_ddNS5_3std3__410__identityEEEvT0_T1_T2_T3_T4_T6_E12temp_storage+16];
	setp.lt.f64 	%p152, %fd380, %fd257;
	selp.f64 	%fd258, %fd257, %fd380, %p152;
	ld.shared.f64 	%fd259, [_ZZN3cub18CUB_300001_SM_10006detail6reduce28DeviceReduceSingleTileKernelINS2_10policy_hubIdjN4cuda3__47maximumIvEEE10Policy1000EPdSB_iS8_ddNS5_3std3__410__identityEEEvT0_T1_T2_T3_T4_T6_E12temp_storage+24];
	setp.lt.f64 	%p153, %fd258, %fd259;
	selp.f64 	%fd260, %fd259, %fd258, %p153;
	ld.shared.f64 	%fd261, [_ZZN3cub18CUB_300001_SM_10006detail6reduce28DeviceReduceSingleTileKernelINS2_10policy_hubIdjN4cuda3__47maximumIvEEE10Policy1000EPdSB_iS8_ddNS5_3std3__410__identityEEEvT0_T1_T2_T3_T4_T6_E12temp_storage+32];
	setp.lt.f64 	%p154, %fd260, %fd261;
	selp.f64 	%fd262, %fd261, %fd260, %p154;
	ld.shared.f64 	%fd263, [_ZZN3cub18CUB_300001_SM_10006detail6reduce28DeviceReduceSingleTileKernelINS2_10policy_hubIdjN4cuda3__47maximumIvEEE10Policy1000EPdSB_iS8_ddNS5_3std3__410__identityEEEvT0_T1_T2_T3_T4_T6_E12temp_storage+40];
	setp.lt.f64 	%p155, %fd262, %fd263;
	selp.f64 	%fd264, %fd263, %fd262, %p155;
	ld.shared.f64 	%fd265, [_ZZN3cub18CUB_300001_SM_10006detail6reduce28DeviceReduceSingleTileKernelINS2_10policy_hubIdjN4cuda3__47maximumIvEEE10Policy1000EPdSB_iS8_ddNS5_3std3__410__identityEEEvT0_T1_T2_T3_T4_T6_E12temp_storage+48];
	setp.lt.f64 	%p156, %fd264, %fd265;
	selp.f64 	%fd266, %fd265, %fd264, %p156;
	ld.shared.f64 	%fd267, [_ZZN3cub18CUB_300001_SM_10006detail6reduce28DeviceReduceSingleTileKernelINS2_10policy_hubIdjN4cuda3__47maximumIvEEE10Policy1000EPdSB_iS8_ddNS5_3std3__410__identityEEEvT0_T1_T2_T3_T4_T6_E12temp_storage+56];
	setp.lt.f64 	%p157, %fd266, %fd267;
	selp.f64 	%fd268, %fd267, %fd266, %p157;
	ld.shared.f64 	%fd269, [_ZZN3cub18CUB_300001_SM_10006detail6reduce28DeviceReduceSingleTileKernelINS2_10policy_hubIdjN4cuda3__47maximumIvEEE10Policy1000EPdSB_iS8_ddNS5_3std3__410__identityEEEvT0_T1_T2_T3_T4_T6_E12temp_storage+64];
	setp.lt.f64 	%p158, %fd268, %fd269;
	selp.f64 	%fd380, %fd269, %fd268, %p158;
	bra.uni 	$L__BB5_72;
$L__BB5_38:
	setp.gt.s32 	%p3, %r68, 2047;
	@%p3 bra 	$L__BB5_56;
	mov.u32 	%r35, %tid.x;
	setp.ge.s32 	%p52, %r35, %r68;
	mov.f64 	%fd372, 0d0000000000000000;
	mov.u32 	%r462, %r35;
	@%p52 bra 	$L__BB5_41;
	mul.wide.u32 	%rd81, %r35, 8;
	add.s64 	%rd80, %rd15, %rd81;
	// begin inline asm
	ld.global.nc.u64 %rd79, [%rd80];
	// end inline asm
	mov.b64 	%fd372, %rd79;
	add.s32 	%r462, %r35, 256;
$L__BB5_41:
	setp.ge.s32 	%p53, %r462, %r68;
	@%p53 bra 	$L__BB5_47;
	not.b32 	%r133, %r462;
	add.s32 	%r38, %r68, %r133;
	and.b32  	%r134, %r38, 768;
	setp.eq.s32 	%p54, %r134, 768;
	@%p54 bra 	$L__BB5_45;
	mul.wide.u32 	%rd82, %r462, 8;
	add.s64 	%rd204, %rd15, %rd82;
	shr.u32 	%r135, %r38, 8;
	add.s32 	%r136, %r135, 1;
	and.b32  	%r137, %r136, 3;
	neg.s32 	%r460, %r137;
$L__BB5_44:
	.pragma "nounroll";
	// begin inline asm
	ld.global.nc.u64 %rd83, [%rd204];
	// end inline asm
	mov.b64 	%fd125, %rd83;
	setp.lt.f64 	%p55, %fd372, %fd125;
	selp.f64 	%fd372, %fd125, %fd372, %p55;
	add.s32 	%r462, %r462, 256;
	add.s64 	%rd204, %rd204, 2048;
	add.s32 	%r460, %r460, 1;
	setp.ne.s32 	%p56, %r460, 0;
	@%p56 bra 	$L__BB5_44;
$L__BB5_45:
	setp.lt.u32 	%p57, %r38, 768;
	@%p57 bra 	$L__BB5_47;
$L__BB5_46:
	mul.wide.s32 	%rd93, %r462, 8;
	add.s64 	%rd86, %rd15, %rd93;
	// begin inline asm
	ld.global.nc.u64 %rd85, [%rd86];
	// end inline asm
	mov.b64 	%fd126, %rd85;
	setp.lt.f64 	%p58, %fd372, %fd126;
	selp.f64 	%fd127, %fd126, %fd372, %p58;
	add.s64 	%rd88, %rd86, 2048;
	// begin inline asm
	ld.global.nc.u64 %rd87, [%rd88];
	// end inline asm
	mov.b64 	%fd128, %rd87;
	setp.lt.f64 	%p59, %fd127, %fd128;
	selp.f64 	%fd129, %fd128, %fd127, %p59;
	add.s64 	%rd90, %rd86, 4096;
	// begin inline asm
	ld.global.nc.u64 %rd89, [%rd90];
	// end inline asm
	mov.b64 	%fd130, %rd89;
	setp.lt.f64 	%p60, %fd129, %fd130;
	selp.f64 	%fd131, %fd130, %fd129, %p60;
	add.s64 	%rd92, %rd86, 6144;
	// begin inline asm
	ld.global.nc.u64 %rd91, [%rd92];
	// end inline asm
	mov.b64 	%fd132, %rd91;
	setp.lt.f64 	%p61, %fd131, %fd132;
	selp.f64 	%fd372, %fd132, %fd131, %p61;
	add.s32 	%r462, %r462, 1024;
	setp.lt.s32 	%p62, %r462, %r68;
	@%p62 bra 	$L__BB5_46;
$L__BB5_47:
	setp.lt.s32 	%p63, %r68, 256;
	@%p63 bra 	$L__BB5_52;
	// begin inline asm
	mov.u32 %r201, %laneid;
	// end inline asm
	mov.b64 	%rd104, %fd372;
	mov.b64 	{%r203, %r208}, %rd104;
	mov.b32 	%r209, 1;
	mov.b32 	%r250, 31;
	mov.b32 	%r251, -1;
	// begin inline asm
	shfl.sync.down.b32 %r202, %r203, %r209, %r250, %r251;
	// end inline asm
	// begin inline asm
	shfl.sync.down.b32 %r207, %r208, %r209, %r250, %r251;
	// end inline asm
	mov.b64 	%rd105, {%r202, %r207};
	mov.b64 	%fd180, %rd105;
	setp.gt.s32 	%p91, %r201, 30;
	setp.lt.f64 	%p92, %fd372, %fd180;
	selp.f64 	%fd181, %fd180, %fd372, %p92;
	selp.f64 	%fd182, %fd372, %fd181, %p91;
	mov.b64 	%rd106, %fd182;
	mov.b64 	{%r213, %r218}, %rd106;
	mov.b32 	%r219, 2;
	// begin inline asm
	shfl.sync.down.b32 %r212, %r213, %r219, %r250, %r251;
	// end inline asm
	// begin inline asm
	shfl.sync.down.b32 %r217, %r218, %r219, %r250, %r251;
	// end inline asm
	mov.b64 	%rd107, {%r212, %r217};
	mov.b64 	%fd183, %rd107;
	setp.gt.s32 	%p93, %r201, 29;
	setp.lt.f64 	%p94, %fd182, %fd183;
	selp.f64 	%fd184, %fd183, %fd182, %p94;
	selp.f64 	%fd185, %fd182, %fd184, %p93;
	mov.b64 	%rd108, %fd185;
	mov.b64 	{%r223, %r228}, %rd108;
	mov.b32 	%r229, 4;
	// begin inline asm
	shfl.sync.down.b32 %r222, %r223, %r229, %r250, %r251;
	// end inline asm
	// begin inline asm
	shfl.sync.down.b32 %r227, %r228, %r229, %r250, %r251;
	// end inline asm
	mov.b64 	%rd109, {%r222, %r227};
	mov.b64 	%fd186, %rd109;
	setp.gt.s32 	%p95, %r201, 27;
	setp.lt.f64 	%p96, %fd185, %fd186;
	selp.f64 	%fd187, %fd186, %fd185, %p96;
	selp.f64 	%fd188, %fd185, %fd187, %p95;
	mov.b64 	%rd110, %fd188;
	mov.b64 	{%r233, %r238}, %rd110;
	mov.b32 	%r239, 8;
	// begin inline asm
	shfl.sync.down.b32 %r232, %r233, %r239, %r250, %r251;
	// end inline asm
	// begin inline asm
	shfl.sync.down.b32 %r237, %r238, %r239, %r250, %r251;
	// end inline asm
	mov.b64 	%rd111, {%r232, %r237};
	mov.b64 	%fd189, %rd111;
	setp.gt.s32 	%p97, %r201, 23;
	setp.lt.f64 	%p98, %fd188, %fd189;
	selp.f64 	%fd190, %fd189, %fd188, %p98;
	selp.f64 	%fd191, %fd188, %fd190, %p97;
	mov.b64 	%rd112, %fd191;
	mov.b64 	{%r243, %r248}, %rd112;
	mov.b32 	%r249, 16;
	// begin inline asm
	shfl.sync.down.b32 %r242, %r243, %r249, %r250, %r251;
	// end inline asm
	// begin inline asm
	shfl.sync.down.b32 %r247, %r248, %r249, %r250, %r251;
	// end inline asm
	mov.b64 	%rd113, {%r242, %r247};
	mov.b64 	%fd192, %rd113;
	setp.gt.s32 	%p99, %r201, 15;
	setp.lt.f64 	%p100, %fd191, %fd192;
	selp.f64 	%fd38, %fd192, %fd191, %p100;
	selp.f64 	%fd380, %fd191, %fd38, %p99;
	setp.ne.s32 	%p101, %r201, 0;
	@%p101 bra 	$L__BB5_50;
	shr.u32 	%r252, %r35, 2;
	and.b32  	%r253, %r252, 248;
	mov.u32 	%r254, _ZZN3cub18CUB_300001_SM_10006detail6reduce28DeviceReduceSingleTileKernelINS2_10policy_hubIdjN4cuda3__47maximumIvEEE10Policy1000EPdSB_iS8_ddNS5_3std3__410__identityEEEvT0_T1_T2_T3_T4_T6_E12temp_storage;
	add.s32 	%r255, %r254, %r253;
	st.shared.f64 	[%r255+8], %fd38;
$L__BB5_50:
	bar.sync 	0;
	setp.ne.s32 	%p102, %r35, 0;
	@%p102 bra 	$L__BB5_72;
	ld.shared.f64 	%fd193, [_ZZN3cub18CUB_300001_SM_10006detail6reduce28DeviceReduceSingleTileKernelINS2_10policy_hubIdjN4cuda3__47maximumIvEEE10Policy1000EPdSB_iS8_ddNS5_3std3__410__identityEEEvT0_T1_T2_T3_T4_T6_E12temp_storage+16];
	setp.lt.f64 	%p103, %fd380, %fd193;
	selp.f64 	%fd194, %fd193, %fd380, %p103;
	ld.shared.f64 	%fd195, [_ZZN3cub18CUB_300001_SM_10006detail6reduce28DeviceReduceSingleTileKernelINS2_10policy_hubIdjN4cuda3__47maximumIvEEE10Policy1000EPdSB_iS8_ddNS5_3std3__410__identityEEEvT0_T1_T2_T3_T4_T6_E12temp_storage+24];
	setp.lt.f64 	%p104, %fd194, %fd195;
	selp.f64 	%fd196, %fd195, %fd194, %p104;
	ld.shared.f64 	%fd197, [_ZZN3cub18CUB_300001_SM_10006detail6reduce28DeviceReduceSingleTileKernelINS2_10policy_hubIdjN4cuda3__47maximumIvEEE10Policy1000EPdSB_iS8_ddNS5_3std3__410__identityEEEvT0_T1_T2_T3_T4_T6_E12temp_storage+32];
	setp.lt.f64 	%p105, %fd196, %fd197;
	selp.f64 	%fd198, %fd197, %fd196, %p105;
	ld.shared.f64 	%fd199, [_ZZN3cub18CUB_300001_SM_10006detail6reduce28DeviceReduceSingleTileKernelINS2_10policy_hubIdjN4cuda3__47maximumIvEEE10Policy1000EPdSB_iS8_ddNS5_3std3__410__identityEEEvT0_T1_T2_T3_T4_T6_E12temp_storage+40];
	setp.lt.f64 	%p106, %fd198, %fd199;
	selp.f64 	%fd200, %fd199, %fd198, %p106;
	ld.shared.f64 	%fd201, [_ZZN3cub18CUB_300001_SM_10006detail6reduce28DeviceReduceSingleTileKernelINS2_10policy_hubIdjN4cuda3__47maximumIvEEE10Policy1000EPdSB_iS8_ddNS5_3std3__410__identityEEEvT0_T1_T2_T3_T4_T6_E12temp_storage+48];
	setp.lt.f64 	%p107, %fd200, %fd201;
	selp.f64 	%fd202, %fd201, %fd200, %p107;
	ld.shared.f64 	%fd203, [_ZZN3cub18CUB_300001_SM_10006detail6reduce28DeviceReduceSingleTileKernelINS2_10policy_hubIdjN4cuda3__47maximumIvEEE10Policy1000EPdSB_iS8_ddNS5_3std3__410__identityEEEvT0_T1_T2_T3_T4_T6_E12temp_storage+56];
	setp.lt.f64 	%p108, %fd202, %fd203;
	selp.f64 	%fd204, %fd203, %fd202, %p108;
	ld.shared.f64 	%fd205, [_ZZN3cub18CUB_300001_SM_10006detail6reduce28DeviceReduceSingleTileKernelINS2_10policy_hubIdjN4cuda3__47maximumIvEEE10Policy1000EPdSB_iS8_ddNS5_3std3__410__identityEEEvT0_T1_T2_T3_T4_T6_E12temp_storage+64];
	setp.lt.f64 	%p109, %fd204, %fd205;
	selp.f64 	%fd380, %fd205, %fd204, %p109;
	bra.uni 	$L__BB5_72;
$L__BB5_52:
	// begin inline asm
	mov.u32 %r138, %laneid;
	// end inline asm
	and.b32  	%r189, %r35, 992;
	add.s32 	%r190, %r189, 32;
	setp.gt.s32 	%p64, %r190, %r68;
	not.b32 	%r191, %r189;
	add.s32 	%r192, %r68, %r191;
	selp.b32 	%r187, %r192, 31, %p64;
	mov.b64 	%rd94, %fd372;
	mov.b64 	{%r140, %r145}, %rd94;
	mov.b32 	%r146, 1;
	mov.b32 	%r188, -1;
	// begin inline asm
	shfl.sync.down.b32 %r139, %r140, %r146, %r187, %r188;
	// end inline asm
	// begin inline asm
	shfl.sync.down.b32 %r144, %r145, %r146, %r187, %r188;
	// end inline asm
	mov.b64 	%rd95, {%r139, %r144};
	mov.b64 	%fd133, %rd95;
	setp.lt.s32 	%p65, %r138, %r187;
	setp.lt.f64 	%p66, %fd372, %fd133;
	selp.f64 	%fd134, %fd133, %fd372, %p66;
	selp.f64 	%fd135, %fd134, %fd372, %p65;
	mov.b64 	%rd96, %fd135;
	mov.b64 	{%r150, %r155}, %rd96;
	mov.b32 	%r156, 2;
	// begin inline asm
	shfl.sync.down.b32 %r149, %r150, %r156, %r187, %r188;
	// end inline asm
	// begin inline asm
	shfl.sync.down.b32 %r154, %r155, %r156, %r187, %r188;
	// end inline asm
	mov.b64 	%rd97, {%r149, %r154};
	mov.b64 	%fd136, %rd97;
	add.s32 	%r193, %r138, 2;
	setp.gt.s32 	%p67, %r193, %r187;
	setp.lt.f64 	%p68, %fd135, %fd136;
	selp.f64 	%fd137, %fd136, %fd135, %p68;
	selp.f64 	%fd138, %fd135, %fd137, %p67;
	mov.b64 	%rd98, %fd138;
	mov.b64 	{%r160, %r165}, %rd98;
	mov.b32 	%r166, 4;
	// begin inline asm
	shfl.sync.down.b32 %r159, %r160, %r166, %r187, %r188;
	// end inline asm
	// begin inline asm
	shfl.sync.down.b32 %r164, %r165, %r166, %r187, %r188;
	// end inline asm
	mov.b64 	%rd99, {%r159, %r164};
	mov.b64 	%fd139, %rd99;
	add.s32 	%r194, %r138, 4;
	setp.gt.s32 	%p69, %r194, %r187;
	setp.lt.f64 	%p70, %fd138, %fd139;
	selp.f64 	%fd140, %fd139, %fd138, %p70;
	selp.f64 	%fd141, %fd138, %fd140, %p69;
	mov.b64 	%rd100, %fd141;
	mov.b64 	{%r170, %r175}, %rd100;
	mov.b32 	%r176, 8;
	// begin inline asm
	shfl.sync.down.b32 %r169, %r170, %r176, %r187, %r188;
	// end inline asm
	// begin inline asm
	shfl.sync.down.b32 %r174, %r175, %r176, %r187, %r188;
	// end inline asm
	mov.b64 	%rd101, {%r169, %r174};
	mov.b64 	%fd142, %rd101;
	add.s32 	%r195, %r138, 8;
	setp.gt.s32 	%p71, %r195, %r187;
	setp.lt.f64 	%p72, %fd141, %fd142;
	selp.f64 	%fd143, %fd142, %fd141, %p72;
	selp.f64 	%fd144, %fd141, %fd143, %p71;
	mov.b64 	%rd102, %fd144;
	mov.b64 	{%r180, %r185}, %rd102;
	mov.b32 	%r186, 16;
	// begin inline asm
	shfl.sync.down.b32 %r179, %r180, %r186, %r187, %r188;
	// end inline asm
	// begin inline asm
	shfl.sync.down.b32 %r184, %r185, %r186, %r187, %r188;
	// end inline asm
	mov.b64 	%rd103, {%r179, %r184};
	mov.b64 	%fd145, %rd103;
	add.s32 	%r196, %r138, 16;
	setp.gt.s32 	%p73, %r196, %r187;
	setp.lt.f64 	%p74, %fd144, %fd145;
	selp.f64 	%fd146, %fd145, %fd144, %p74;
	selp.f64 	%fd380, %fd144, %fd146, %p73;
	setp.ne.s32 	%p75, %r138, 0;
	@%p75 bra 	$L__BB5_54;
	shr.u32 	%r197, %r35, 2;
	and.b32  	%r198, %r197, 248;
	mov.u32 	%r199, _ZZN3cub18CUB_300001_SM_10006detail6reduce28DeviceReduceSingleTileKernelINS2_10policy_hubIdjN4cuda3__47maximumIvEEE10Policy1000EPdSB_iS8_ddNS5_3std3__410__identityEEEvT0_T1_T2_T3_T4_T6_E12temp_storage;
	add.s32 	%r200, %r199, %r198;
	st.shared.f64 	[%r200+8], %fd380;
$L__BB5_54:
	bar.sync 	0;
	setp.ne.s32 	%p76, %r35, 0;
	@%p76 bra 	$L__BB5_72;
	setp.gt.s32 	%p77, %r68, 32;
	ld.shared.f64 	%fd147, [_ZZN3cub18CUB_300001_SM_10006detail6reduce28DeviceReduceSingleTileKernelINS2_10policy_hubIdjN4cuda3__47maximumIvEEE10Policy1000EPdSB_iS8_ddNS5_3std3__410__identityEEEvT0_T1_T2_T3_T4_T6_E12temp_storage+16];
	setp.lt.f64 	%p78, %fd380, %fd147;
	selp.f64 	%fd149, %fd147, %fd380, %p78;
	selp.f64 	%fd150, %fd149, %fd380, %p77;
	setp.gt.s32 	%p79, %r68, 64;
	ld.shared.f64 	%fd152, [_ZZN3cub18CUB_300001_SM_10006detail6reduce28DeviceReduceSingleTileKernelINS2_10policy_hubIdjN4cuda3__47maximumIvEEE10Policy1000EPdSB_iS8_ddNS5_3std3__410__identityEEEvT0_T1_T2_T3_T4_T6_E12temp_storage+24];
	setp.lt.f64 	%p80, %fd150, %fd152;
	selp.f64 	%fd154, %fd152, %fd150, %p80;
	selp.f64 	%fd155, %fd154, %fd150, %p79;
	setp.gt.s32 	%p81, %r68, 96;
	ld.shared.f64 	%fd157, [_ZZN3cub18CUB_300001_SM_10006detail6reduce28DeviceReduceSingleTileKernelINS2_10policy_hubIdjN4cuda3__47maximumIvEEE10Policy1000EPdSB_iS8_ddNS5_3std3__410__identityEEEvT0_T1_T2_T3_T4_T6_E12temp_storage+32];
	setp.lt.f64 	%p82, %fd155, %fd157;
	selp.f64 	%fd159, %fd157, %fd155, %p82;
	selp.f64 	%fd160, %fd159, %fd155, %p81;
	setp.gt.s32 	%p83, %r68, 128;
	ld.shared.f64 	%fd162, [_ZZN3cub18CUB_300001_SM_10006detail6reduce28DeviceReduceSingleTileKernelINS2_10policy_hubIdjN4cuda3__47maximumIvEEE10Policy1000EPdSB_iS8_ddNS5_3std3__410__identityEEEvT0_T1_T2_T3_T4_T6_E12temp_storage+40];
	setp.lt.f64 	%p84, %fd160, %fd162;
	selp.f64 	%fd164, %fd162, %fd160, %p84;
	selp.f64 	%fd165, %fd164, %fd160, %p83;
	setp.gt.s32 	%p85, %r68, 160;
	ld.shared.f64 	%fd167, [_ZZN3cub18CUB_300001_SM_10006detail6reduce28DeviceReduceSingleTileKernelINS2_10policy_hubIdjN4cuda3__47maximumIvEEE10Policy1000EPdSB_iS8_ddNS5_3std3__410__identityEEEvT0_T1_T2_T3_T4_T6_E12temp_storage+48];
	setp.lt.f64 	%p86, %fd165, %fd167;
	selp.f64 	%fd169, %fd167, %fd165, %p86;
	selp.f64 	%fd170, %fd169, %fd165, %p85;
	setp.gt.s32 	%p87, %r68, 192;
	ld.shared.f64 	%fd172, [_ZZN3cub18CUB_300001_SM_10006detail6reduce28DeviceReduceSingleTileKernelINS2_10policy_hubIdjN4cuda3__47maximumIvEEE10Policy1000EPdSB_iS8_ddNS5_3std3__410__identityEEEvT0_T1_T2_T3_T4_T6_E12temp_storage+56];
	setp.lt.f64 	%p88, %fd170, %fd172;
	selp.f64 	%fd174, %fd172, %fd170, %p88;
	selp.f64 	%fd175, %fd174, %fd170, %p87;
	setp.gt.s32 	%p89, %r68, 224;
	ld.shared.f64 	%fd177, [_ZZN3cub18CUB_300001_SM_10006detail6reduce28DeviceReduceSingleTileKernelINS2_10policy_hubIdjN4cuda3__47maximumIvEEE10Policy1000EPdSB_iS8_ddNS5_3std3__410__identityEEEvT0_T1_T2_T3_T4_T6_E12temp_storage+64];
	setp.lt.f64 	%p90, %fd175, %fd177;
	selp.f64 	%fd179, %fd177, %fd175, %p90;
	selp.f64 	%fd380, %fd179, %fd175, %p89;
	bra.uni 	$L__BB5_72;
$L__BB5_56:
	mov.u32 	%r47, %tid.x;
	mul.wide.u32 	%rd34, %r47, 8;
	add.s64 	%rd19, %rd15, %rd34;
	// begin inline asm
	ld.global.nc.u64 %rd18, [%rd19];
	// end inline asm
	mov.b64 	%fd59, %rd18;
	add.s64 	%rd21, %rd19, 2048;
	// begin inline asm
	ld.global.nc.u64 %rd20, [%rd21];
	// end inline asm
	mov.b64 	%fd60, %rd20;
	add.s64 	%rd23, %rd19, 4096;
	// begin inline asm
	ld.global.nc.u64 %rd22, [%rd23];
	// end inline asm
	mov.b64 	%fd61, %rd22;
	add.s64 	%rd25, %rd19, 6144;
	// begin inline asm
	ld.global.nc.u64 %rd24, [%rd25];
	// end inline asm
	mov.b64 	%fd62, %rd24;
	add.s64 	%rd27, %rd19, 8192;
	// begin inline asm
	ld.global.nc.u64 %rd26, [%rd27];
	// end inline asm
	mov.b64 	%fd63, %rd26;
	add.s64 	%rd29, %rd19, 10240;
	// begin inline asm
	ld.global.nc.u64 %rd28, [%rd29];
	// end inline asm
	mov.b64 	%fd64, %rd28;
	add.s64 	%rd31, %rd19, 12288;
	// begin inline asm
	ld.global.nc.u64 %rd30, [%rd31];
	// end inline asm
	mov.b64 	%fd65, %rd30;
	add.s64 	%rd33, %rd19, 14336;
	// begin inline asm
	ld.global.nc.u64 %rd32, [%rd33];
	// end inline asm
	mov.b64 	%fd66, %rd32;
	setp.lt.f64 	%p4, %fd59, %fd60;
	selp.f64 	%fd67, %fd60, %fd59, %p4;
	setp.lt.f64 	%p5, %fd67, %fd61;
	selp.f64 	%fd68, %fd61, %fd67, %p5;
	setp.lt.f64 	%p6, %fd68, %fd62;
	selp.f64 	%fd69, %fd62, %fd68, %p6;
	setp.lt.f64 	%p7, %fd69, %fd63;
	selp.f64 	%fd70, %fd63, %fd69, %p7;
	setp.lt.f64 	%p8, %fd70, %fd64;
	selp.f64 	%fd71, %fd64, %fd70, %p8;
	setp.lt.f64 	%p9, %fd71, %fd65;
	selp.f64 	%fd72, %fd65, %fd71, %p9;
	setp.lt.f64 	%p10, %fd72, %fd66;
	selp.f64 	%fd379, %fd66, %fd72, %p10;
	setp.lt.u32 	%p11, %r68, 4096;
	mov.b32 	%r465, 2048;
	@%p11 bra 	$L__BB5_60;
	add.s32 	%r48, %r68, -2048;
	mov.b32 	%r465, 2048;
$L__BB5_58:
	mul.wide.s32 	%rd51, %r465, 8;
	add.s64 	%rd36, %rd19, %rd51;
	// begin inline asm
	ld.global.nc.u64 %rd35, [%rd36];
	// end inline asm
	mov.b64 	%fd73, %rd35;
	add.s64 	%rd38, %rd36, 2048;
	// begin inline asm
	ld.global.nc.u64 %rd37, [%rd38];
	// end inline asm
	mov.b64 	%fd74, %rd37;
	add.s64 	%rd40, %rd36, 4096;
	// begin inline asm
	ld.global.nc.u64 %rd39, [%rd40];
	// end inline asm
	mov.b64 	%fd75, %rd39;
	add.s64 	%rd42, %rd36, 6144;
	// begin inline asm
	ld.global.nc.u64 %rd41, [%rd42];
	// end inline asm
	mov.b64 	%fd76, %rd41;
	add.s64 	%rd44, %rd36, 8192;
	// begin inline asm
	ld.global.nc.u64 %rd43, [%rd44];
	// end inline asm
	mov.b64 	%fd77, %rd43;
	add.s64 	%rd46, %rd36, 10240;
	// begin inline asm
	ld.global.nc.u64 %rd45, [%rd46];
	// end inline asm
	mov.b64 	%fd78, %rd45;
	add.s64 	%rd48, %rd36, 12288;
	// begin inline asm
	ld.global.nc.u64 %rd47, [%rd48];
	// end inline asm
	mov.b64 	%fd79, %rd47;
	add.s64 	%rd50, %rd36, 14336;
	// begin inline asm
	ld.global.nc.u64 %rd49, [%rd50];
	// end inline asm
	mov.b64 	%fd80, %rd49;
	setp.lt.f64 	%p12, %fd379, %fd73;
	selp.f64 	%fd81, %fd73, %fd379, %p12;
	setp.lt.f64 	%p13, %fd81, %fd74;
	selp.f64 	%fd82, %fd74, %fd81, %p13;
	setp.lt.f64 	%p14, %fd82, %fd75;
	selp.f64 	%fd83, %fd75, %fd82, %p14;
	setp.lt.f64 	%p15, %fd83, %fd76;
	selp.f64 	%fd84, %fd76, %fd83, %p15;
	setp.lt.f64 	%p16, %fd84, %fd77;
	selp.f64 	%fd85, %fd77, %fd84, %p16;
	setp.lt.f64 	%p17, %fd85, %fd78;
	selp.f64 	%fd86, %fd78, %fd85, %p17;
	setp.lt.f64 	%p18, %fd86, %fd79;
	selp.f64 	%fd87, %fd79, %fd86, %p18;
	setp.lt.f64 	%p19, %fd87, %fd80;
	selp.f64 	%fd379, %fd80, %fd87, %p19;
	sub.s32 	%r71, %r68, %r465;
	setp.lt.s32 	%p20, %r71, 2048;
	@%p20 bra 	$L__BB5_68;
	add.s32 	%r465, %r465, 2048;
	setp.le.s32 	%p21, %r465, %r48;
	@%p21 bra 	$L__BB5_58;
$L__BB5_60:
	setp.le.s32 	%p22, %r68, %r465;
	@%p22 bra 	$L__BB5_68;
	sub.s32 	%r52, %r68, %r465;
	setp.ge.s32 	%p23, %r47, %r52;
	@%p23 bra 	$L__BB5_68;
	not.b32 	%r72, %r47;
	add.s32 	%r73, %r68, %r72;
	sub.s32 	%r53, %r73, %r465;
	and.b32  	%r74, %r53, 768;
	setp.eq.s32 	%p24, %r74, 768;
	mov.u32 	%r469, %r47;
	@%p24 bra 	$L__BB5_65;
	add.s32 	%r467, %r47, %r465;
	shr.u32 	%r75, %r53, 8;
	add.s32 	%r76, %r75, 1;
	and.b32  	%r77, %r76, 3;
	neg.s32 	%r466, %r77;
	mov.u32 	%r469, %r47;
$L__BB5_64:
	.pragma "nounroll";
	mul.wide.u32 	%rd54, %r467, 8;
	add.s64 	%rd53, %rd15, %rd54;
	// begin inline asm
	ld.global.nc.u64 %rd52, [%rd53];
	// end inline asm
	mov.b64 	%fd89, %rd52;
	setp.lt.f64 	%p25, %fd379, %fd89;
	selp.f64 	%fd379, %fd89, %fd379, %p25;
	add.s32 	%r469, %r469, 256;
	add.s32 	%r467, %r467, 256;
	add.s32 	%r466, %r466, 1;
	setp.ne.s32 	%p26, %r466, 0;
	@%p26 bra 	$L__BB5_64;
$L__BB5_65:
	setp.lt.u32 	%p27, %r53, 768;
	@%p27 bra 	$L__BB5_68;
	cvt.u64.u32 	%rd55, %r469;
	cvt.u64.u32 	%rd56, %r465;
	add.s64 	%rd57, %rd55, %rd56;
	shl.b64 	%rd58, %rd57, 3;
	add.s64 	%rd59, %rd58, %rd15;
	add.s64 	%rd205, %rd59, 4096;
	add.s32 	%r470, %r469, %r465;
$L__BB5_67:
	mul.wide.u32 	%rd68, %r470, 8;
	add.s64 	%rd61, %rd15, %rd68;
	// begin inline asm
	ld.global.nc.u64 %rd60, [%rd61];
	// end inline asm
	mov.b64 	%fd90, %rd60;
	setp.lt.f64 	%p28, %fd379, %fd90;
	selp.f64 	%fd91, %fd90, %fd379, %p28;
	add.s64 	%rd63, %rd205, -2048;
	// begin inline asm
	ld.global.nc.u64 %rd62, [%rd63];
	// end inline asm
	mov.b64 	%fd92, %rd62;
	setp.lt.f64 	%p29, %fd91, %fd92;
	selp.f64 	%fd93, %fd92, %fd91, %p29;
	// begin inline asm
	ld.global.nc.u64 %rd64, [%rd205];
	// end inline asm
	mov.b64 	%fd94, %rd64;
	setp.lt.f64 	%p30, %fd93, %fd94;
	selp.f64 	%fd95, %fd94, %fd93, %p30;
	add.s64 	%rd67, %rd205, 2048;
	// begin inline asm
	ld.global.nc.u64 %rd66, [%rd67];
	// end inline asm
	mov.b64 	%fd96, %rd66;
	setp.lt.f64 	%p31, %fd95, %fd96;
	selp.f64 	%fd379, %fd96, %fd95, %p31;
	add.s32 	%r469, %r469, 1024;
	add.s64 	%rd205, %rd205, 8192;
	add.s32 	%r470, %r470, 1024;
	setp.lt.s32 	%p32, %r469, %r52;
	@%p32 bra 	$L__BB5_67;
$L__BB5_68:
	// begin inline asm
	mov.u32 %r78, %laneid;
	// end inline asm
	mov.b64 	%rd69, %fd379;
	mov.b64 	{%r80, %r85}, %rd69;
	mov.b32 	%r86, 1;
	mov.b32 	%r127, 31;
	mov.b32 	%r128, -1;
	// begin inline asm
	shfl.sync.down.b32 %r79, %r80, %r86, %r127, %r128;
	// end inline asm
	// begin inline asm
	shfl.sync.down.b32 %r84, %r85, %r86, %r127, %r128;
	// end inline asm
	mov.b64 	%rd70, {%r79, %r84};
	mov.b64 	%fd97, %rd70;
	setp.gt.s32 	%p33, %r78, 30;
	setp.lt.f64 	%p34, %fd379, %fd97;
	selp.f64 	%fd98, %fd97, %fd379, %p34;
	selp.f64 	%fd99, %fd379, %fd98, %p33;
	mov.b64 	%rd71, %fd99;
	mov.b64 	{%r90, %r95}, %rd71;
	mov.b32 	%r96, 2;
	// begin inline asm
	shfl.sync.down.b32 %r89, %r90, %r96, %r127, %r128;
	// end inline asm
	// begin inline asm
	shfl.sync.down.b32 %r94, %r95, %r96, %r127, %r128;
	// end inline asm
	mov.b64 	%rd72, {%r89, %r94};
	mov.b64 	%fd100, %rd72;
	setp.gt.s32 	%p35, %r78, 29;
	setp.lt.f64 	%p36, %fd99, %fd100;
	selp.f64 	%fd101, %fd100, %fd99, %p36;
	selp.f64 	%fd102, %fd99, %fd101, %p35;
	mov.b64 	%rd73, %fd102;
	mov.b64 	{%r100, %r105}, %rd73;
	mov.b32 	%r106, 4;
	// begin inline asm
	shfl.sync.down.b32 %r99, %r100, %r106, %r127, %r128;
	// end inline asm
	// begin inline asm
	shfl.sync.down.b32 %r104, %r105, %r106, %r127, %r128;
	// end inline asm
	mov.b64 	%rd74, {%r99, %r104};
	mov.b64 	%fd103, %rd74;
	setp.gt.s32 	%p37, %r78, 27;
	setp.lt.f64 	%p38, %fd102, %fd103;
	selp.f64 	%fd104, %fd103, %fd102, %p38;
	selp.f64 	%fd105, %fd102, %fd104, %p37;
	mov.b64 	%rd75, %fd105;
	mov.b64 	{%r110, %r115}, %rd75;
	mov.b32 	%r116, 8;
	// begin inline asm
	shfl.sync.down.b32 %r109, %r110, %r116, %r127, %r128;
	// end inline asm
	// begin inline asm
	shfl.sync.down.b32 %r114, %r115, %r116, %r127, %r128;
	// end inline asm
	mov.b64 	%rd76, {%r109, %r114};
	mov.b64 	%fd106, %rd76;
	setp.gt.s32 	%p39, %r78, 23;
	setp.lt.f64 	%p40, %fd105, %fd106;
	selp.f64 	%fd107, %fd106, %fd105, %p40;
	selp.f64 	%fd108, %fd105, %fd107, %p39;
	mov.b64 	%rd77, %fd108;
	mov.b64 	{%r120, %r125}, %rd77;
	mov.b32 	%r126, 16;
	// begin inline asm
	shfl.sync.down.b32 %r119, %r120, %r126, %r127, %r128;
	// end inline asm
	// begin inline asm
	shfl.sync.down.b32 %r124, %r125, %r126, %r127, %r128;
	// end inline asm
	mov.b64 	%rd78, {%r119, %r124};
	mov.b64 	%fd109, %rd78;
	setp.gt.s32 	%p41, %r78, 15;
	setp.lt.f64 	%p42, %fd108, %fd109;
	selp.f64 	%fd54, %fd109, %fd108, %p42;
	selp.f64 	%fd380, %fd108, %fd54, %p41;
	setp.ne.s32 	%p43, %r78, 0;
	@%p43 bra 	$L__BB5_70;
	shr.u32 	%r129, %r47, 2;
	and.b32  	%r130, %r129, 248;
	mov.u32 	%r131, _ZZN3cub18CUB_300001_SM_10006detail6reduce28DeviceReduceSingleTileKernelINS2_10policy_hubIdjN4cuda3__47maximumIvEEE10Policy1000EPdSB_iS8_ddNS5_3std3__410__identityEEEvT0_T1_T2_T3_T4_T6_E12temp_storage;
	add.s32 	%r132, %r131, %r130;
	st.shared.f64 	[%r132+8], %fd54;
$L__BB5_70:
	bar.sync 	0;
	setp.ne.s32 	%p44, %r47, 0;
	@%p44 bra 	$L__BB5_72;
	ld.shared.f64 	%fd110, [_ZZN3cub18CUB_300001_SM_10006detail6reduce28DeviceReduceSingleTileKernelINS2_10policy_hubIdjN4cuda3__47maximumIvEEE10Policy1000EPdSB_iS8_ddNS5_3std3__410__identityEEEvT0_T1_T2_T3_T4_T6_E12temp_storage+16];
	setp.lt.f64 	%p45, %fd380, %fd110;
	selp.f64 	%fd111, %fd110, %fd380, %p45;
	ld.shared.f64 	%fd112, [_ZZN3cub18CUB_300001_SM_10006detail6reduce28DeviceReduceSingleTileKernelINS2_10policy_hubIdjN4cuda3__47maximumIvEEE10Policy1000EPdSB_iS8_ddNS5_3std3__410__identityEEEvT0_T1_T2_T3_T4_T6_E12temp_storage+24];
	setp.lt.f64 	%p46, %fd111, %fd112;
	selp.f64 	%fd113, %fd112, %fd111, %p46;
	ld.shared.f64 	%fd114, [_ZZN3cub18CUB_300001_SM_10006detail6reduce28DeviceReduceSingleTileKernelINS2_10policy_hubIdjN4cuda3__47maximumIvEEE10Policy1000EPdSB_iS8_ddNS5_3std3__410__identityEEEvT0_T1_T2_T3_T4_T6_E12temp_storage+32];
	setp.lt.f64 	%p47, %fd113, %fd114;
	selp.f64 	%fd115, %fd114, %fd113, %p47;
	ld.shared.f64 	%fd116, [_ZZN3cub18CUB_300001_SM_10006detail6reduce28DeviceReduceSingleTileKernelINS2_10policy_hubIdjN4cuda3__47maximumIvEEE10Policy1000EPdSB_iS8_ddNS5_3std3__410__identityEEEvT0_T1_T2_T3_T4_T6_E12temp_storage+40];
	setp.lt.f64 	%p48, %fd115, %fd116;
	selp.f64 	%fd117, %fd116, %fd115, %p48;
	ld.shared.f64 	%fd118, [_ZZN3cub18CUB_300001_SM_10006detail6reduce28DeviceReduceSingleTileKernelINS2_10policy_hubIdjN4cuda3__47maximumIvEEE10Policy1000EPdSB_iS8_ddNS5_3std3__410__identityEEEvT0_T1_T2_T3_T4_T6_E12temp_storage+48];
	setp.lt.f64 	%p49, %fd117, %fd118;
	selp.f64 	%fd119, %fd118, %fd117, %p49;
	ld.shared.f64 	%fd120, [_ZZN3cub18CUB_300001_SM_10006detail6reduce28DeviceReduceSingleTileKernelINS2_10policy_hubIdjN4cuda3__47maximumIvEEE10Policy1000EPdSB_iS8_ddNS5_3std3__410__identityEEEvT0_T1_T2_T3_T4_T6_E12temp_storage+56];
	setp.lt.f64 	%p50, %fd119, %fd120;
	selp.f64 	%fd121, %fd120, %fd119, %p50;
	ld.shared.f64 	%fd122, [_ZZN3cub18CUB_300001_SM_10006detail6reduce28DeviceReduceSingleTileKernelINS2_10policy_hubIdjN4cuda3__47maximumIvEEE10Policy1000EPdSB_iS8_ddNS5_3std3__410__identityEEEvT0_T1_T2_T3_T4_T6_E12temp_storage+64];
	setp.lt.f64 	%p51, %fd121, %fd122;
	selp.f64 	%fd380, %fd122, %fd121, %p51;
$L__BB5_72:
	mov.u32 	%r444, %tid.x;
	setp.ne.s32 	%p217, %r444, 0;
	@%p217 bra 	$L__BB5_74;
	setp.lt.f64 	%p218, %fd58, %fd380;
	selp.f64 	%fd353, %fd380, %fd58, %p218;
	st.global.f64 	[%rd1], %fd353;
$L__BB5_74:
	ret;

}


// ===== COMPILED SASS (sm_100) =====

	.target	sm_100

	.elftype	@"ET_EXEC"


//--------------------- .note.nv.tkinfo           --------------------------
	.section	.note.nv.tkinfo,"",@"SHT_NOTE"
	.sectionflags	@"SHF_NOTE_NV_TKINFO"
	.tkinfo
        /*0018*/ 	.word	0x00000002
        /*0030*/ 	.string	""
        /*0030*/ 	.string	"ptxas"
        /*0030*/ 	.string	"Cuda compilation tools, release 13.0, V13.0.88"
        /*0030*/ 	.string	"Build cuda_13.0.r13.0/compiler.36424714_0"
        /*0030*/ 	.string	"-arch sm_100 -m 64 "



//--------------------- .note.nv.cuinfo           --------------------------
	.section	.note.nv.cuinfo,"",@"SHT_NOTE"
	.sectionflags	@"SHF_NOTE_NV_CUINFO"
        /*0018*/ 	.short	0x0002
        /*001a*/ 	.short	0x0064
        /*001c*/ 	.short	0x0082
	.zero		2


//--------------------- .nv.info                  --------------------------
	.section	.nv.info,"",@"SHT_CUDA_INFO"
	.align	4


	//----- nvinfo : EIATTR_REGCOUNT
	.align		4
        /*0000*/ 	.byte	0x04, 0x2f
        /*0002*/ 	.short	(.L_41 - .L_40)
	.align		4
.L_40:
        /*0004*/ 	.word	index@(_Z16calculate_matrixPdS_i)
        /*0008*/ 	.word	0x00000010


	//----- nvinfo : EIATTR_FRAME_SIZE
	.align		4
.L_41:
        /*000c*/ 	.byte	0x04, 0x11
        /*000e*/ 	.short	(.L_43 - .L_42)
	.align		4
.L_42:
        /*0010*/ 	.word	index@(_Z16calculate_matrixPdS_i)
        /*0014*/ 	.word	0x00000000


	//----- nvinfo : EIATTR_REGCOUNT
	.align		4
.L_43:
        /*0018*/ 	.byte	0x04, 0x2f
        /*001a*/ 	.short	(.L_45 - .L_44)
	.align		4
.L_44:
        /*001c*/ 	.word	index@(_Z22calculate_error_matrixPdS_S_i)
        /*0020*/ 	.word	0x00000010


	//----- nvinfo : EIATTR_FRAME_SIZE
	.align		4
.L_45:
        /*0024*/ 	.byte	0x04, 0x11
        /*0026*/ 	.short	(.L_47 - .L_46)
	.align		4
.L_46:
        /*0028*/ 	.word	index@(_Z22calculate_error_matrixPdS_S_i)
        /*002c*/ 	.word	0x00000000


	//----- nvinfo : EIATTR_REGCOUNT
	.align		4
.L_47:
        /*0030*/ 	.byte	0x04, 0x2f
        /*0032*/ 	.short	(.L_49 - .L_48)
	.align		4
.L_48:
        /*0034*/ 	.word	index@(_ZN3cub18CUB_300001_SM_10006detail11EmptyKernelIvEEvv)
        /*0038*/ 	.word	0x00000004


	//----- nvinfo : EIATTR_FRAME_SIZE
	.align		4
.L_49:
        /*003c*/ 	.byte	0x04, 0x11
        /*003e*/ 	.short	(.L_51 - .L_50)
	.align		4
.L_50:
        /*0040*/ 	.word	index@(_ZN3cub18CUB_300001_SM_10006detail11EmptyKernelIvEEvv)
        /*0044*/ 	.word	0x00000000


	//----- nvinfo : EIATTR_REGCOUNT
	.align		4
.L_51:
        /*0048*/ 	.byte	0x04, 0x2f
        /*004a*/ 	.short	(.L_53 - .L_52)
	.align		4
.L_52:
        /*004c*/ 	.word	index@(_ZN3cub18CUB_300001_SM_10006detail6reduce28DeviceReduceSingleTileKernelINS2_10policy_hubIdjN4cuda3__47maximumIvEEE10Policy1000EPdSB_jS8_ddNS5_3std3__410__identityEEEvT0_T1_T2_T3_T4_T6_)
        /*0050*/ 	.word	0x0000002c


	//----- nvinfo : EIATTR_FRAME_SIZE
	.align		4
.L_53:
        /*0054*/ 	.byte	0x04, 0x11
        /*0056*/ 	.short	(.L_55 - .L_54)
	.align		4
.L_54:
        /*0058*/ 	.word	index@(_ZN3cub18CUB_300001_SM_10006detail6reduce28DeviceReduceSingleTileKernelINS2_10policy_hubIdjN4cuda3__47maximumIvEEE10Policy1000EPdSB_jS8_ddNS5_3std3__410__identityEEEvT0_T1_T2_T3_T4_T6_)
        /*005c*/ 	.word	0x00000000


	//----- nvinfo : EIATTR_REGCOUNT
	.align		4
.L_55:
        /*0060*/ 	.byte	0x04, 0x2f
        /*0062*/ 	.short	(.L_57 - .L_56)
	.align		4
.L_56:
        /*0064*/ 	.word	index@(_ZN3cub18CUB_300001_SM_10006detail6reduce18DeviceReduceKernelINS2_10policy_hubIdjN4cuda3__47maximumIvEEE10Policy1000EPdjS8_dNS5_3std3__410__identityEEEvT0_PT3_T1_NS0_13GridEvenShareISI_EET2_T4_)
        /*0068*/ 	.word	0x0000001c


	//----- nvinfo : EIATTR_FRAME_SIZE
	.align		4
.L_57:
        /*006c*/ 	.byte	0x04, 0x11
        /*006e*/ 	.short	(.L_59 - .L_58)
	.align		4
.L_58:
        /*0070*/ 	.word	index@(_ZN3cub18CUB_300001_SM_10006detail6reduce18DeviceReduceKernelINS2_10policy_hubIdjN4cuda3__47maximumIvEEE10Policy1000EPdjS8_dNS5_3std3__410__identityEEEvT0_PT3_T1_NS0_13GridEvenShareISI_EET2_T4_)
        /*0074*/ 	.word	0x00000000


	//----- nvinfo : EIATTR_REGCOUNT
	.align		4
.L_59:
        /*0078*/ 	.byte	0x04, 0x2f
        /*007a*/ 	.short	(.L_61 - .L_60)
	.align		4
.L_60:
        /*007c*/ 	.word	index@(_ZN3cub18CUB_300001_SM_10006detail6reduce28DeviceReduceSingleTileKernelINS2_10policy_hubIdjN4cuda3__47maximumIvEEE10Policy1000EPdSB_iS8_ddNS5_3std3__410__identityEEEvT0_T1_T2_T3_T4_T6_)
        /*0080*/ 	.word	0x00000030


	//----- nvinfo : EIATTR_FRAME_SIZE
	.align		4
.L_61:
        /*0084*/ 	.byte	0x04, 0x11
        /*0086*/ 	.short	(.L_63 - .L_62)
	.align		4
.L_62:
        /*0088*/ 	.word	index@(_ZN3cub18CUB_300001_SM_10006detail6reduce28DeviceReduceSingleTileKernelINS2_10policy_hubIdjN4cuda3__47maximumIvEEE10Policy1000EPdSB_iS8_ddNS5_3std3__410__identityEEEvT0_T1_T2_T3_T4_T6_)
        /*008c*/ 	.word	0x00000000


	//----- nvinfo : EIATTR_MIN_STACK_SIZE
	.align		4
.L_63:
        /*0090*/ 	.byte	0x04, 0x12
        /*0092*/ 	.short	(.L_65 - .L_64)
	.align		4
.L_64:
        /*0094*/ 	.word	index@(_ZN3cub18CUB_300001_SM_10006detail6reduce28DeviceReduceSingleTileKernelINS2_10policy_hubIdjN4cuda3__47maximumIvEEE10Policy1000EPdSB_iS8_ddNS5_3std3__410__identityEEEvT0_T1_T2_T3_T4_T6_)
        /*0098*/ 	.word	0x00000000


	//----- nvinfo : EIATTR_MIN_STACK_SIZE
	.align		4
.L_65:
        /*009c*/ 	.byte	0x04, 0x12
        /*009e*/ 	.short	(.L_67 - .L_66)
	.align		4
.L_66:
        /*00a0*/ 	.word	index@(_ZN3cub18CUB_300001_SM_10006detail6reduce18DeviceReduceKernelINS2_10policy_hubIdjN4cuda3__47maximumIvEEE10Policy1000EPdjS8_dNS5_3std3__410__identityEEEvT0_PT3_T1_NS0_13GridEvenShareISI_EET2_T4_)
        /*00a4*/ 	.word	0x00000000


	//----- nvinfo : EIATTR_MIN_STACK_SIZE
	.align		4
.L_67:
        /*00a8*/ 	.byte	0x04, 0x12
        /*00aa*/ 	.short	(.L_69 - .L_68)
	.align		4
.L_68:
        /*00ac*/ 	.word	index@(_ZN3cub18CUB_300001_SM_10006detail6reduce28DeviceReduceSingleTileKernelINS2_10policy_hubIdjN4cuda3__47maximumIvEEE10Policy1000EPdSB_jS8_ddNS5_3std3__410__identityEEEvT0_T1_T2_T3_T4_T6_)
        /*00b0*/ 	.word	0x00000000


	//----- nvinfo : EIATTR_MIN_STACK_SIZE
	.align		4
.L_69:
        /*00b4*/ 	.byte	0x04, 0x12
        /*00b6*/ 	.short	(.L_71 - .L_70)
	.align		4
.L_70:
        /*00b8*/ 	.word	index@(_ZN3cub18CUB_300001_SM_10006detail11EmptyKernelIvEEvv)
        /*00bc*/ 	.word	0x00000000


	//----- nvinfo : EIATTR_MIN_STACK_SIZE
	.align		4
.L_71:
        /*00c0*/ 	.byte	0x04, 0x12
        /*00c2*/ 	.short	(.L_73 - .L_72)
	.align		4
.L_72:
        /*00c4*/ 	.word	index@(_Z22calculate_error_matrixPdS_S_i)
        /*00c8*/ 	.word	0x00000000


	//----- nvinfo : EIATTR_MIN_STACK_SIZE
	.align		4
.L_73:
        /*00cc*/ 	.byte	0x04, 0x12
        /*00ce*/ 	.short	(.L_75 - .L_74)
	.align		4
.L_74:
        /*00d0*/ 	.word	index@(_Z16calculate_matrixPdS_i)
        /*00d4*/ 	.word	0x00000000
.L_75:


//--------------------- .nv.compat                --------------------------
	.section	.nv.compat,"",@"SHT_CUDA_COMPAT_INFO"
	.align	4
        /*0000*/ 	.byte	0x02, 0x09, 0x00, 0x00, 0x02, 0x02, 0x01, 0x00, 0x02, 0x05, 0x05, 0x00, 0x03, 0x07, 0x01, 0x01
        /*0010*/ 	.byte	0x02, 0x03, 0x00, 0x00, 0x02, 0x06, 0x01, 0x00, 0x04, 0x0b, 0x08, 0x00, 0x01, 0x00, 0x00, 0x00
        /*0020*/ 	.byte	0x00, 0x00, 0x00, 0x00


//--------------------- .nv.info._ZN3cub18CUB_300001_SM_10006detail6reduce28DeviceReduceSingleTileKernelINS2_10policy_hubIdjN4cuda3__47maximumIvEEE10Policy1000EPdSB_iS8_ddNS5_3std3__410__identityEEEvT0_T1_T2_T3_T4_T6_ --------------------------
	.section	.nv.info._ZN3cub18CUB_300001_SM_10006detail6reduce28DeviceReduceSingleTileKernelINS2_10policy_hubIdjN4cuda3__47maximumIvEEE10Policy1000EPdSB_iS8_ddNS5_3std3__410__identityEEEvT0_T1_T2_T3_T4_T6_,"",@"SHT_CUDA_INFO"
	.sectionflags	@""
	.align	4


	//----- nvinfo : EIATTR_CUDA_API_VERSION
	.align		4
        /*0000*/ 	.byte	0x04, 0x37
        /*0002*/ 	.short	(.L_77 - .L_76)
.L_76:
        /*0004*/ 	.word	0x00000082


	//----- nvinfo : EIATTR_KPARAM_INFO
	.align		4
.L_77:
        /*0008*/ 	.byte	0x04, 0x17
        /*000a*/ 	.short	(.L_79 - .L_78)
.L_78:
        /*000c*/ 	.word	0x00000000
        /*0010*/ 	.short	0x0005
        /*0012*/ 	.short	0x0020
        /*0014*/ 	.byte	0x00, 0xf0, 0x05, 0x00


	//----- nvinfo : EIATTR_KPARAM_INFO
	.align		4
.L_79:
        /*0018*/ 	.byte	0x04, 0x17
        /*001a*/ 	.short	(.L_81 - .L_80)
.L_80:
        /*001c*/ 	.word	0x00000000
        /*0020*/ 	.short	0x0004
        /*0022*/ 	.short	0x0018
        /*0024*/ 	.byte	0x00, 0xf0, 0x21, 0x00


	//----- nvinfo : EIATTR_KPARAM_INFO
	.align		4
.L_81:
        /*0028*/ 	.byte	0x04, 0x17
        /*002a*/ 	.short	(.L_83 - .L_82)
.L_82:
        /*002c*/ 	.word	0x00000000
        /*0030*/ 	.short	0x0003
        /*0032*/ 	.short	0x0014
        /*0034*/ 	.byte	0x00, 0xf0, 0x05, 0x00


	//----- nvinfo : EIATTR_KPARAM_INFO
	.align		4
.L_83:
        /*0038*/ 	.byte	0x04, 0x17
        /*003a*/ 	.short	(.L_85 - .L_84)
.L_84:
        /*003c*/ 	.word	0x00000000
        /*0040*/ 	.short	0x0002
        /*0042*/ 	.short	0x0010
        /*0044*/ 	.byte	0x00, 0xf0, 0x11, 0x00


	//----- nvinfo : EIATTR_KPARAM_INFO
	.align		4
.L_85:
        /*0048*/ 	.byte	0x04, 0x17
        /*004a*/ 	.short	(.L_87 - .L_86)
.L_86:
        /*004c*/ 	.word	0x00000000
        /*0050*/ 	.short	0x0001
        /*0052*/ 	.short	0x0008
        /*0054*/ 	.byte	0x00, 0xf5, 0x21, 0x00


	//----- nvinfo : EIATTR_KPARAM_INFO
	.align		4
.L_87:
        /*0058*/ 	.byte	0x04, 0x17
        /*005a*/ 	.short	(.L_89 - .L_88)
.L_88:
        /*005c*/ 	.word	0x00000000
        /*0060*/ 	.short	0x0000
        /*0062*/ 	.short	0x0000
        /*0064*/ 	.byte	0x00, 0xf5, 0x21, 0x00


	//----- nvinfo : EIATTR_SPARSE_MMA_MASK
	.align		4
.L_89:
        /*0068*/ 	.byte	0x03, 0x50
        /*006a*/ 	.short	0x0000


	//----- nvinfo : EIATTR_MAXREG_COUNT
	.align		4
        /*006c*/ 	.byte	0x03, 0x1b
        /*006e*/ 	.short	0x00ff


	//----- nvinfo : EIATTR_NUM_BARRIERS
	.align		4
        /*0070*/ 	.byte	0x02, 0x4c
        /*0072*/ 	.byte	0x01
	.zero		1


	//----- nvinfo : EIATTR_MERCURY_ISA_VERSION
	.align		4
        /*0074*/ 	.byte	0x03, 0x5f
        /*0076*/ 	.short	0x0101


	//----- nvinfo : EIATTR_COOP_GROUP_MASK_REGIDS
	.align		4
        /*0078*/ 	.byte	0x04, 0x29
        /*007a*/ 	.short	(.L_91 - .L_90)


	//   ....[0]....
.L_90:
        /*007c*/ 	.word	0xffffffff


	//   ....[1]....
        /*0080*/ 	.word	0xffffffff


	//   ....[2]....
        /*0084*/ 	.word	0xffffffff


	//   ....[3]....
        /*0088*/ 	.word	0xffffffff


	//   ....[4]....
        /*008c*/ 	.word	0xffffffff


	//   ....[5]....
        /*0090*/ 	.word	0xffffffff


	//   ....[6]....
        /*0094*/ 	.word	0xffffffff


	//   ....[7]....
        /*0098*/ 	.word	0xffffffff


	//   ....[8]....
        /*009c*/ 	.word	0xffffffff


	//   ....[9]....
        /*00a0*/ 	.word	0xffffffff


	//   ....[10]....
        /*00a4*/ 	.word	0xffffffff


	//   ....[11]....
        /*00a8*/ 	.word	0xffffffff


	//   ....[12]....
        /*00ac*/ 	.word	0xffffffff


	//   ....[13]....
        /*00b0*/ 	.word	0xffffffff


	//   ....[14]....
        /*00b4*/ 	.word	0xffffffff


	//   ....[15]....
        /*00b8*/ 	.word	0xffffffff


	//   ....[16]....
        /*00bc*/ 	.word	0xffffffff


	//   ....[17]....
        /*00c0*/ 	.word	0xffffffff


	//   ....[18]....
        /*00c4*/ 	.word	0xffffffff


	//   ....[19]....
        /*00c8*/ 	.word	0xffffffff


	//   ....[20]....
        /*00cc*/ 	.word	0xffffffff


	//   ....[21]....
        /*00d0*/ 	.word	0xffffffff


	//   ....[22]....
        /*00d4*/ 	.word	0xffffffff


	//   ....[23]....
        /*00d8*/ 	.word	0xffffffff


	//   ....[24]....
        /*00dc*/ 	.word	0xffffffff


	//   ....[25]....
        /*00e0*/ 	.word	0xffffffff


	//   ....[26]....
        /*00e4*/ 	.word	0xffffffff


	//   ....[27]....
        /*00e8*/ 	.word	0xffffffff


	//   ....[28]....
        /*00ec*/ 	.word	0xffffffff


	//   ....[29]....
        /*00f0*/ 	.word	0xffffffff


	//   ....[30]....
        /*00f4*/ 	.word	0xffffffff


	//   ....[31]....
        /*00f8*/ 	.word	0xffffffff


	//   ....[32]....
        /*00fc*/ 	.word	0xffffffff


	//   ....[33]....
        /*0100*/ 	.word	0xffffffff


	//   ....[34]....
        /*0104*/ 	.word	0xffffffff


	//   ....[35]....
        /*0108*/ 	.word	0xffffffff


	//   ....[36]....
        /*010c*/ 	.word	0xffffffff


	//   ....[37]....
        /*0110*/ 	.word	0xffffffff


	//   ....[38]....
        /*0114*/ 	.word	0xffffffff


	//   ....[39]....
        /*0118*/ 	.word	0xffffffff


	//   ....[40]....
        /*011c*/ 	.word	0xffffffff


	//   ....[41]....
        /*0120*/ 	.word	0xffffffff


	//   ....[42]....
        /*0124*/ 	.word	0xffffffff


	//   ....[43]....
        /*0128*/ 	.word	0xffffffff


	//   ....[44]....
        /*012c*/ 	.word	0xffffffff


	//   ....[45]....
        /*0130*/ 	.word	0xffffffff


	//   ....[46]....
        /*0134*/ 	.word	0xffffffff


	//   ....[47]....
        /*0138*/ 	.word	0xffffffff


	//   ....[48]....
        /*013c*/ 	.word	0xffffffff


	//   ....[49]....
        /*0140*/ 	.word	0xffffffff


	//   ....[50]....
        /*0144*/ 	.word	0xffffffff


	//   ....[51]....
        /*0148*/ 	.word	0xffffffff


	//   ....[52]....
        /*014c*/ 	.word	0xffffffff


	//   ....[53]....
        /*0150*/ 	.word	0xffffffff


	//   ....[54]....
        /*0154*/ 	.word	0xffffffff


	//   ....[55]....
        /*0158*/ 	.word	0xffffffff


	//   ....[56]....
        /*015c*/ 	.word	0xffffffff


	//   ....[57]....
        /*0160*/ 	.word	0xffffffff


	//   ....[58]....
        /*0164*/ 	.word	0xffffffff


	//   ....[59]....
        /*0168*/ 	.word	0xffffffff


	//----- nvinfo : EIATTR_COOP_GROUP_INSTR_OFFSETS
	.align		4
.L_91:
        /*016c*/ 	.byte	0x04, 0x28
        /*016e*/ 	.short	(.L_93 - .L_92)


	//   ....[0]....
.L_92:
        /*0170*/ 	.word	0x00000d30


	//   ....[1]....
        /*0174*/ 	.word	0x00000d40


	//   ....[2]....
        /*0178*/ 	.word	0x00000dd0


	//   ....[3]....
        /*017c*/ 	.word	0x00000e10


	//   ....[4]....
        /*0180*/ 	.word	0x00000e80


	//   ....[5]....
        /*0184*/ 	.word	0x00000ea0


	//   ....[6]....
        /*0188*/ 	.word	0x00000ef0


	//   ....[7]....
        /*018c*/ 	.word	0x00000f10


	//   ....[8]....
        /*0190*/ 	.word	0x00000f60


	//   ....[9]....
        /*0194*/ 	.word	0x00000f80


	//   ....[10]....
        /*0198*/ 	.word	0x00001280


	//   ....[11]....
        /*019c*/ 	.word	0x00001290


	//   ....[12]....
        /*01a0*/ 	.word	0x00001320


	//   ....[13]....
        /*01a4*/ 	.word	0x00001350


	//   ....[14]....
        /*01a8*/ 	.word	0x000013b0


	//   ....[15]....
        /*01ac*/ 	.word	0x000013e0


	//   ....[16]....
        /*01b0*/ 	.word	0x00001440


	//   ....[17]....
        /*01b4*/ 	.word	0x00001480


	//   ....[18]....
        /*01b8*/ 	.word	0x000014f0


	//   ....[19]....
        /*01bc*/ 	.word	0x00001530


	//   ....[20]....
        /*01c0*/ 	.word	0x00002960


	//   ....[21]....
        /*01c4*/ 	.word	0x00002970


	//   ....[22]....
        /*01c8*/ 	.word	0x00002a00


	//   ....[23]....
        /*01cc*/ 	.word	0x00002a30


	//   ....[24]....
        /*01d0*/ 	.word	0x00002aa0


	//   ....[25]....
        /*01d4*/ 	.word	0x00002ac0


	//   ....[26]....
        /*01d8*/ 	.word	0x00002b20


	//   ....[27]....
        /*01dc*/ 	.word	0x00002b30


	//   ....[28]....
        /*01e0*/ 	.word	0x00002b80


	//   ....[29]....
        /*01e4*/ 	.word	0x00002b90


	//   ....[30]....
        /*01e8*/ 	.word	0x00003a20


	//   ....[31]....
        /*01ec*/ 	.word	0x00003a30


	//   ....[32]....
        /*01f0*/ 	.word	0x00003ac0


	//   ....[33]....
        /*01f4*/ 	.word	0x00003b00


	//   ....[34]....
        /*01f8*/ 	.word	0x00003b80


	//   ....[35]....
        /*01fc*/ 	.word	0x00003bc0


	//   ....[36]....
        /*0200*/ 	.word	0x00003c20


	//   ....[37]....
        /*0204*/ 	.word	0x00003c50


	//   ....[38]....
        /*0208*/ 	.word	0x00003ca0


	//   ....[39]....
        /*020c*/ 	.word	0x00003cd0


	//   ....[40]....
        /*0210*/ 	.word	0x00003fb0


	//   ....[41]....
        /*0214*/ 	.word	0x00003fc0


	//   ....[42]....
        /*0218*/ 	.word	0x00004050


	//   ....[43]....
        /*021c*/ 	.word	0x00004080


	//   ....[44]....
        /*0220*/ 	.word	0x000040d0


	//   ....[45]....
        /*0224*/ 	.word	0x00004100


	//   ....[46]....
        /*0228*/ 	.word	0x00004170


	//   ....[47]....
        /*022c*/ 	.word	0x000041b0


	//   ....[48]....
        /*0230*/ 	.word	0x00004220


	//   ....[49]....
        /*0234*/ 	.word	0x00004250


	//   ....[50]....
        /*0238*/ 	.word	0x00005700


	//   ....[51]....
        /*023c*/ 	.word	0x00005710


	//   ....[52]....
        /*0240*/ 	.word	0x000057a0


	//   ....[53]....
        /*0244*/ 	.word	0x000057e0


	//   ....[54]....
        /*0248*/ 	.word	0x00005860


	//   ....[55]....
        /*024c*/ 	.word	0x000058a0


	//   ....[56]....
        /*0250*/ 	.word	0x00005900


	//   ....[57]....
        /*0254*/ 	.word	0x00005930


	//   ....[58]....
        /*0258*/ 	.word	0x00005980


	//   ....[59]....
        /*025c*/ 	.word	0x000059b0


	//----- nvinfo : EIATTR_VRC_CTA_INIT_COUNT
	.align		4
.L_93:
        /*0260*/ 	.byte	0x02, 0x4a
	.zero		1
	.zero		1


	//----- nvinfo : EIATTR_EXIT_INSTR_OFFSETS
	.align		4
        /*0264*/ 	.byte	0x04, 0x1c
        /*0266*/ 	.short	(.L_95 - .L_94)


	//   ....[0]....
.L_94:
        /*0268*/ 	.word	0x00000080


	//   ....[1]....
        /*026c*/ 	.word	0x000000c0


	//   ....[2]....
        /*0270*/ 	.word	0x00005c20


	//   ....[3]....
        /*0274*/ 	.word	0x00005ca0


	//----- nvinfo : EIATTR_MAX_THREADS
	.align		4
.L_95:
        /*0278*/ 	.byte	0x04, 0x05
        /*027a*/ 	.short	(.L_97 - .L_96)
.L_96:
        /*027c*/ 	.word	0x00000100
        /*0280*/ 	.word	0x00000001
        /*0284*/ 	.word	0x00000001


	//----- nvinfo : EIATTR_CRS_STACK_SIZE
	.align		4
.L_97:
        /*0288*/ 	.byte	0x04, 0x1e
        /*028a*/ 	.short	(.L_99 - .L_98)
.L_98:
        /*028c*/ 	.word	0x00000000


	//----- nvinfo : EIATTR_CBANK_PARAM_SIZE
	.align		4
.L_99:
        /*0290*/ 	.byte	0x03, 0x19
        /*0292*/ 	.short	0x0021


	//----- nvinfo : EIATTR_PARAM_CBANK
	.align		4
        /*0294*/ 	.byte	0x04, 0x0a
        /*0296*/ 	.short	(.L_101 - .L_100)
	.align		4
.L_100:
        /*0298*/ 	.word	index@(.nv.constant0._ZN3cub18CUB_300001_SM_10006detail6reduce28DeviceReduceSingleTileKernelINS2_10policy_hubIdjN4cuda3__47maximumIvEEE10Policy1000EPdSB_iS8_ddNS5_3std3__410__identityEEEvT0_T1_T2_T3_T4_T6_)
        /*029c*/ 	.short	0x0380
        /*029e*/ 	.short	0x0021


	//----- nvinfo : EIATTR_SW_WAR
	.align		4
.L_101:
        /*02a0*/ 	.byte	0x04, 0x36
        /*02a2*/ 	.short	(.L_103 - .L_102)
.L_102:
        /*02a4*/ 	.word	0x00000008
.L_103:


//--------------------- .nv.info._ZN3cub18CUB_300001_SM_10006detail6reduce18DeviceReduceKernelINS2_10policy_hubIdjN4cuda3__47maximumIvEEE10Policy1000EPdjS8_dNS5_3std3__410__identityEEEvT0_PT3_T1_NS0_13GridEvenShareISI_EET2_T4_ --------------------------
	.section	.nv.info._ZN3cub18CUB_300001_SM_10006detail6reduce18DeviceReduceKernelINS2_10policy_hubIdjN4cuda3__47maximumIvEEE10Policy1000EPdjS8_dNS5_3std3__410__identityEEEvT0_PT3_T1_NS0_13GridEvenShareISI_EET2_T4_,"",@"SHT_CUDA_INFO"
	.sectionflags	@""
	.align	4


	//----- nvinfo : EIATTR_CUDA_API_VERSION
	.align		4
        /*0000*/ 	.byte	0x04, 0x37
        /*0002*/ 	.short	(.L_105 - .L_104)
.L_104:
        /*0004*/ 	.word	0x00000082


	//----- nvinfo : EIATTR_KPARAM_INFO
	.align		4
.L_105:
        /*0008*/ 	.byte	0x04, 0x17
        /*000a*/ 	.short	(.L_107 - .L_106)
.L_106:
        /*000c*/ 	.word	0x00000000
        /*0010*/ 	.short	0x0005
        /*0012*/ 	.short	0x003d
        /*0014*/ 	.byte	0x00, 0xf0, 0x05, 0x00


	//----- nvinfo : EIATTR_KPARAM_INFO
	.align		4
.L_107:
        /*0018*/ 	.byte	0x04, 0x17
        /*001a*/ 	.short	(.L_109 - .L_108)
.L_108:
        /*001c*/ 	.word	0x00000000
        /*0020*/ 	.short	0x0004
        /*0022*/ 	.short	0x003c
        /*0024*/ 	.byte	0x00, 0xf0, 0x05, 0x00


	//----- nvinfo : EIATTR_KPARAM_INFO
	.align		4
.L_109:
        /*0028*/ 	.byte	0x04, 0x17
        /*002a*/ 	.short	(.L_111 - .L_110)
.L_110:
        /*002c*/ 	.word	0x00000000
        /*0030*/ 	.short	0x0003
        /*0032*/ 	.short	0x0014
        /*0034*/ 	.byte	0x00, 0xf0, 0xa1, 0x00


	//----- nvinfo : EIATTR_KPARAM_INFO
	.align		4
.L_111:
        /*0038*/ 	.byte	0x04, 0x17
        /*003a*/ 	.short	(.L_113 - .L_112)
.L_112:
        /*003c*/ 	.word	0x00000000
        /*0040*/ 	.short	0x0002
        /*0042*/ 	.short	0x0010
        /*0044*/ 	.byte	0x00, 0xf0, 0x11, 0x00


	//----- nvinfo : EIATTR_KPARAM_INFO
	.align		4
.L_113:
        /*0048*/ 	.byte	0x04, 0x17
        /*004a*/ 	.short	(.L_115 - .L_114)
.L_114:
        /*004c*/ 	.word	0x00000000
        /*0050*/ 	.short	0x0001
        /*0052*/ 	.short	0x0008
        /*0054*/ 	.byte	0x00, 0xf5, 0x21, 0x00


	//----- nvinfo : EIATTR_KPARAM_INFO
	.align		4
.L_115:
        /*0058*/ 	.byte	0x04, 0x17
        /*005a*/ 	.short	(.L_117 - .L_116)
.L_116:
        /*005c*/ 	.word	0x00000000
        /*0060*/ 	.short	0x0000
        /*0062*/ 	.short	0x0000
        /*0064*/ 	.byte	0x00, 0xf5, 0x21, 0x00


	//----- nvinfo : EIATTR_SPARSE_MMA_MASK
	.align		4
.L_117:
        /*0068*/ 	.byte	0x03, 0x50
        /*006a*/ 	.short	0x0000


	//----- nvinfo : EIATTR_MAXREG_COUNT
	.align		4
        /*006c*/ 	.byte	0x03, 0x1b
        /*006e*/ 	.short	0x00ff


	//----- nvinfo : EIATTR_NUM_BARRIERS
	.align		4
        /*0070*/ 	.byte	0x02, 0x4c
        /*0072*/ 	.byte	0x01
	.zero		1


	//----- nvinfo : EIATTR_MERCURY_ISA_VERSION
	.align		4
        /*0074*/ 	.byte	0x03, 0x5f
        /*0076*/ 	.short	0x0101


	//----- nvinfo : EIATTR_COOP_GROUP_MASK_REGIDS
	.align		4
        /*0078*/ 	.byte	0x04, 0x29
        /*007a*/ 	.short	(.L_119 - .L_118)


	//   ....[0]....
.L_118:
        /*007c*/ 	.word	0xffffffff


	//   ....[1]....
        /*0080*/ 	.word	0xffffffff


	//   ....[2]....
        /*0084*/ 	.word	0xffffffff


	//   ....[3]....
        /*0088*/ 	.word	0xffffffff


	//   ....[4]....
        /*008c*/ 	.word	0xffffffff


	//   ....[5]....
        /*0090*/ 	.word	0xffffffff


	//   ....[6]....
        /*0094*/ 	.word	0xffffffff


	//   ....[7]....
        /*0098*/ 	.word	0xffffffff


	//   ....[8]....
        /*009c*/ 	.word	0xffffffff


	//   ....[9]....
        /*00a0*/ 	.word	0xffffffff


	//   ....[10]....
        /*00a4*/ 	.word	0xffffffff


	//   ....[11]....
        /*00a8*/ 	.word	0xffffffff


	//   ....[12]....
        /*00ac*/ 	.word	0xffffffff


	//   ....[13]....
        /*00b0*/ 	.word	0xffffffff


	//   ....[14]....
        /*00b4*/ 	.word	0xffffffff


	//   ....[15]....
        /*00b8*/ 	.word	0xffffffff


	//   ....[16]....
        /*00bc*/ 	.word	0xffffffff


	//   ....[17]....
        /*00c0*/ 	.word	0xffffffff


	//   ....[18]....
        /*00c4*/ 	.word	0xffffffff


	//   ....[19]....
        /*00c8*/ 	.word	0xffffffff


	//   ....[20]....
        /*00cc*/ 	.word	0xffffffff


	//   ....[21]....
        /*00d0*/ 	.word	0xffffffff


	//   ....[22]....
        /*00d4*/ 	.word	0xffffffff


	//   ....[23]....
        /*00d8*/ 	.word	0xffffffff


	//   ....[24]....
        /*00dc*/ 	.word	0xffffffff


	//   ....[25]....
        /*00e0*/ 	.word	0xffffffff


	//   ....[26]....
        /*00e4*/ 	.word	0xffffffff


	//   ....[27]....
        /*00e8*/ 	.word	0xffffffff


	//   ....[28]....
        /*00ec*/ 	.word	0xffffffff


	//   ....[29]....
        /*00f0*/ 	.word	0xffffffff


	//   ....[30]....
        /*00f4*/ 	.word	0xffffffff


	//   ....[31]....
        /*00f8*/ 	.word	0xffffffff


	//   ....[32]....
        /*00fc*/ 	.word	0xffffffff


	//   ....[33]....
        /*0100*/ 	.word	0xffffffff


	//   ....[34]....
        /*0104*/ 	.word	0xffffffff


	//   ....[35]....
        /*0108*/ 	.word	0xffffffff


	//   ....[36]....
        /*010c*/ 	.word	0xffffffff


	//   ....[37]....
        /*0110*/ 	.word	0xffffffff


	//   ....[38]....
        /*0114*/ 	.word	0xffffffff


	//   ....[39]....
        /*0118*/ 	.word	0xffffffff


	//   ....[40]....
        /*011c*/ 	.word	0xffffffff


	//   ....[41]....
        /*0120*/ 	.word	0xffffffff


	//   ....[42]....
        /*0124*/ 	.word	0xffffffff


	//   ....[43]....
        /*0128*/ 	.word	0xffffffff


	//   ....[44]....
        /*012c*/ 	.word	0xffffffff


	//   ....[45]....
        /*0130*/ 	.word	0xffffffff


	//   ....[46]....
        /*0134*/ 	.word	0xffffffff


	//   ....[47]....
        /*0138*/ 	.word	0xffffffff


	//   ....[48]....
        /*013c*/ 	.word	0xffffffff


	//   ....[49]....
        /*0140*/ 	.word	0xffffffff


	//   ....[50]....
        /*0144*/ 	.word	0xffffffff


	//   ....[51]....
        /*0148*/ 	.word	0xffffffff


	//   ....[52]....
        /*014c*/ 	.word	0xffffffff


	//   ....[53]....
        /*0150*/ 	.word	0xffffffff


	//   ....[54]....
        /*0154*/ 	.word	0xffffffff


	//   ....[55]....
        /*0158*/ 	.word	0xffffffff


	//   ....[56]....
        /*015c*/ 	.word	0xffffffff


	//   ....[57]....
        /*0160*/ 	.word	0xffffffff


	//   ....[58]....
        /*0164*/ 	.word	0xffffffff


	//   ....[59]....
        /*0168*/ 	.word	0xffffffff


	//----- nvinfo : EIATTR_COOP_GROUP_INSTR_OFFSETS
	.align		4
.L_119:
        /*016c*/ 	.byte	0x04, 0x28
        /*016e*/ 	.short	(.L_121 - .L_120)


	//   ....[0]....
.L_120:
        /*0170*/ 	.word	0x000005c0


	//   ....[1]....
        /*0174*/ 	.word	0x000005d0


	//   ....[2]....
        /*0178*/ 	.word	0x00000660


	//   ....[3]....
        /*017c*/ 	.word	0x00000670


	//   ....[4]....
        /*0180*/ 	.word	0x000006d0


	//   ....[5]....
        /*0184*/ 	.word	0x00000700


	//   ....[6]....
        /*0188*/ 	.word	0x00000780


	//   ....[7]....
        /*018c*/ 	.word	0x00000790


	//   ....[8]....
        /*0190*/ 	.word	0x000007e0


	//   ....[9]....
        /*0194*/ 	.word	0x000007f0


	//   ....[10]....
        /*0198*/ 	.word	0x00000ad0


	//   ....[11]....
        /*019c*/ 	.word	0x00000ae0


	//   ....[12]....
        /*01a0*/ 	.word	0x00000b70


	//   ....[13]....
        /*01a4*/ 	.word	0x00000b90


	//   ....[14]....
        /*01a8*/ 	.word	0x00000bf0


	//   ....[15]....
        /*01ac*/ 	.word	0x00000c10


	//   ....[16]....
        /*01b0*/ 	.word	0x00000c70


	//   ....[17]....
        /*01b4*/ 	.word	0x00000ca0


	//   ....[18]....
        /*01b8*/ 	.word	0x00000d20


	//   ....[19]....
        /*01bc*/ 	.word	0x00000d40


	//   ....[20]....
        /*01c0*/ 	.word	0x00001b60


	//   ....[21]....
        /*01c4*/ 	.word	0x00001b70


	//   ....[22]....
        /*01c8*/ 	.word	0x00001c00


	//   ....[23]....
        /*01cc*/ 	.word	0x00001c30


	//   ....[24]....
        /*01d0*/ 	.word	0x00001ca0


	//   ....[25]....
        /*01d4*/ 	.word	0x00001cc0


	//   ....[26]....
        /*01d8*/ 	.word	0x00001d20


	//   ....[27]....
        /*01dc*/ 	.word	0x00001d30


	//   ....[28]....
        /*01e0*/ 	.word	0x00001d80


	//   ....[29]....
        /*01e4*/ 	.word	0x00001d90


	//   ....[30]....
        /*01e8*/ 	.word	0x00002530


	//   ....[31]....
        /*01ec*/ 	.word	0x00002540


	//   ....[32]....
        /*01f0*/ 	.word	0x000025d0


	//   ....[33]....
        /*01f4*/ 	.word	0x000025e0


	//   ....[34]....
        /*01f8*/ 	.word	0x00002640


	//   ....[35]....
        /*01fc*/ 	.word	0x00002670


	//   ....[36]....
        /*0200*/ 	.word	0x000026f0


	//   ....[37]....
        /*0204*/ 	.word	0x00002700


	//   ....[38]....
        /*0208*/ 	.word	0x00002750


	//   ....[39]....
        /*020c*/ 	.word	0x00002760


	//   ....[40]....
        /*0210*/ 	.word	0x00002a60


	//   ....[41]....
        /*0214*/ 	.word	0x00002a70


	//   ....[42]....
        /*0218*/ 	.word	0x00002b00


	//   ....[43]....
        /*021c*/ 	.word	0x00002b20


	//   ....[44]....
        /*0220*/ 	.word	0x00002b80


	//   ....[45]....
        /*0224*/ 	.word	0x00002ba0


	//   ....[46]....
        /*0228*/ 	.word	0x00002c00


	//   ....[47]....
        /*022c*/ 	.word	0x00002c40


	//   ....[48]....
        /*0230*/ 	.word	0x00002cc0


	//   ....[49]....
        /*0234*/ 	.word	0x00002ce0


	//   ....[50]....
        /*0238*/ 	.word	0x00003b40


	//   ....[51]....
        /*023c*/ 	.word	0x00003b50


	//   ....[52]....
        /*0240*/ 	.word	0x00003be0


	//   ....[53]....
        /*0244*/ 	.word	0x00003bf0


	//   ....[54]....
        /*0248*/ 	.word	0x00003c50


	//   ....[55]....
        /*024c*/ 	.word	0x00003c80


	//   ....[56]....
        /*0250*/ 	.word	0x00003d00


	//   ....[57]....
        /*0254*/ 	.word	0x00003d10


	//   ....[58]....
        /*0258*/ 	.word	0x00003d60


	//   ....[59]....
        /*025c*/ 	.word	0x00003d70


	//----- nvinfo : EIATTR_VRC_CTA_INIT_COUNT
	.align		4
.L_121:
        /*0260*/ 	.byte	0x02, 0x4a
	.zero		1
	.zero		1


	//----- nvinfo : EIATTR_EXIT_INSTR_OFFSETS
	.align		4
        /*0264*/ 	.byte	0x04, 0x1c
        /*0266*/ 	.short	(.L_123 - .L_122)


	//   ....[0]....
.L_122:
        /*0268*/ 	.word	0x00003fe0


	//   ....[1]....
        /*026c*/ 	.word	0x00004040


	//----- nvinfo : EIATTR_MAX_THREADS
	.align		4
.L_123:
        /*0270*/ 	.byte	0x04, 0x05
        /*0272*/ 	.short	(.L_125 - .L_124)
.L_124:
        /*0274*/ 	.word	0x00000100
        /*0278*/ 	.word	0x00000001
        /*027c*/ 	.word	0x00000001


	//----- nvinfo : EIATTR_CRS_STACK_SIZE
	.align		4
.L_125:
        /*0280*/ 	.byte	0x04, 0x1e
        /*0282*/ 	.short	(.L_127 - .L_126)
.L_126:
        /*0284*/ 	.word	0x00000000


	//----- nvinfo : EIATTR_CBANK_PARAM_SIZE
	.align		4
.L_127:
        /*0288*/ 	.byte	0x03, 0x19
        /*028a*/ 	.short	0x003e


	//----- nvinfo : EIATTR_PARAM_CBANK
	.align		4
        /*028c*/ 	.byte	0x04, 0x0a
        /*028e*/ 	.short	(.L_129 - .L_128)
	.align		4
.L_128:
        /*0290*/ 	.word	index@(.nv.constant0._ZN3cub18CUB_300001_SM_10006detail6reduce18DeviceReduceKernelINS2_10policy_hubIdjN4cuda3__47maximumIvEEE10Policy1000EPdjS8_dNS5_3std3__410__identityEEEvT0_PT3_T1_NS0_13GridEvenShareISI_EET2_T4_)
        /*0294*/ 	.short	0x0380
        /*0296*/ 	.short	0x003e


	//----- nvinfo : EIATTR_SW_WAR
	.align		4
.L_129:
        /*0298*/ 	.byte	0x04, 0x36
        /*029a*/ 	.short	(.L_131 - .L_130)
.L_130:
        /*029c*/ 	.word	0x00000008
.L_131:


//--------------------- .nv.info._ZN3cub18CUB_300001_SM_10006detail6reduce28DeviceReduceSingleTileKernelINS2_10policy_hubIdjN4cuda3__47maximumIvEEE10Policy1000EPdSB_jS8_ddNS5_3std3__410__identityEEEvT0_T1_T2_T3_T4_T6_ --------------------------
	.section	.nv.info._ZN3cub18CUB_300001_SM_10006detail6reduce28DeviceReduceSingleTileKernelINS2_10policy_hubIdjN4cuda3__47maximumIvEEE10Policy1000EPdSB_jS8_ddNS5_3std3__410__identityEEEvT0_T1_T2_T3_T4_T6_,"",@"SHT_CUDA_INFO"
	.sectionflags	@""
	.align	4


	//----- nvinfo : EIATTR_CUDA_API_VERSION
	.align		4
        /*0000*/ 	.byte	0x04, 0x37
        /*0002*/ 	.short	(.L_133 - .L_132)
.L_132:
        /*0004*/ 	.word	0x00000082


	//----- nvinfo : EIATTR_KPARAM_INFO
	.align		4
.L_133:
        /*0008*/ 	.byte	0x04, 0x17
        /*000a*/ 	.short	(.L_135 - .L_134)
.L_134:
        /*000c*/ 	.word	0x00000000
        /*0010*/ 	.short	0x0005
        /*0012*/ 	.short	0x0020
        /*0014*/ 	.byte	0x00, 0xf0, 0x05, 0x00


	//----- nvinfo : EIATTR_KPARAM_INFO
	.align		4
.L_135:
        /*0018*/ 	.byte	0x04, 0x17
        /*001a*/ 	.short	(.L_137 - .L_136)
.L_136:
        /*001c*/ 	.word	0x00000000
        /*0020*/ 	.short	0x0004
        /*0022*/ 	.short	0x0018
        /*0024*/ 	.byte	0x00, 0xf0, 0x21, 0x00


	//----- nvinfo : EIATTR_KPARAM_INFO
	.align		4
.L_137:
        /*0028*/ 	.byte	0x04, 0x17
        /*002a*/ 	.short	(.L_139 - .L_138)
.L_138:
        /*002c*/ 	.word	0x00000000
        /*0030*/ 	.short	0x0003
        /*0032*/ 	.short	0x0014
        /*0034*/ 	.byte	0x00, 0xf0, 0x05, 0x00


	//----- nvinfo : EIATTR_KPARAM_INFO
	.align		4
.L_139:
        /*0038*/ 	.byte	0x04, 0x17
        /*003a*/ 	.short	(.L_141 - .L_140)
.L_140:
        /*003c*/ 	.word	0x00000000
        /*0040*/ 	.short	0x0002
        /*0042*/ 	.short	0x0010
        /*0044*/ 	.byte	0x00, 0xf0, 0x11, 0x00


	//----- nvinfo : EIATTR_KPARAM_INFO
	.align		4
.L_141:
        /*0048*/ 	.byte	0x04, 0x17
        /*004a*/ 	.short	(.L_143 - .L_142)
.L_142:
        /*004c*/ 	.word	0x00000000
        /*0050*/ 	.short	0x0001
        /*0052*/ 	.short	0x0008
        /*0054*/ 	.byte	0x00, 0xf5, 0x21, 0x00


	//----- nvinfo : EIATTR_KPARAM_INFO
	.align		4
.L_143:
        /*0058*/ 	.byte	0x04, 0x17
        /*005a*/ 	.short	(.L_145 - .L_144)
.L_144:
        /*005c*/ 	.word	0x00000000
        /*0060*/ 	.short	0x0000
        /*0062*/ 	.short	0x0000
        /*0064*/ 	.byte	0x00, 0xf5, 0x21, 0x00


	//----- nvinfo : EIATTR_SPARSE_MMA_MASK
	.align		4
.L_145:
        /*0068*/ 	.byte	0x03, 0x50
        /*006a*/ 	.short	0x0000


	//----- nvinfo : EIATTR_MAXREG_COUNT
	.align		4
        /*006c*/ 	.byte	0x03, 0x1b
        /*006e*/ 	.short	0x00ff


	//----- nvinfo : EIATTR_NUM_BARRIERS
	.align		4
        /*0070*/ 	.byte	0x02, 0x4c
        /*0072*/ 	.byte	0x01
	.zero		1


	//----- nvinfo : EIATTR_MERCURY_ISA_VERSION
	.align		4
        /*0074*/ 	.byte	0x03, 0x5f
        /*0076*/ 	.short	0x0101


	//----- nvinfo : EIATTR_COOP_GROUP_MASK_REGIDS
	.align		4
        /*0078*/ 	.byte	0x04, 0x29
        /*007a*/ 	.short	(.L_147 - .L_146)


	//   ....[0]....
.L_146:
        /*007c*/ 	.word	0xffffffff


	//   ....[1]....
        /*0080*/ 	.word	0xffffffff


	//   ....[2]....
        /*0084*/ 	.word	0xffffffff


	//   ....[3]....
        /*0088*/ 	.word	0xffffffff


	//   ....[4]....
        /*008c*/ 	.word	0xffffffff


	//   ....[5]....
        /*0090*/ 	.word	0xffffffff


	//   ....[6]....
        /*0094*/ 	.word	0xffffffff


	//   ....[7]....
        /*0098*/ 	.word	0xffffffff


	//   ....[8]....
        /*009c*/ 	.word	0xffffffff


	//   ....[9]....
        /*00a0*/ 	.word	0xffffffff


	//   ....[10]....
        /*00a4*/ 	.word	0xffffffff


	//   ....[11]....
        /*00a8*/ 	.word	0xffffffff


	//   ....[12]....
        /*00ac*/ 	.word	0xffffffff


	//   ....[13]....
        /*00b0*/ 	.word	0xffffffff


	//   ....[14]....
        /*00b4*/ 	.word	0xffffffff


	//   ....[15]....
        /*00b8*/ 	.word	0xffffffff


	//   ....[16]....
        /*00bc*/ 	.word	0xffffffff


	//   ....[17]....
        /*00c0*/ 	.word	0xffffffff


	//   ....[18]....
        /*00c4*/ 	.word	0xffffffff


	//   ....[19]....
        /*00c8*/ 	.word	0xffffffff


	//   ....[20]....
        /*00cc*/ 	.word	0xffffffff


	//   ....[21]....
        /*00d0*/ 	.word	0xffffffff


	//   ....[22]....
        /*00d4*/ 	.word	0xffffffff


	//   ....[23]....
        /*00d8*/ 	.word	0xffffffff


	//   ....[24]....
        /*00dc*/ 	.word	0xffffffff


	//   ....[25]....
        /*00e0*/ 	.word	0xffffffff


	//   ....[26]....
        /*00e4*/ 	.word	0xffffffff


	//   ....[27]....
        /*00e8*/ 	.word	0xffffffff


	//   ....[28]....
        /*00ec*/ 	.word	0xffffffff


	//   ....[29]....
        /*00f0*/ 	.word	0xffffffff


	//   ....[30]....
        /*00f4*/ 	.word	0xffffffff


	//   ....[31]....
        /*00f8*/ 	.word	0xffffffff


	//   ....[32]....
        /*00fc*/ 	.word	0xffffffff


	//   ....[33]....
        /*0100*/ 	.word	0xffffffff


	//   ....[34]....
        /*0104*/ 	.word	0xffffffff


	//   ....[35]....
        /*0108*/ 	.word	0xffffffff


	//   ....[36]....
        /*010c*/ 	.word	0xffffffff


	//   ....[37]....
        /*0110*/ 	.word	0xffffffff


	//   ....[38]....
        /*0114*/ 	.word	0xffffffff


	//   ....[39]....
        /*0118*/ 	.word	0xffffffff


	//   ....[40]....
        /*011c*/ 	.word	0xffffffff


	//   ....[41]....
        /*0120*/ 	.word	0xffffffff


	//   ....[42]....
        /*0124*/ 	.word	0xffffffff


	//   ....[43]....
        /*0128*/ 	.word	0xffffffff


	//   ....[44]....
        /*012c*/ 	.word	0xffffffff


	//   ....[45]....
        /*0130*/ 	.word	0xffffffff


	//   ....[46]....
        /*0134*/ 	.word	0xffffffff


	//   ....[47]....
        /*0138*/ 	.word	0xffffffff


	//   ....[48]....
        /*013c*/ 	.word	0xffffffff


	//   ....[49]....
        /*0140*/ 	.word	0xffffffff


	//   ....[50]....
        /*0144*/ 	.word	0xffffffff


	//   ....[51]....
        /*0148*/ 	.word	0xffffffff


	//   ....[52]....
        /*014c*/ 	.word	0xffffffff


	//   ....[53]....
        /*0150*/ 	.word	0xffffffff


	//   ....[54]....
        /*0154*/ 	.word	0xffffffff


	//   ....[55]....
        /*0158*/ 	.word	0xffffffff


	//   ....[56]....
        /*015c*/ 	.word	0xffffffff


	//   ....[57]....
        /*0160*/ 	.word	0xffffffff


	//   ....[58]....
        /*0164*/ 	.word	0xffffffff


	//   ....[59]....
        /*0168*/ 	.word	0xffffffff


	//----- nvinfo : EIATTR_COOP_GROUP_INSTR_OFFSETS
	.align		4
.L_147:
        /*016c*/ 	.byte	0x04, 0x28
        /*016e*/ 	.short	(.L_149 - .L_148)


	//   ....[0]....
.L_148:
        /*0170*/ 	.word	0x00000cb0


	//   ....[1]....
        /*0174*/ 	.word	0x00000cc0


	//   ....[2]....
        /*0178*/ 	.word	0x00000d50


	//   ....[3]....
        /*017c*/ 	.word	0x00000d90


	//   ....[4]....
        /*0180*/ 	.word	0x00000e10


	//   ....[5]....
        /*0184*/ 	.word	0x00000e40


	//   ....[6]....
        /*0188*/ 	.word	0x00000e90


	//   ....[7]....
        /*018c*/ 	.word	0x00000ec0


	//   ....[8]....
        /*0190*/ 	.word	0x00000f10


	//   ....[9]....
        /*0194*/ 	.word	0x00000f40


	//   ....[10]....
        /*0198*/ 	.word	0x00001240


	//   ....[11]....
        /*019c*/ 	.word	0x00001250


	//   ....[12]....
        /*01a0*/ 	.word	0x000012e0


	//   ....[13]....
        /*01a4*/ 	.word	0x00001310


	//   ....[14]....
        /*01a8*/ 	.word	0x00001370


	//   ....[15]....
        /*01ac*/ 	.word	0x000013a0


	//   ....[16]....
        /*01b0*/ 	.word	0x00001400


	//   ....[17]....
        /*01b4*/ 	.word	0x00001440


	//   ....[18]....
        /*01b8*/ 	.word	0x000014b0


	//   ....[19]....
        /*01bc*/ 	.word	0x000014f0


	//   ....[20]....
        /*01c0*/ 	.word	0x00002180


	//   ....[21]....
        /*01c4*/ 	.word	0x00002190


	//   ....[22]....
        /*01c8*/ 	.word	0x00002220


	//   ....[23]....
        /*01cc*/ 	.word	0x00002250


	//   ....[24]....
        /*01d0*/ 	.word	0x000022c0


	//   ....[25]....
        /*01d4*/ 	.word	0x000022e0


	//   ....[26]....
        /*01d8*/ 	.word	0x00002340


	//   ....[27]....
        /*01dc*/ 	.word	0x00002350


	//   ....[28]....
        /*01e0*/ 	.word	0x000023a0


	//   ....[29]....
        /*01e4*/ 	.word	0x000023b0


	//   ....[30]....
        /*01e8*/ 	.word	0x000031c0


	//   ....[31]....
        /*01ec*/ 	.word	0x000031d0


	//   ....[32]....
        /*01f0*/ 	.word	0x00003260


	//   ....[33]....
        /*01f4*/ 	.word	0x000032a0


	//   ....[34]....
        /*01f8*/ 	.word	0x00003320


	//   ....[35]....
        /*01fc*/ 	.word	0x00003360


	//   ....[36]....
        /*0200*/ 	.word	0x000033c0


	//   ....[37]....
        /*0204*/ 	.word	0x000033f0


	//   ....[38]....
        /*0208*/ 	.word	0x00003440


	//   ....[39]....
        /*020c*/ 	.word	0x00003470


	//   ....[40]....
        /*0210*/ 	.word	0x00003750


	//   ....[41]....
        /*0214*/ 	.word	0x00003760


	//   ....[42]....
        /*0218*/ 	.word	0x000037f0


	//   ....[43]....
        /*021c*/ 	.word	0x00003820


	//   ....[44]....
        /*0220*/ 	.word	0x00003870


	//   ....[45]....
        /*0224*/ 	.word	0x000038a0


	//   ....[46]....
        /*0228*/ 	.word	0x00003910


	//   ....[47]....
        /*022c*/ 	.word	0x00003950


	//   ....[48]....
        /*0230*/ 	.word	0x000039c0


	//   ....[49]....
        /*0234*/ 	.word	0x000039f0


	//   ....[50]....
        /*0238*/ 	.word	0x00004730


	//   ....[51]....
        /*023c*/ 	.word	0x00004740


	//   ....[52]....
        /*0240*/ 	.word	0x000047d0


	//   ....[53]....
        /*0244*/ 	.word	0x00004800


	//   ....[54]....
        /*0248*/ 	.word	0x00004870


	//   ....[55]....
        /*024c*/ 	.word	0x00004890


	//   ....[56]....
        /*0250*/ 	.word	0x000048f0


	//   ....[57]....
        /*0254*/ 	.word	0x00004900


	//   ....[58]....
        /*0258*/ 	.word	0x00004950


	//   ....[59]....
        /*025c*/ 	.word	0x00004960


	//----- nvinfo : EIATTR_VRC_CTA_INIT_COUNT
	.align		4
.L_149:
        /*0260*/ 	.byte	0x02, 0x4a
	.zero		1
	.zero		1


	//----- nvinfo : EIATTR_EXIT_INSTR_OFFSETS
	.align		4
        /*0264*/ 	.byte	0x04, 0x1c
        /*0266*/ 	.short	(.L_151 - .L_150)


	//   ....[0]....
.L_150:
        /*0268*/ 	.word	0x00000080


	//   ....[1]....
        /*026c*/ 	.word	0x000000c0


	//   ....[2]....
        /*0270*/ 	.word	0x00004bd0


	//   ....[3]....
        /*0274*/ 	.word	0x00004c50


	//----- nvinfo : EIATTR_MAX_THREADS
	.align		4
.L_151:
        /*0278*/ 	.byte	0x04, 0x05
        /*027a*/ 	.short	(.L_153 - .L_152)
.L_152:
        /*027c*/ 	.word	0x00000100
        /*0280*/ 	.word	0x00000001
        /*0284*/ 	.word	0x00000001


	//----- nvinfo : EIATTR_CRS_STACK_SIZE
	.align		4
.L_153:
        /*0288*/ 	.byte	0x04, 0x1e
        /*028a*/ 	.short	(.L_155 - .L_154)
.L_154:
        /*028c*/ 	.word	0x00000000


	//----- nvinfo : EIATTR_CBANK_PARAM_SIZE
	.align		4
.L_155:
        /*0290*/ 	.byte	0x03, 0x19
        /*0292*/ 	.short	0x0021


	//----- nvinfo : EIATTR_PARAM_CBANK
	.align		4
        /*0294*/ 	.byte	0x04, 0x0a
        /*0296*/ 	.short	(.L_157 - .L_156)
	.align		4
.L_156:
        /*0298*/ 	.word	index@(.nv.constant0._ZN3cub18CUB_300001_SM_10006detail6reduce28DeviceReduceSingleTileKernelINS2_10policy_hubIdjN4cuda3__47maximumIvEEE10Policy1000EPdSB_jS8_ddNS5_3std3__410__identityEEEvT0_T1_T2_T3_T4_T6_)
        /*029c*/ 	.short	0x0380
        /*029e*/ 	.short	0x0021


	//----- nvinfo : EIATTR_SW_WAR
	.align		4
.L_157:
        /*02a0*/ 	.byte	0x04, 0x36
        /*02a2*/ 	.short	(.L_159 - .L_158)
.L_158:
        /*02a4*/ 	.word	0x00000008
.L_159:


//--------------------- .nv.info._ZN3cub18CUB_300001_SM_10006detail11EmptyKernelIvEEvv --------------------------
	.section	.nv.info._ZN3cub18CUB_300001_SM_10006detail11EmptyKernelIvEEvv,"",@"SHT_CUDA_INFO"
	.sectionflags	@""
	.align	4


	//----- nvinfo : EIATTR_CUDA_API_VERSION
	.align		4
        /*0000*/ 	.byte	0x04, 0x37
        /*0002*/ 	.short	(.L_161 - .L_160)
.L_160:
        /*0004*/ 	.word	0x00000082


	//----- nvinfo : EIATTR_SPARSE_MMA_MASK
	.align		4
.L_161:
        /*0008*/ 	.byte	0x03, 0x50
        /*000a*/ 	.short	0x0000


	//----- nvinfo : EIATTR_MAXREG_COUNT
	.align		4
        /*000c*/ 	.byte	0x03, 0x1b
        /*000e*/ 	.short	0x00ff


	//----- nvinfo : EIATTR_MERCURY_ISA_VERSION
	.align		4
        /*0010*/ 	.byte	0x03, 0x5f
        /*0012*/ 	.short	0x0101


	//----- nvinfo : EIATTR_VRC_CTA_INIT_COUNT
	.align		4
        /*0014*/ 	.byte	0x02, 0x4a
	.zero		1
	.zero		1


	//----- nvinfo : EIATTR_EXIT_INSTR_OFFSETS
	.align		4
        /*0018*/ 	.byte	0x04, 0x1c
        /*001a*/ 	.short	(.L_163 - .L_162)


	//   ....[0]....
.L_162:
        /*001c*/ 	.word	0x00000010


	//----- nvinfo : EIATTR_SW_WAR
	.align		4
.L_163:
        /*0020*/ 	.byte	0x04, 0x36
        /*0022*/ 	.short	(.L_165 - .L_164)
.L_164:
        /*0024*/ 	.word	0x00000008
.L_165:


//--------------------- .nv.info._Z22calculate_error_matrixPdS_S_i --------------------------
	.section	.nv.info._Z22calculate_error_matrixPdS_S_i,"",@"SHT_CUDA_INFO"
	.sectionflags	@""
	.align	4


	//----- nvinfo : EIATTR_CUDA_API_VERSION
	.align		4
        /*0000*/ 	.byte	0x04, 0x37
        /*0002*/ 	.short	(.L_167 - .L_166)
.L_166:
        /*0004*/ 	.word	0x00000082


	//----- nvinfo : EIATTR_KPARAM_INFO
	.align		4
.L_167:
        /*0008*/ 	.byte	0x04, 0x17
        /*000a*/ 	.short	(.L_169 - .L_168)
.L_168:
        /*000c*/ 	.word	0x00000000
        /*0010*/ 	.short	0x0003
        /*0012*/ 	.short	0x0018
        /*0014*/ 	.byte	0x00, 0xf0, 0x11, 0x00


	//----- nvinfo : EIATTR_KPARAM_INFO
	.align		4
.L_169:
        /*0018*/ 	.byte	0x04, 0x17
        /*001a*/ 	.short	(.L_171 - .L_170)
.L_170:
        /*001c*/ 	.word	0x00000000
        /*0020*/ 	.short	0x0002
        /*0022*/ 	.short	0x0010
        /*0024*/ 	.byte	0x00, 0xf5, 0x21, 0x00


	//----- nvinfo : EIATTR_KPARAM_INFO
	.align		4
.L_171:
        /*0028*/ 	.byte	0x04, 0x17
        /*002a*/ 	.short	(.L_173 - .L_172)
.L_172:
        /*002c*/ 	.word	0x00000000
        /*0030*/ 	.short	0x0001
        /*0032*/ 	.short	0x0008
        /*0034*/ 	.byte	0x00, 0xf5, 0x21, 0x00


	//----- nvinfo : EIATTR_KPARAM_INFO
	.align		4
.L_173:
        /*0038*/ 	.byte	0x04, 0x17
        /*003a*/ 	.short	(.L_175 - .L_174)
.L_174:
        /*003c*/ 	.word	0x00000000
        /*0040*/ 	.short	0x0000
        /*0042*/ 	.short	0x0000
        /*0044*/ 	.byte	0x00, 0xf5, 0x21, 0x00


	//----- nvinfo : EIATTR_SPARSE_MMA_MASK
	.align		4
.L_175:
        /*0048*/ 	.byte	0x03, 0x50
        /*004a*/ 	.short	0x0000


	//----- nvinfo : EIATTR_MAXREG_COUNT
	.align		4
        /*004c*/ 	.byte	0x03, 0x1b
        /*004e*/ 	.short	0x00ff


	//----- nvinfo : EIATTR_MERCURY_ISA_VERSION
	.align		4
        /*0050*/ 	.byte	0x03, 0x5f
        /*0052*/ 	.short	0x0101


	//----- nvinfo : EIATTR_VRC_CTA_INIT_COUNT
	.align		4
        /*0054*/ 	.byte	0x02, 0x4a
	.zero		1
	.zero		1


	//----- nvinfo : EIATTR_EXIT_INSTR_OFFSETS
	.align		4
        /*0058*/ 	.byte	0x04, 0x1c
        /*005a*/ 	.short	(.L_177 - .L_176)


	//   ....[0]....
.L_176:
        /*005c*/ 	.word	0x00000080


	//   ....[1]....
        /*0060*/ 	.word	0x00000150


	//----- nvinfo : EIATTR_CBANK_PARAM_SIZE
	.align		4
.L_177:
        /*0064*/ 	.byte	0x03, 0x19
        /*0066*/ 	.short	0x001c


	//----- nvinfo : EIATTR_PARAM_CBANK
	.align		4
        /*0068*/ 	.byte	0x04, 0x0a
        /*006a*/ 	.short	(.L_179 - .L_178)
	.align		4
.L_178:
        /*006c*/ 	.word	index@(.nv.constant0._Z22calculate_error_matrixPdS_S_i)
        /*0070*/ 	.short	0x0380
        /*0072*/ 	.short	0x001c


	//----- nvinfo : EIATTR_SW_WAR
	.align		4
.L_179:
        /*0074*/ 	.byte	0x04, 0x36
        /*0076*/ 	.short	(.L_181 - .L_180)
.L_180:
        /*0078*/ 	.word	0x00000008
.L_181:


//--------------------- .nv.info._Z16calculate_matrixPdS_i --------------------------
	.section	.nv.info._Z16calculate_matrixPdS_i,"",@"SHT_CUDA_INFO"
	.sectionflags	@""
	.align	4


	//----- nvinfo : EIATTR_CUDA_API_VERSION
	.align		4
        /*0000*/ 	.byte	0x04, 0x37
        /*0002*/ 	.short	(.L_183 - .L_182)
.L_182:
        /*0004*/ 	.word	0x00000082


	//----- nvinfo : EIATTR_KPARAM_INFO
	.align		4
.L_183:
        /*0008*/ 	.byte	0x04, 0x17
        /*000a*/ 	.short	(.L_185 - .L_184)
.L_184:
        /*000c*/ 	.word	0x00000000
        /*0010*/ 	.short	0x0002
        /*0012*/ 	.short	0x0010
        /*0014*/ 	.byte	0x00, 0xf0, 0x11, 0x00


	//----- nvinfo : EIATTR_KPARAM_INFO
	.align		4
.L_185:
        /*0018*/ 	.byte	0x04, 0x17
        /*001a*/ 	.short	(.L_187 - .L_186)
.L_186:
        /*001c*/ 	.word	0x00000000
        /*0020*/ 	.short	0x0001
        /*0022*/ 	.short	0x0008
        /*0024*/ 	.byte	0x00, 0xf5, 0x21, 0x00


	//----- nvinfo : EIATTR_KPARAM_INFO
	.align		4
.L_187:
        /*0028*/ 	.byte	0x04, 0x17
        /*002a*/ 	.short	(.L_189 - .L_188)
.L_188:
        /*002c*/ 	.word	0x00000000
        /*0030*/ 	.short	0x0000
        /*0032*/ 	.short	0x0000
        /*0034*/ 	.byte	0x00, 0xf5, 0x21, 0x00


	//----- nvinfo : EIATTR_SPARSE_MMA_MASK
	.align		4
.L_189:
        /*0038*/ 	.byte	0x03, 0x50
        /*003a*/ 	.short	0x0000


	//----- nvinfo : EIATTR_MAXREG_COUNT
	.align		4
        /*003c*/ 	.byte	0x03, 0x1b
        /*003e*/ 	.short	0x00ff


	//----- nvinfo : EIATTR_MERCURY_ISA_VERSION
	.align		4
        /*0040*/ 	.byte	0x03, 0x5f
        /*0042*/ 	.short	0x0101


	//----- nvinfo : EIATTR_VRC_CTA_INIT_COUNT
	.align		4
        /*0044*/ 	.byte	0x02, 0x4a
	.zero		1
	.zero		1


	//----- nvinfo : EIATTR_EXIT_INSTR_OFFSETS
	.align		4
        /*0048*/ 	.byte	0x04, 0x1c
        /*004a*/ 	.short	(.L_191 - .L_190)


	//   ....[0]....
.L_190:
        /*004c*/ 	.word	0x000000d0


	//   ....[1]....
        /*0050*/ 	.word	0x00000130


	//   ....[2]....
        /*0054*/ 	.word	0x00000290


	//----- nvinfo : EIATTR_CBANK_PARAM_SIZE
	.align		4
.L_191:
        /*0058*/ 	.byte	0x03, 0x19
        /*005a*/ 	.short	0x0014


	//----- nvinfo : EIATTR_PARAM_CBANK
	.align		4
        /*005c*/ 	.byte	0x04, 0x0a
        /*005e*/ 	.short	(.L_193 - .L_192)
	.align		4
.L_192:
        /*0060*/ 	.word	index@(.nv.constant0._Z16calculate_matrixPdS_i)
        /*0064*/ 	.short	0x0380
        /*0066*/ 	.short	0x0014


	//----- nvinfo : EIATTR_SW_WAR
	.align		4
.L_193:
        /*0068*/ 	.byte	0x04, 0x36
        /*006a*/ 	.short	(.L_195 - .L_194)
.L_194:
        /*006c*/ 	.word	0x00000008
.L_195:


//--------------------- .nv.callgraph             --------------------------
	.section	.nv.callgraph,"",@"SHT_CUDA_CALLGRAPH"
	.align	4
	.sectionentsize	8
	.align		4
        /*0000*/ 	.word	0x00000000
	.align		4
        /*0004*/ 	.word	0xffffffff
	.align		4
        /*0008*/ 	.word	0x00000000
	.align		4
        /*000c*/ 	.word	0xfffffffe
	.align		4
        /*0010*/ 	.word	0x00000000
	.align		4
        /*0014*/ 	.word	0xfffffffd
	.align		4
        /*0018*/ 	.word	0x00000000
	.align		4
        /*001c*/ 	.word	0xfffffffc


//--------------------- .nv.constant4             --------------------------
	.section	.nv.constant4,"a",@progbits
	.align	8
	.align		8
.nv.constant4:
        /*0000*/ 	.dword	_ZN34_INTERNAL_5280568a_4_k_cu_0aa217df4cuda3std3__45__cpo5beginE
	.align		8
        /*0008*/ 	.dword	_ZN34_INTERNAL_5280568a_4_k_cu_0aa217df4cuda3std3__45__cpo3endE
	.align		8
        /*0010*/ 	.dword	_ZN34_INTERNAL_5280568a_4_k_cu_0aa217df4cuda3std3__45__cpo6cbeginE
	.align		8
        /*0018*/ 	.dword	_ZN34_INTERNAL_5280568a_4_k_cu_0aa217df4cuda3std3__45__cpo4cendE
	.align		8
        /*0020*/ 	.dword	_ZN34_INTERNAL_5280568a_4_k_cu_0aa217df4cuda3std3__45__cpo6rbeginE
	.align		8
        /*0028*/ 	.dword	_ZN34_INTERNAL_5280568a_4_k_cu_0aa217df4cuda3std3__45__cpo4rendE
	.align		8
        /*0030*/ 	.dword	_ZN34_INTERNAL_5280568a_4_k_cu_0aa217df4cuda3std3__45__cpo7crbeginE
	.align		8
        /*0038*/ 	.dword	_ZN34_INTERNAL_5280568a_4_k_cu_0aa217df4cuda3std3__45__cpo5crendE
	.align		8
        /*0040*/ 	.dword	_ZN34_INTERNAL_5280568a_4_k_cu_0aa217df4cuda3std3__436_GLOBAL__N__5280568a_4_k_cu_0aa217df6ignoreE
	.align		8
        /*0048*/ 	.dword	_ZN34_INTERNAL_5280568a_4_k_cu_0aa217df4cuda3std3__419piecewise_constructE
	.align		8
        /*0050*/ 	.dword	_ZN34_INTERNAL_5280568a_4_k_cu_0aa217df4cuda3std3__48in_placeE
	.align		8
        /*0058*/ 	.dword	_ZN34_INTERNAL_5280568a_4_k_cu_0aa217df4cuda3std3__420unreachable_sentinelE
	.align		8
        /*0060*/ 	.dword	_ZN34_INTERNAL_5280568a_4_k_cu_0aa217df4cuda3std3__47nulloptE
	.align		8
        /*0068*/ 	.dword	_ZN34_INTERNAL_5280568a_4_k_cu_0aa217df4cuda3std3__48unexpectE
	.align		8
        /*0070*/ 	.dword	_ZN34_INTERNAL_5280568a_4_k_cu_0aa217df4cuda3std6ranges3__45__cpo4swapE
	.align		8
        /*0078*/ 	.dword	_ZN34_INTERNAL_5280568a_4_k_cu_0aa217df4cuda3std6ranges3__45__cpo9iter_moveE
	.align		8
        /*0080*/ 	.dword	_ZN34_INTERNAL_5280568a_4_k_cu_0aa217df4cuda3std6ranges3__45__cpo5beginE
	.align		8
        /*0088*/ 	.dword	_ZN34_INTERNAL_5280568a_4_k_cu_0aa217df4cuda3std6ranges3__45__cpo3endE
	.align		8
        /*0090*/ 	.dword	_ZN34_INTERNAL_5280568a_4_k_cu_0aa217df4cuda3std6ranges3__45__cpo6cbeginE
	.align		8
        /*0098*/ 	.dword	_ZN34_INTERNAL_5280568a_4_k_cu_0aa217df4cuda3std6ranges3__45__cpo4cendE
	.align		8
        /*00a0*/ 	.dword	_ZN34_INTERNAL_5280568a_4_k_cu_0aa217df4cuda3std6ranges3__45__cpo7advanceE
	.align		8
        /*00a8*/ 	.dword	_ZN34_INTERNAL_5280568a_4_k_cu_0aa217df4cuda3std6ranges3__45__cpo9iter_swapE
	.align		8
        /*00b0*/ 	.dword	_ZN34_INTERNAL_5280568a_4_k_cu_0aa217df4cuda3std6ranges3__45__cpo4nextE
	.align		8
        /*00b8*/ 	.dword	_ZN34_INTERNAL_5280568a_4_k_cu_0aa217df4cuda3std6ranges3__45__cpo4prevE
	.align		8
        /*00c0*/ 	.dword	_ZN34_INTERNAL_5280568a_4_k_cu_0aa217df4cuda3std6ranges3__45__cpo4dataE
	.align		8
        /*00c8*/ 	.dword	_ZN34_INTERNAL_5280568a_4_k_cu_0aa217df4cuda3std6ranges3__45__cpo5cdataE
	.align		8
        /*00d0*/ 	.dword	_ZN34_INTERNAL_5280568a_4_k_cu_0aa217df4cuda3std6ranges3__45__cpo4sizeE
	.align		8
        /*00d8*/ 	.dword	_ZN34_INTERNAL_5280568a_4_k_cu_0aa217df4cuda3std6ranges3__45__cpo5ssizeE
	.align		8
        /*00e0*/ 	.dword	_ZN34_INTERNAL_5280568a_4_k_cu_0aa217df4cuda3std6ranges3__45__cpo8distanceE
	.align		8
        /*00e8*/ 	.dword	_ZN34_INTERNAL_5280568a_4_k_cu_0aa217df6thrust24THRUST_300001_SM_1000_NS6system6detail10sequential3seqE
	.align		8
        /*00f0*/ 	.dword	_ZN34_INTERNAL_5280568a_4_k_cu_0aa217df6thrust24THRUST_300001_SM_1000_NS12placeholders2_1E
	.align		8
        /*00f8*/ 	.dword	_ZN34_INTERNAL_5280568a_4_k_cu_0aa217df6thrust24THRUST_300001_SM_1000_NS12placeholders2_2E
	.align		8
        /*0100*/ 	.dword	_ZN34_INTERNAL_5280568a_4_k_cu_0aa217df6thrust24THRUST_300001_SM_1000_NS12placeholders2_3E
	.align		8
        /*0108*/ 	.dword	_ZN34_INTERNAL_5280568a_4_k_cu_0aa217df6thrust24THRUST_300001_SM_1000_NS12placeholders2_4E
	.align		8
        /*0110*/ 	.dword	_ZN34_INTERNAL_5280568a_4_k_cu_0aa217df6thrust24THRUST_300001_SM_1000_NS12placeholders2_5E
	.align		8
        /*0118*/ 	.dword	_ZN34_INTERNAL_5280568a_4_k_cu_0aa217df6thrust24THRUST_300001_SM_1000_NS12placeholders2_6E
	.align		8
        /*0120*/ 	.dword	_ZN34_INTERNAL_5280568a_4_k_cu_0aa217df6thrust24THRUST_300001_SM_1000_NS12placeholders2_7E
	.align		8
        /*0128*/ 	.dword	_ZN34_INTERNAL_5280568a_4_k_cu_0aa217df6thrust24THRUST_300001_SM_1000_NS12placeholders2_8E
	.align		8
        /*0130*/ 	.dword	_ZN34_INTERNAL_5280568a_4_k_cu_0aa217df6thrust24THRUST_300001_SM_1000_NS12placeholders2_9E
	.align		8
        /*0138*/ 	.dword	_ZN34_INTERNAL_5280568a_4_k_cu_0aa217df6thrust24THRUST_300001_SM_1000_NS12placeholders3_10E


//--------------------- .text._ZN3cub18CUB_300001_SM_10006detail6reduce28DeviceReduceSingleTileKernelINS2_10policy_hubIdjN4cuda3__47maximumIvEEE10Policy1000EPdSB_iS8_ddNS5_3std3__410__identityEEEvT0_T1_T2_T3_T4_T6_ --------------------------
	.section	.text._ZN3cub18CUB_300001_SM_10006detail6reduce28DeviceReduceSingleTileKernelINS2_10policy_hubIdjN4cuda3__47maximumIvEEE10Policy1000EPdSB_iS8_ddNS5_3std3__410__identityEEEvT0_T1_T2_T3_T4_T6_,"ax",@progbits
	.align	128
        .global         _ZN3cub18CUB_300001_SM_10006detail6reduce28DeviceReduceSingleTileKernelINS2_10policy_hubIdjN4cuda3__47maximumIvEEE10Policy1000EPdSB_iS8_ddNS5_3std3__410__identityEEEvT0_T1_T2_T3_T4_T6_
        .type           _ZN3cub18CUB_300001_SM_10006detail6reduce28DeviceReduceSingleTileKernelINS2_10policy_hubIdjN4cuda3__47maximumIvEEE10Policy1000EPdSB_iS8_ddNS5_3std3__410__identityEEEvT0_T1_T2_T3_T4_T6_,@function
        .size           _ZN3cub18CUB_300001_SM_10006detail6reduce28DeviceReduceSingleTileKernelINS2_10policy_hubIdjN4cuda3__47maximumIvEEE10Policy1000EPdSB_iS8_ddNS5_3std3__410__identityEEEvT0_T1_T2_T3_T4_T6_,(.L_x_149 - _ZN3cub18CUB_300001_SM_10006detail6reduce28DeviceReduceSingleTileKernelINS2_10policy_hubIdjN4cuda3__47maximumIvEEE10Policy1000EPdSB_iS8_ddNS5_3std3__410__identityEEEvT0_T1_T2_T3_T4_T6_)
        .other          _ZN3cub18CUB_300001_SM_10006detail6reduce28DeviceReduceSingleTileKernelINS2_10policy_hubIdjN4cuda3__47maximumIvEEE10Policy1000EPdSB_iS8_ddNS5_3std3__410__identityEEEvT0_T1_T2_T3_T4_T6_,@"STO_CUDA_ENTRY STV_DEFAULT"
_ZN3cub18CUB_300001_SM_10006detail6reduce28DeviceReduceSingleTileKernelINS2_10policy_hubIdjN4cuda3__47maximumIvEEE10Policy1000EPdSB_iS8_ddNS5_3std3__410__identityEEEvT0_T1_T2_T3_T4_T6_:
.text._ZN3cub18CUB_300001_SM_10006detail6reduce28DeviceReduceSingleTileKernelINS2_10policy_hubIdjN4cuda3__47maximumIvEEE10Policy1000EPdSB_iS8_ddNS5_3std3__410__identityEEEvT0_T1_T2_T3_T4_T6_:
[----:B------:R-:W-:Y:S01]  /*0000*/  LDC R1, c[0x0][0x37c] ;  /* 0x0000df00ff017b82 */ /* 0x000fe20000000800 */
[----:B------:R-:W0:Y:S01]  /*0010*/  LDCU UR4, c[0x0][0x390] ;  /* 0x00007200ff0477ac */ /* 0x000e220008000800 */
[----:B------:R-:W1:Y:S01]  /*0020*/  LDCU.64 UR6, c[0x0][0x358] ;  /* 0x00006b00ff0677ac */ /* 0x000e620008000a00 */
[----:B0-----:R-:W-:-:S05]  /*0030*/  IMAD.U32 R4, RZ, RZ, UR4 ;  /* 0x00000004ff047e24 */ /* 0x001fca000f8e00ff */
[----:B------:R-:W-:-:S13]  /*0040*/  ISETP.NE.AND P0, PT, R4, RZ, PT ;  /* 0x000000ff0400720c */ /* 0x000fda0003f05270 */
[----:B-1----:R-:W-:Y:S05]  /*0050*/  @P0 BRA `(.L_x_0) ;  /* 0x00000000001c0947 */ /* 0x002fea0003800000 */
[----:B------:R-:W0:Y:S02]  /*0060*/  S2R R0, SR_TID.X ;  /* 0x0000000000007919 */ /* 0x000e240000002100 */
[----:B0-----:R-:W-:-:S13]  /*0070*/  ISETP.NE.AND P0, PT, R0, RZ, PT ;  /* 0x000000ff0000720c */ /* 0x001fda0003f05270 */
[----:B------:R-:W-:Y:S05]  /*0080*/  @P0 EXIT ;  /* 0x000000000000094d */ /* 0x000fea0003800000 */
[----:B------:R-:W0:Y:S08]  /*0090*/  LDC.64 R2, c[0x0][0x388] ;  /* 0x0000e200ff027b82 */ /* 0x000e300000000a00 */
[----:B------:R-:W0:Y:S02]  /*00a0*/  LDC.64 R4, c[0x0][0x398] ;  /* 0x0000e600ff047b82 */ /* 0x000e240000000a00 */
[----:B0-----:R-:W-:Y:S01]  /*00b0*/  STG.E.64 desc[UR6][R2.64], R4 ;  /* 0x0000000402007986 */ /* 0x001fe2000c101b06 */
[----:B------:R-:W-:Y:S05]  /*00c0*/  EXIT ;  /* 0x000000000000794d */ /* 0x000fea0003800000 */
.L_x_0:
[----:B------:R-:W0:Y:S01]  /*00d0*/  LDCU UR4, c[0x0][0x380] ;  /* 0x00007000ff0477ac */ /* 0x000e220008000800 */
[----:B------:R-:W-:Y:S01]  /*00e0*/  BSSY.RECONVERGENT B0, `(.L_x_1) ;  /* 0x00005b3000007945 */ /* 0x000fe20003800200 */
[----:B0-----:R-:W-:-:S09]  /*00f0*/  ULOP3.LUT UP0, URZ, UR4, 0x1f, URZ, 0xc0, !UPT ;  /* 0x0000001f04ff7892 */ /* 0x001fd2000f80c0ff */
[----:B------:R-:W-:Y:S05]  /*0100*/  BRA.U UP0, `(.L_x_2) ;  /* 0x0000002d003c7547 */ /* 0x000fea000b800000 */
[----:B------:R-:W-:-:S13]  /*0110*/  ISETP.GT.AND P0, PT, R4, 0x7ff, PT ;  /* 0x000007ff0400780c */ /* 0x000fda0003f04270 */
[----:B------:R-:W-:Y:S05]  /*0120*/  @P0 BRA `(.L_x_3) ;  /* 0x0000001400e80947 */ /* 0x000fea0003800000 */
[----:B------:R-:W0:Y:S01]  /*0130*/  S2R R3, SR_TID.X ;  /* 0x0000000000037919 */ /* 0x000e220000002100 */
[----:B------:R-:W-:Y:S01]  /*0140*/  BSSY.RECONVERGENT B1, `(.L_x_4) ;  /* 0x0000009000017945 */ /* 0x000fe20003800200 */
[----:B------:R-:W-:Y:S02]  /*0150*/  CS2R R6, SRZ ;  /* 0x0000000000067805 */ /* 0x000fe4000001ff00 */
[----:B0-----:R-:W-:Y:S01]  /*0160*/  ISETP.GE.AND P0, PT, R3, R4, PT ;  /* 0x000000040300720c */ /* 0x001fe20003f06270 */
[----:B------:R-:W-:-:S12]  /*0170*/  IMAD.MOV.U32 R5, RZ, RZ, R3 ;  /* 0x000000ffff057224 */ /* 0x000fd800078e0003 */
[----:B------:R-:W-:Y:S05]  /*0180*/  @P0 BRA `(.L_x_5) ;  /* 0x0000000000100947 */ /* 0x000fea0003800000 */
[----:B------:R-:W0:Y:S02]  /*0190*/  LDC.64 R6, c[0x0][0x380] ;  /* 0x0000e000ff067b82 */ /* 0x000e240000000a00 */
[----:B0-----:R-:W-:-:S06]  /*01a0*/  IMAD.WIDE.U32 R6, R3, 0x8, R6 ;  /* 0x0000000803067825 */ /* 0x001fcc00078e0006 */
[----:B------:R-:W5:Y:S01]  /*01b0*/  LDG.E.64.CONSTANT R6, desc[UR6][R6.64] ;  /* 0x0000000606067981 */ /* 0x000f62000c1e9b00 */
[----:B------:R-:W-:-:S07]  /*01c0*/  VIADD R5, R3, 0x100 ;  /* 0x0000010003057836 */ /* 0x000fce0000000000 */
.L_x_5:
[----:B------:R-:W-:Y:S05]  /*01d0*/  BSYNC.RECONVERGENT B1 ;  /* 0x0000000000017941 */ /* 0x000fea0003800200 */
.L_x_4:
[----:B------:R-:W-:Y:S01]  /*01e0*/  ISETP.GE.AND P0, PT, R5, R4, PT ;  /* 0x000000040500720c */ /* 0x000fe20003f06270 */
[----:B------:R-:W-:-:S12]  /*01f0*/  BSSY.RECONVERGENT B1, `(.L_x_6) ;  /* 0x00000b0000017945 */ /* 0x000fd80003800200 */
[----:B------:R-:W-:Y:S05]  /*0200*/  @P0 BRA `(.L_x_7) ;  /* 0x0000000800b80947 */ /* 0x000fea0003800000 */
[----:B------:R-:W-:Y:S01]  /*0210*/  LOP3.LUT R9, RZ, R5, RZ, 0x33, !PT ;  /* 0x00000005ff097212 */ /* 0x000fe200078e33ff */
[----:B------:R-:W-:Y:S04]  /*0220*/  BSSY.RECONVERGENT B2, `(.L_x_8) ;  /* 0x0000019000027945 */ /* 0x000fe80003800200 */
[----:B------:R-:W-:-:S05]  /*0230*/  IMAD.IADD R0, R9, 0x1, R4 ;  /* 0x0000000109007824 */ /* 0x000fca00078e0204 */
[C---:B------:R-:W-:Y:S02]  /*0240*/  LOP3.LUT R2, R0.reuse, 0x300, RZ, 0xc0, !PT ;  /* 0x0000030000027812 */ /* 0x040fe400078ec0ff */
[----:B------:R-:W-:Y:S02]  /*0250*/  ISETP.GE.U32.AND P0, PT, R0, 0x300, PT ;  /* 0x000003000000780c */ /* 0x000fe40003f06070 */
[----:B------:R-:W-:-:S13]  /*0260*/  ISETP.NE.AND P1, PT, R2, 0x300, PT ;  /* 0x000003000200780c */ /* 0x000fda0003f25270 */
[----:B------:R-:W-:Y:S05]  /*0270*/  @!P1 BRA `(.L_x_9) ;  /* 0x00000000004c9947 */ /* 0x000fea0003800000 */
[----:B------:R-:W0:Y:S01]  /*0280*/  LDC.64 R8, c[0x0][0x380] ;  /* 0x0000e000ff087b82 */ /* 0x000e220000000a00 */
[----:B------:R-:W-:-:S04]  /*0290*/  LEA.HI R0, R0, 0x1, RZ, 0x18 ;  /* 0x0000000100007811 */ /* 0x000fc800078fc0ff */
[----:B------:R-:W-:-:S05]  /*02a0*/  LOP3.LUT R0, R0, 0x3, RZ, 0xc0, !PT ;  /* 0x0000000300007812 */ /* 0x000fca00078ec0ff */
[----:B------:R-:W-:Y:S02]  /*02b0*/  IMAD.MOV R0, RZ, RZ, -R0 ;  /* 0x000000ffff007224 */ /* 0x000fe400078e0a00 */
[----:B0-----:R-:W-:-:S04]  /*02c0*/  IMAD.WIDE.U32 R8, R5, 0x8, R8 ;  /* 0x0000000805087825 */ /* 0x001fc800078e0008 */
[----:B------:R-:W-:Y:S02]  /*02d0*/  IMAD.MOV.U32 R2, RZ, RZ, R8 ;  /* 0x000000ffff027224 */ /* 0x000fe400078e0008 */
[----:B------:R-:W-:-:S07]  /*02e0*/  IMAD.MOV.U32 R11, RZ, RZ, R9 ;  /* 0x000000ffff0b7224 */ /* 0x000fce00078e0009 */
.L_x_10:
[----:B------:R-:W-:Y:S02]  /*02f0*/  IMAD.MOV.U32 R8, RZ, RZ, R2 ;  /* 0x000000ffff087224 */ /* 0x000fe400078e0002 */
[----:B------:R-:W-:-:S06]  /*0300*/  IMAD.MOV.U32 R9, RZ, RZ, R11 ;  /* 0x000000ffff097224 */ /* 0x000fcc00078e000b */
[----:B------:R-:W2:Y:S01]  /*0310*/  LDG.E.64.CONSTANT R8, desc[UR6][R8.64] ;  /* 0x0000000608087981 */ /* 0x000ea2000c1e9b00 */
[----:B------:R-:W-:Y:S01]  /*0320*/  VIADD R0, R0, 0x1 ;  /* 0x0000000100007836 */ /* 0x000fe20000000000 */
[----:B------:R-:W-:Y:S01]  /*0330*/  IADD3 R2, P3, PT, R2, 0x800, RZ ;  /* 0x0000080002027810 */ /* 0x000fe20007f7e0ff */
[----:B------:R-:W-:-:S03]  /*0340*/  VIADD R5, R5, 0x100 ;  /* 0x0000010005057836 */ /* 0x000fc60000000000 */
[----:B------:R-:W-:Y:S01]  /*0350*/  ISETP.NE.AND P2, PT, R0, RZ, PT ;  /* 0x000000ff0000720c */ /* 0x000fe20003f45270 */
[----:B------:R-:W-:Y:S01]  /*0360*/  IMAD.X R11, RZ, RZ, R11, P3 ;  /* 0x000000ffff0b7224 */ /* 0x000fe200018e060b */
[----:B--2--5:R-:W-:-:S06]  /*0370*/  DSETP.GEU.AND P1, PT, R6, R8, PT ;  /* 0x000000080600722a */ /* 0x024fcc0003f2e000 */
[----:B------:R-:W-:Y:S02]  /*0380*/  FSEL R6, R8, R6, !P1 ;  /* 0x0000000608067208 */ /* 0x000fe40004800000 */
[----:B------:R-:W-:-:S03]  /*0390*/  FSEL R7, R9, R7, !P1 ;  /* 0x0000000709077208 */ /* 0x000fc60004800000 */
[----:B------:R-:W-:Y:S05]  /*03a0*/  @P2 BRA `(.L_x_10) ;  /* 0xfffffffc00d02947 */ /* 0x000fea000383ffff */
.L_x_9:
[----:B------:R-:W-:Y:S05]  /*03b0*/  BSYNC.RECONVERGENT B2 ;  /* 0x0000000000027941 */ /* 0x000fea0003800200 */
.L_x_8:
[----:B------:R-:W-:Y:S05]  /*03c0*/  @!P0 BRA `(.L_x_7) ;  /* 0x0000000800488947 */ /* 0x000fea0003800000 */
[----:B------:R-:W-:Y:S01]  /*03d0*/  IMAD.IADD R0, R4, 0x1, -R5 ;  /* 0x0000000104007824 */ /* 0x000fe200078e0a05 */
[----:B------:R-:W-:Y:S01]  /*03e0*/  BSSY.RECONVERGENT B2, `(.L_x_11) ;  /* 0x0000051000027945 */ /* 0x000fe20003800200 */
[----:B------:R-:W-:-:S03]  /*03f0*/  PLOP3.LUT P0, PT, PT, PT, PT, 0x80, 0x8 ;  /* 0x000000000008781c */ /* 0x000fc60003f0f070 */
[----:B------:R-:W-:-:S13]  /*0400*/  ISETP.GT.AND P1, PT, R0, 0xc00, PT ;  /* 0x00000c000000780c */ /* 0x000fda0003f24270 */
[----:B------:R-:W-:Y:S05]  /*0410*/  @!P1 BRA `(.L_x_12) ;  /* 0x0000000400349947 */ /* 0x000fea0003800000 */
[----:B------:R-:W0:Y:S01]  /*0420*/  LDC.64 R8, c[0x0][0x380] ;  /* 0x0000e000ff087b82 */ /* 0x000e220000000a00 */
[----:B------:R-:W-:Y:S01]  /*0430*/  PLOP3.LUT P0, PT, PT, PT, PT, 0x8, 0x80 ;  /* 0x000000000080781c */ /* 0x000fe20003f0e170 */
[----:B------:R-:W-:-:S12]  /*0440*/  VIADD R0, R4, 0xfffff400 ;  /* 0xfffff40004007836 */ /* 0x000fd80000000000 */
.L_x_13:
[----:B0-----:R-:W-:-:S05]  /*0450*/  IMAD.WIDE R30, R5, 0x8, R8 ;  /* 0x00000008051e7825 */ /* 0x001fca00078e0208 */
[----:B------:R-:W2:Y:S04]  /*0460*/  LDG.E.64.CONSTANT R10, desc[UR6][R30.64] ;  /* 0x000000061e0a7981 */ /* 0x000ea8000c1e9b00 */
[----:B------:R-:W3:Y:S04]  /*0470*/  LDG.E.64.CONSTANT R12, desc[UR6][R30.64+0x800] ;  /* 0x000800061e0c7981 */ /* 0x000ee8000c1e9b00 */
[----:B------:R-:W4:Y:S01]  /*0480*/  LDG.E.64.CONSTANT R14, desc[UR6][R30.64+0x1000] ;  /* 0x001000061e0e7981 */ /* 0x000f22000c1e9b00 */
[----:B------:R-:W-:-:S03]  /*0490*/  VIADD R39, R5, 0x400 ;  /* 0x0000040005277836 */ /* 0x000fc60000000000 */
[----:B------:R-:W4:Y:S01]  /*04a0*/  LDG.E.64.CONSTANT R16, desc[UR6][R30.64+0x1800] ;  /* 0x001800061e107981 */ /* 0x000f22000c1e9b00 */
[----:B------:R-:W-:-:S05]  /*04b0*/  IMAD.WIDE R38, R39, 0x8, R8 ;  /* 0x0000000827267825 */ /* 0x000fca00078e0208 */
[----:B------:R-:W4:Y:S04]  /*04c0*/  LDG.E.64.CONSTANT R18, desc[UR6][R38.64] ;  /* 0x0000000626127981 */ /* 0x000f28000c1e9b00 */
[----:B------:R-:W4:Y:S04]  /*04d0*/  LDG.E.64.CONSTANT R20, desc[UR6][R38.64+0x800] ;  /* 0x0008000626147981 */ /* 0x000f28000c1e9b00 */
        /* <DEDUP_REMOVED lines=12> */
[----:B------:R-:W4:Y:S04]  /*05a0*/  LDG.E.64.CONSTANT R38, desc[UR6][R44.64+0x1000] ;  /* 0x001000062c267981 */ /* 0x000f28000c1e9b00 */
[----:B------:R-:W4:Y:S01]  /*05b0*/  LDG.E.64.CONSTANT R40, desc[UR6][R44.64+0x1800] ;  /* 0x001800062c287981 */ /* 0x000f22000c1e9b00 */
[----:B------:R-:W-:-:S05]  /*05c0*/  VIADD R5, R5, 0x1000 ;  /* 0x0000100005057836 */ /* 0x000fca0000000000 */
[----:B------:R-:W-:Y:S01]  /*05d0*/  ISETP.GE.AND P2, PT, R5, R0, PT ;  /* 0x000000000500720c */ /* 0x000fe20003f46270 */
[----:B--2--5:R-:W-:-:S06]  /*05e0*/  DSETP.GEU.AND P1, PT, R6, R10, PT ;  /* 0x0000000a0600722a */ /* 0x024fcc0003f2e000 */
[----:B------:R-:W-:Y:S02]  /*05f0*/  FSEL R6, R10, R6, !P1 ;  /* 0x000000060a067208 */ /* 0x000fe40004800000 */
[----:B------:R-:W-:-:S06]  /*0600*/  FSEL R7, R11, R7, !P1 ;  /* 0x000000070b077208 */ /* 0x000fcc0004800000 */
[----:B---3--:R-:W-:-:S06]  /*0610*/  DSETP.GEU.AND P1, PT, R6, R12, PT ;  /* 0x0000000c0600722a */ /* 0x008fcc0003f2e000 */
[----:B------:R-:W-:Y:S02]  /*0620*/  FSEL R6, R12, R6, !P1 ;  /* 0x000000060c067208 */ /* 0x000fe40004800000 */
[----:B------:R-:W-:-:S06]  /*0630*/  FSEL R7, R13, R7, !P1 ;  /* 0x000000070d077208 */ /* 0x000fcc0004800000 */
[----:B----4-:R-:W-:-:S06]  /*0640*/  DSETP.GEU.AND P1, PT, R6, R14, PT ;  /* 0x0000000e0600722a */ /* 0x010fcc0003f2e000 */
[----:B------:R-:W-:Y:S02]  /*0650*/  FSEL R6, R14, R6, !P1 ;  /* 0x000000060e067208 */ /* 0x000fe40004800000 */
[----:B------:R-:W-:-:S06]  /*0660*/  FSEL R7, R15, R7, !P1 ;  /* 0x000000070f077208 */ /* 0x000fcc0004800000 */
[----:B------:R-:W-:-:S06]  /*0670*/  DSETP.GEU.AND P1, PT, R6, R16, PT ;  /* 0x000000100600722a */ /* 0x000fcc0003f2e000 */
        /* <DEDUP_REMOVED lines=37> */
[----:B------:R-:W-:Y:S01]  /*08d0*/  FSEL R7, R41, R7, !P1 ;  /* 0x0000000729077208 */ /* 0x000fe20004800000 */
[----:B------:R-:W-:Y:S06]  /*08e0*/  @!P2 BRA `(.L_x_13) ;  /* 0xfffffff800d8a947 */ /* 0x000fec000383ffff */
.L_x_12:
[----:B------:R-:W-:Y:S05]  /*08f0*/  BSYNC.RECONVERGENT B2 ;  /* 0x0000000000027941 */ /* 0x000fea0003800200 */
.L_x_11:
[----:B------:R-:W-:Y:S01]  /*0900*/  IMAD.IADD R0, R4, 0x1, -R5 ;  /* 0x0000000104007824 */ /* 0x000fe200078e0a05 */
[----:B------:R-:W-:Y:S04]  /*0910*/  BSSY.RECONVERGENT B2, `(.L_x_14) ;  /* 0x0000029000027945 */ /* 0x000fe80003800200 */
[----:B------:R-:W-:-:S13]  /*0920*/  ISETP.GT.AND P1, PT, R0, 0x400, PT ;  /* 0x000004000000780c */ /* 0x000fda0003f24270 */
[----:B------:R-:W-:Y:S05]  /*0930*/  @!P1 BRA `(.L_x_15) ;  /* 0x0000000000989947 */ /* 0x000fea0003800000 */
[----:B------:R-:W0:Y:S02]  /*0940*/  LDC.64 R18, c[0x0][0x380] ;  /* 0x0000e000ff127b82 */ /* 0x000e240000000a00 */
        /* <DEDUP_REMOVED lines=11> */
[----:B------:R-:W-:Y:S01]  /*0a00*/  VIADD R5, R5, 0x800 ;  /* 0x0000080005057836 */ /* 0x000fe20000000000 */
        /* <DEDUP_REMOVED lines=20> */
[----:B------:R-:W-:Y:S02]  /*0b50*/  FSEL R7, R25, R7, !P0 ;  /* 0x0000000719077208 */ /* 0x000fe40004000000 */
[----:B------:R-:W-:-:S04]  /*0b60*/  PLOP3.LUT P0, PT, PT, PT, PT, 0x8, 0x80 ;  /* 0x000000000080781c */ /* 0x000fc80003f0e170 */
[----:B------:R-:W-:-:S06]  /*0b70*/  DSETP.GEU.AND P1, PT, R6, R26, PT ;  /* 0x0000001a0600722a */ /* 0x000fcc0003f2e000 */
[----:B------:R-:W-:Y:S02]  /*0b80*/  FSEL R6, R26, R6, !P1 ;  /* 0x000000061a067208 */ /* 0x000fe40004800000 */
[----:B------:R-:W-:-:S07]  /*0b90*/  FSEL R7, R27, R7, !P1 ;  /* 0x000000071b077208 */ /* 0x000fce0004800000 */
.L_x_15:
[----:B------:R-:W-:Y:S05]  /*0ba0*/  BSYNC.RECONVERGENT B2 ;  /* 0x0000000000027941 */ /* 0x000fea0003800200 */
.L_x_14:
[----:B------:R-:W-:-:S13]  /*0bb0*/  ISETP.LT.OR P0, PT, R5, R4, P0 ;  /* 0x000000040500720c */ /* 0x000fda0000701670 */
[----:B------:R-:W-:Y:S05]  /*0bc0*/  @!P0 BRA `(.L_x_7) ;  /* 0x0000000000488947 */ /* 0x000fea0003800000 */
[----:B------:R-:W0:Y:S02]  /*0bd0*/  LDC.64 R8, c[0x0][0x380] ;  /* 0x0000e000ff087b82 */ /* 0x000e240000000a00 */
[----:B0-----:R-:W-:-:S05]  /*0be0*/  IMAD.WIDE R8, R5, 0x8, R8 ;  /* 0x0000000805087825 */ /* 0x001fca00078e0208 */
[----:B------:R-:W2:Y:S04]  /*0bf0*/  LDG.E.64.CONSTANT R10, desc[UR6][R8.64] ;  /* 0x00000006080a7981 */ /* 0x000ea8000c1e9b00 */
[----:B------:R-:W3:Y:S04]  /*0c00*/  LDG.E.64.CONSTANT R12, desc[UR6][R8.64+0x800] ;  /* 0x00080006080c7981 */ /* 0x000ee8000c1e9b00 */
[----:B------:R-:W4:Y:S04]  /*0c10*/  LDG.E.64.CONSTANT R14, desc[UR6][R8.64+0x1000] ;  /* 0x00100006080e7981 */ /* 0x000f28000c1e9b00 */
[----:B------:R-:W4:Y:S01]  /*0c20*/  LDG.E.64.CONSTANT R16, desc[UR6][R8.64+0x1800] ;  /* 0x0018000608107981 */ /* 0x000f22000c1e9b00 */
        /* <DEDUP_REMOVED lines=11> */
[----:B------:R-:W-:-:S07]  /*0ce0*/  FSEL R7, R17, R7, !P0 ;  /* 0x0000000711077208 */ /* 0x000fce0004000000 */
.L_x_7:
[----:B------:R-:W-:Y:S05]  /*0cf0*/  BSYNC.RECONVERGENT B1 ;  /* 0x0000000000017941 */ /* 0x000fea0003800200 */
.L_x_6:
[----:B------:R-:W-:-:S13]  /*0d00*/  ISETP.GE.AND P0, PT, R4, 0x100, PT ;  /* 0x000001000400780c */ /* 0x000fda0003f06270 */
[----:B------:R-:W-:Y:S05]  /*0d10*/  @!P0 BRA `(.L_x_16) ;  /* 0x00000004003c8947 */ /* 0x000fea0003800000 */
[----:B------:R-:W0:Y:S01]  /*0d20*/  S2R R8, SR_LANEID ;  /* 0x0000000000087919 */ /* 0x000e220000000000 */
[----:B-----5:R-:W-:Y:S04]  /*0d30*/  SHFL.DOWN PT, R4, R6, 0x1, 0x1f ;  /* 0x08201f0006047f89 */ /* 0x020fe800000e0000 */
[----:B------:R-:W1:Y:S02]  /*0d40*/  SHFL.DOWN PT, R5, R7, 0x1, 0x1f ;  /* 0x08201f0007057f89 */ /* 0x000e6400000e0000 */
[----:B-1----:R-:W-:Y:S01]  /*0d50*/  DSETP.GEU.AND P1, PT, R6, R4, PT ;  /* 0x000000040600722a */ /* 0x002fe20003f2e000 */
[C---:B0-----:R-:W-:Y:S02]  /*0d60*/  ISETP.GT.AND P0, PT, R8.reuse, 0x1e, PT ;  /* 0x0000001e0800780c */ /* 0x041fe40003f04270 */
[----:B------:R-:W-:-:S03]  /*0d70*/  ISETP.NE.AND P2, PT, R8, RZ, PT ;  /* 0x000000ff0800720c */ /* 0x000fc60003f45270 */
[----:B------:R-:W-:Y:S02]  /*0d80*/  FSEL R9, R4, R6, !P1 ;  /* 0x0000000604097208 */ /* 0x000fe40004800000 */
[----:B------:R-:W-:Y:S02]  /*0d90*/  FSEL R5, R5, R7, !P1 ;  /* 0x0000000705057208 */ /* 0x000fe40004800000 */
[----:B------:R-:W-:Y:S02]  /*0da0*/  FSEL R6, R6, R9, P0 ;  /* 0x0000000906067208 */ /* 0x000fe40000000000 */
[----:B------:R-:W-:Y:S02]  /*0db0*/  FSEL R11, R7, R5, P0 ;  /* 0x00000005070b7208 */ /* 0x000fe40000000000 */
[----:B------:R-:W-:Y:S01]  /*0dc0*/  ISETP.GT.AND P0, PT, R8, 0x1d, PT ;  /* 0x0000001d0800780c */ /* 0x000fe20003f04270 */
[----:B------:R-:W-:Y:S01]  /*0dd0*/  SHFL.DOWN PT, R4, R6, 0x2, 0x1f ;  /* 0x08401f0006047f89 */ /* 0x000fe200000e0000 */
[----:B------:R-:W-:Y:S01]  /*0de0*/  @!P2 MOV R2, 0x400 ;  /* 0x000004000002a802 */ /* 0x000fe20000000f00 */
[----:B------:R-:W-:Y:S01]  /*0df0*/  IMAD.MOV.U32 R7, RZ, RZ, R11 ;  /* 0x000000ffff077224 */ /* 0x000fe200078e000b */
[----:B------:R-:W-:Y:S01]  /*0e00*/  @!P2 SHF.R.U32.HI R0, RZ, 0x2, R3 ;  /* 0x00000002ff00a819 */ /* 0x000fe20000011603 */
[----:B------:R-:W0:Y:S03]  /*0e10*/  SHFL.DOWN PT, R5, R11, 0x2, 0x1f ;  /* 0x08401f000b057f89 */ /* 0x000e2600000e0000 */
[----:B------:R-:W-:Y:S01]  /*0e20*/  @!P2 LOP3.LUT R0, R0, 0xf8, RZ, 0xc0, !PT ;  /* 0x000000f80000a812 */ /* 0x000fe200078ec0ff */
[----:B------:R-:W1:Y:S01]  /*0e30*/  @!P2 S2R R9, SR_CgaCtaId ;  /* 0x000000000009a919 */ /* 0x000e620000008800 */
[----:B0-----:R-:W-:-:S06]  /*0e40*/  DSETP.GEU.AND P1, PT, R6, R4, PT ;  /* 0x000000040600722a */ /* 0x001fcc0003f2e000 */
[----:B------:R-:W-:Y:S02]  /*0e50*/  @!P0 FSEL R6, R4, R6, !P1 ;  /* 0x0000000604068208 */ /* 0x000fe40004800000 */
[----:B------:R-:W-:Y:S02]  /*0e60*/  @!P0 FSEL R11, R5, R11, !P1 ;  /* 0x0000000b050b8208 */ /* 0x000fe40004800000 */
[----:B------:R-:W-:Y:S01]  /*0e70*/  ISETP.GT.AND P0, PT, R8, 0x1b, PT ;  /* 0x0000001b0800780c */ /* 0x000fe20003f04270 */
[----:B------:R-:W-:Y:S02]  /*0e80*/  SHFL.DOWN PT, R4, R6, 0x4, 0x1f ;  /* 0x08801f0006047f89 */ /* 0x000fe400000e0000 */
[----:B------:R-:W-:Y:S02]  /*0e90*/  IMAD.MOV.U32 R7, RZ, RZ, R11 ;  /* 0x000000ffff077224 */ /* 0x000fe400078e000b */
[----:B------:R-:W0:Y:S04]  /*0ea0*/  SHFL.DOWN PT, R5, R11, 0x4, 0x1f ;  /* 0x08801f000b057f89 */ /* 0x000e2800000e0000 */
        /* <DEDUP_REMOVED lines=14> */
[----:B0-----:R-:W-:Y:S01]  /*0f90*/  DSETP.GEU.AND P0, PT, R6, R4, PT ;  /* 0x000000040600722a */ /* 0x001fe20003f0e000 */
[----:B-1----:R-:W-:-:S05]  /*0fa0*/  @!P2 LEA R7, R9, R2, 0x18 ;  /* 0x000000020907a211 */ /* 0x002fca00078ec0ff */
[----:B------:R-:W-:Y:S01]  /*0fb0*/  FSEL R4, R4, R6, !P0 ;  /* 0x0000000604047208 */ /* 0x000fe20004000000 */
[----:B------:R-:W-:Y:S01]  /*0fc0*/  @!P2 IMAD.IADD R9, R0, 0x1, R7 ;  /* 0x000000010009a824 */ /* 0x000fe200078e0207 */
[----:B------:R-:W-:Y:S02]  /*0fd0*/  FSEL R5, R5, R11, !P0 ;  /* 0x0000000b05057208 */ /* 0x000fe40004000000 */
[----:B------:R-:W-:Y:S02]  /*0fe0*/  ISETP.NE.AND P0, PT, R3, RZ, PT ;  /* 0x000000ff0300720c */ /* 0x000fe40003f05270 */
[----:B------:R-:W-:Y:S01]  /*0ff0*/  FSEL R6, R6, R4, P1 ;  /* 0x0000000406067208 */ /* 0x000fe20000800000 */
[----:B------:R3:W-:Y:S01]  /*1000*/  @!P2 STS.64 [R9+0x8], R4 ;  /* 0x000008040900a388 */ /* 0x0007e20000000a00 */
[----:B------:R-:W-:Y:S01]  /*1010*/  FSEL R7, R11, R5, P1 ;  /* 0x000000050b077208 */ /* 0x000fe20000800000 */
[----:B------:R-:W-:Y:S08]  /*1020*/  BAR.SYNC.DEFER_BLOCKING 0x0 ;  /* 0x0000000000007b1d */ /* 0x000ff00000010000 */
[----:B------:R-:W-:Y:S05]  /*1030*/  @P0 BRA `(.L_x_17) ;  /* 0x0000004800f40947 */ /* 0x000fea0003800000 */
[----:B------:R-:W0:Y:S01]  /*1040*/  S2UR UR5, SR_CgaCtaId ;  /* 0x00000000000579c3 */ /* 0x000e220000008800 */
[----:B------:R-:W-:Y:S02]  /*1050*/  UMOV UR4, 0x400 ;  /* 0x0000040000047882 */ /* 0x000fe40000000000 */
[----:B0-----:R-:W-:-:S09]  /*1060*/  ULEA UR4, UR5, UR4, 0x18 ;  /* 0x0000000405047291 */ /* 0x001fd2000f8ec0ff */
[----:B---3--:R-:W0:Y:S04]  /*1070*/  LDS.128 R8, [UR4+0x10] ;  /* 0x00001004ff087984 */ /* 0x008e280008000c00 */
[----:B------:R-:W1:Y:S01]  /*1080*/  LDS.128 R12, [UR4+0x20] ;  /* 0x00002004ff0c7984 */ /* 0x000e620008000c00 */
[----:B0-----:R-:W-:-:S06]  /*1090*/  DSETP.GEU.AND P1, PT, R6, R8, PT ;  /* 0x000000080600722a */ /* 0x001fcc0003f2e000 */
[----:B------:R-:W-:Y:S02]  /*10a0*/  FSEL R2, R8, R6, !P1 ;  /* 0x0000000608027208 */ /* 0x000fe40004800000 */
[----:B------:R-:W-:Y:S02]  /*10b0*/  FSEL R3, R9, R7, !P1 ;  /* 0x0000000709037208 */ /* 0x000fe40004800000 */
[----:B------:R-:W0:Y:S04]  /*10c0*/  LDS.128 R4, [UR4+0x30] ;  /* 0x00003004ff047984 */ /* 0x000e280008000c00 */
[----:B------:R-:W-:-:S06]  /*10d0*/  DSETP.GEU.AND P1, PT, R2, R10, PT ;  /* 0x0000000a0200722a */ /* 0x000fcc0003f2e000 */
[----:B------:R-:W-:Y:S02]  /*10e0*/  FSEL R2, R10, R2, !P1 ;  /* 0x000000020a027208 */ /* 0x000fe40004800000 */
[----:B------:R-:W-:-:S06]  /*10f0*/  FSEL R3, R11, R3, !P1 ;  /* 0x000000030b037208 */ /* 0x000fcc0004800000 */
[----:B-1----:R-:W-:-:S06]  /*1100*/  DSETP.GEU.AND P1, PT, R2, R12, PT ;  /* 0x0000000c0200722a */ /* 0x002fcc0003f2e000 */
[----:B------:R-:W-:Y:S02]  /*1110*/  FSEL R8, R12, R2, !P1 ;  /* 0x000000020c087208 */ /* 0x000fe40004800000 */
[----:B------:R-:W-:Y:S02]  /*1120*/  FSEL R9, R13, R3, !P1 ;  /* 0x000000030d097208 */ /* 0x000fe40004800000 */
[----:B------:R-:W1:Y:S04]  /*1130*/  LDS.64 R2, [UR4+0x40] ;  /* 0x00004004ff027984 */ /* 0x000e680008000a00 */
[----:B------:R-:W-:-:S06]  /*1140*/  DSETP.GEU.AND P1, PT, R8, R14, PT ;  /* 0x0000000e0800722a */ /* 0x000fcc0003f2e000 */
[----:B------:R-:W-:Y:S02]  /*1150*/  FSEL R8, R14, R8, !P1 ;  /* 0x000000080e087208 */ /* 0x000fe40004800000 */
[----:B------:R-:W-:-:S06]  /*1160*/  FSEL R9, R15, R9, !P1 ;  /* 0x000000090f097208 */ /* 0x000fcc0004800000 */
[----:B0-----:R-:W-:-:S06]  /*1170*/  DSETP.GEU.AND P1, PT, R8, R4, PT ;  /* 0x000000040800722a */ /* 0x001fcc0003f2e000 */
[----:B------:R-:W-:Y:S02]  /*1180*/  FSEL R4, R4, R8, !P1 ;  /* 0x0000000804047208 */ /* 0x000fe40004800000 */
[----:B------:R-:W-:-:S06]  /*1190*/  FSEL R5, R5, R9, !P1 ;  /* 0x0000000905057208 */ /* 0x000fcc0004800000 */
[----:B------:R-:W-:-:S06]  /*11a0*/  DSETP.GEU.AND P1, PT, R4, R6, PT ;  /* 0x000000060400722a */ /* 0x000fcc0003f2e000 */
[----:B------:R-:W-:Y:S02]  /*11b0*/  FSEL R4, R6, R4, !P1 ;  /* 0x0000000406047208 */ /* 0x000fe40004800000 */
[----:B------:R-:W-:-:S06]  /*11c0*/  FSEL R5, R7, R5, !P1 ;  /* 0x0000000507057208 */ /* 0x000fcc0004800000 */
[----:B-1----:R-:W-:-:S06]  /*11d0*/  DSETP.GEU.AND P1, PT, R4, R2, PT ;  /* 0x000000020400722a */ /* 0x002fcc0003f2e000 */
[----:B------:R-:W-:Y:S02]  /*11e0*/  FSEL R6, R2, R4, !P1 ;  /* 0x0000000402067208 */ /* 0x000fe40004800000 */
[----:B------:R-:W-:Y:S01]  /*11f0*/  FSEL R7, R3, R5, !P1 ;  /* 0x0000000503077208 */ /* 0x000fe20004800000 */
[----:B------:R-:W-:Y:S06]  /*1200*/  BRA `(.L_x_17) ;  /* 0x0000004800807947 */ /* 0x000fec0003800000 */
.L_x_16:
[----:B------:R-:W-:Y:S01]  /*1210*/  LOP3.LUT R0, R3, 0x3e0, RZ, 0xc0, !PT ;  /* 0x000003e003007812 */ /* 0x000fe200078ec0ff */
[----:B------:R-:W0:Y:S03]  /*1220*/  S2R R10, SR_LANEID ;  /* 0x00000000000a7919 */ /* 0x000e260000000000 */
[----:B------:R-:W-:Y:S01]  /*1230*/  LOP3.LUT R9, RZ, R0, RZ, 0x33, !PT ;  /* 0x00000000ff097212 */ /* 0x000fe200078e33ff */
[----:B------:R-:W-:-:S04]  /*1240*/  VIADD R5, R0, 0x20 ;  /* 0x0000002000057836 */ /* 0x000fc80000000000 */
[----:B------:R-:W-:Y:S01]  /*1250*/  IMAD.IADD R9, R9, 0x1, R4 ;  /* 0x0000000109097824 */ /* 0x000fe200078e0204 */
[----:B------:R-:W-:-:S04]  /*1260*/  ISETP.GT.AND P0, PT, R5, R4, PT ;  /* 0x000000040500720c */ /* 0x000fc80003f04270 */
[----:B------:R-:W-:-:S05]  /*1270*/  SEL R5, R9, 0x1f, P0 ;  /* 0x0000001f09057807 */ /* 0x000fca0000000000 */
[----:B-----5:R-:W-:Y:S04]  /*1280*/  SHFL.DOWN PT, R8, R6, 0x1, R5 ;  /* 0x0820000006087989 */ /* 0x020fe800000e0005 */
[----:B------:R-:W1:Y:S01]  /*1290*/  SHFL.DOWN PT, R9, R7, 0x1, R5 ;  /* 0x0820000007097989 */ /* 0x000e6200000e0005 */
[C---:B0-----:R-:W-:Y:S01]  /*12a0*/  ISETP.GE.AND P0, PT, R10.reuse, R5, PT ;  /* 0x000000050a00720c */ /* 0x041fe20003f06270 */
[----:B------:R-:W-:Y:S01]  /*12b0*/  VIADD R0, R10, 0x2 ;  /* 0x000000020a007836 */ /* 0x000fe20000000000 */
[----:B-1----:R-:W-:-:S06]  /*12c0*/  DSETP.GEU.AND P1, PT, R6, R8, PT ;  /* 0x000000080600722a */ /* 0x002fcc0003f2e000 */
[-C--:B------:R-:W-:Y:S02]  /*12d0*/  FSEL R11, R8, R6.reuse, !P1 ;  /* 0x00000006080b7208 */ /* 0x080fe40004800000 */
[-C--:B------:R-:W-:Y:S02]  /*12e0*/  FSEL R9, R9, R7.reuse, !P1 ;  /* 0x0000000709097208 */ /* 0x080fe40004800000 */
[----:B------:R-:W-:Y:S02]  /*12f0*/  FSEL R2, R11, R6, !P0 ;  /* 0x000000060b027208 */ /* 0x000fe40004000000 */
[----:B------:R-:W-:Y:S02]  /*1300*/  FSEL R11, R9, R7, !P0 ;  /* 0x00000007090b7208 */ /* 0x000fe40004000000 */
[----:B------:R-:W-:Y:S01]  /*1310*/  ISETP.GT.AND P0, PT, R0, R5, PT ;  /* 0x000000050000720c */ /* 0x000fe20003f04270 */
[----:B------:R-:W-:Y:S01]  /*1320*/  SHFL.DOWN PT, R8, R2, 0x2, R5 ;  /* 0x0840000002087989 */ /* 0x000fe200000e0005 */
[----:B------:R-:W-:-:S02]  /*1330*/  IMAD.MOV.U32 R6, RZ, RZ, R2 ;  /* 0x000000ffff067224 */ /* 0x000fc400078e0002 */
[----:B------:R-:W-:Y:S01]  /*1340*/  IMAD.MOV.U32 R7, RZ, RZ, R11 ;  /* 0x000000ffff077224 */ /* 0x000fe200078e000b */
[----:B------:R-:W0:Y:S01]  /*1350*/  SHFL.DOWN PT, R9, R11, 0x2, R5 ;  /* 0x084000000b097989 */ /* 0x000e2200000e0005 */
[----:B------:R-:W-:-:S04]  /*1360*/  VIADD R0, R10, 0x4 ;  /* 0x000000040a007836 */ /* 0x000fc80000000000 */
[----:B0-----:R-:W-:-:S06]  /*1370*/  DSETP.GEU.AND P1, PT, R6, R8, PT ;  /* 0x000000080600722a */ /* 0x001fcc0003f2e000 */
[----:B------:R-:W-:Y:S02]  /*1380*/  @!P0 FSEL R2, R8, R2, !P1 ;  /* 0x0000000208028208 */ /* 0x000fe40004800000 */
[----:B------:R-:W-:Y:S02]  /*1390*/  @!P0 FSEL R11, R9, R11, !P1 ;  /* 0x0000000b090b8208 */ /* 0x000fe40004800000 */
[----:B------:R-:W-:Y:S01]  /*13a0*/  ISETP.GT.AND P0, PT, R0, R5, PT ;  /* 0x000000050000720c */ /* 0x000fe20003f04270 */
[----:B------:R-:W-:Y:S01]  /*13b0*/  SHFL.DOWN PT, R6, R2, 0x4, R5 ;  /* 0x0880000002067989 */ /* 0x000fe200000e0005 */
[----:B------:R-:W-:Y:S02]  /*13c0*/  IMAD.MOV.U32 R8, RZ, RZ, R2 ;  /* 0x000000ffff087224 */ /* 0x000fe400078e0002 */
        /* <DEDUP_REMOVED lines=8> */
[----:B------:R-:W-:Y:S01]  /*1450*/  IMAD.MOV.U32 R8, RZ, RZ, R2 ;  /* 0x000000ffff087224 */ /* 0x000fe200078e0002 */
[C---:B------:R-:W-:Y:S01]  /*1460*/  ISETP.NE.AND P0, PT, R10.reuse, RZ, PT ;  /* 0x000000ff0a00720c */ /* 0x040fe20003f05270 */
[----:B------:R-:W-:Y:S01]  /*1470*/  IMAD.MOV.U32 R9, RZ, RZ, R11 ;  /* 0x000000ffff097224 */ /* 0x000fe200078e000b */
[----:B------:R-:W0:Y:S01]  /*1480*/  SHFL.DOWN PT, R7, R11, 0x8, R5 ;  /* 0x090000000b077989 */ /* 0x000e2200000e0005 */
[----:B------:R-:W-:-:S10]  /*1490*/  VIADD R0, R10, 0x10 ;  /* 0x000000100a007836 */ /* 0x000fd40000000000 */
[----:B------:R-:W1:Y:S01]  /*14a0*/  @!P0 S2R R13, SR_CgaCtaId ;  /* 0x00000000000d8919 */ /* 0x000e620000008800 */
[----:B0-----:R-:W-:-:S06]  /*14b0*/  DSETP.GEU.AND P2, PT, R8, R6, PT ;  /* 0x000000060800722a */ /* 0x001fcc0003f4e000 */
[----:B------:R-:W-:Y:S02]  /*14c0*/  @!P1 FSEL R2, R6, R2, !P2 ;  /* 0x0000000206029208 */ /* 0x000fe40005000000 */
[----:B------:R-:W-:Y:S02]  /*14d0*/  @!P1 FSEL R11, R7, R11, !P2 ;  /* 0x0000000b070b9208 */ /* 0x000fe40005000000 */
[----:B------:R-:W-:Y:S01]  /*14e0*/  ISETP.GT.AND P1, PT, R0, R5, PT ;  /* 0x000000050000720c */ /* 0x000fe20003f24270 */
[----:B------:R-:W-:Y:S01]  /*14f0*/  SHFL.DOWN PT, R6, R2, 0x10, R5 ;  /* 0x0a00000002067989 */ /* 0x000fe200000e0005 */
[----:B------:R-:W-:Y:S01]  /*1500*/  IMAD.MOV.U32 R8, RZ, RZ, R2 ;  /* 0x000000ffff087224 */ /* 0x000fe200078e0002 */
[----:B------:R-:W-:Y:S01]  /*1510*/  @!P0 SHF.R.U32.HI R0, RZ, 0x2, R3 ;  /* 0x00000002ff008819 */ /* 0x000fe20000011603 */
[----:B------:R-:W-:Y:S01]  /*1520*/  IMAD.MOV.U32 R9, RZ, RZ, R11 ;  /* 0x000000ffff097224 */ /* 0x000fe200078e000b */
[----:B------:R-:W0:Y:S02]  /*1530*/  SHFL.DOWN PT, R7, R11, 0x10, R5 ;  /* 0x0a0000000b077989 */ /* 0x000e2400000e0005 */
[----:B------:R-:W-:-:S03]  /*1540*/  @!P0 LOP3.LUT R0, R0, 0xf8, RZ, 0xc0, !PT ;  /* 0x000000f800008812 */ /* 0x000fc600078ec0ff */
[----:B0-----:R-:W-:Y:S01]  /*1550*/  DSETP.GEU.AND P2, PT, R8, R6, PT ;  /* 0x000000060800722a */ /* 0x001fe20003f4e000 */
[----:B------:R-:W-:-:S04]  /*1560*/  @!P0 MOV R8, 0x400 ;  /* 0x0000040000088802 */ /* 0x000fc80000000f00 */
[----:B-1----:R-:W-:Y:S02]  /*1570*/  @!P0 LEA R13, R13, R8, 0x18 ;  /* 0x000000080d0d8211 */ /* 0x002fe400078ec0ff */
[----:B------:R-:W-:Y:S02]  /*1580*/  @!P1 FSEL R2, R6, R2, !P2 ;  /* 0x0000000206029208 */ /* 0x000fe40005000000 */
[----:B------:R-:W-:Y:S01]  /*1590*/  @!P1 FSEL R11, R7, R11, !P2 ;  /* 0x0000000b070b9208 */ /* 0x000fe20005000000 */
[----:B------:R-:W-:Y:S02]  /*15a0*/  @!P0 IMAD.IADD R13, R0, 0x1, R13 ;  /* 0x00000001000d8824 */ /* 0x000fe400078e020d */
[----:B------:R-:W-:Y:S02]  /*15b0*/  IMAD.MOV.U32 R6, RZ, RZ, R2 ;  /* 0x000000ffff067224 */ /* 0x000fe400078e0002 */
[----:B------:R-:W-:-:S05]  /*15c0*/  IMAD.MOV.U32 R7, RZ, RZ, R11 ;  /* 0x000000ffff077224 */ /* 0x000fca00078e000b */
[----:B------:R3:W-:Y:S01]  /*15d0*/  @!P0 STS.64 [R13+0x8], R6 ;  /* 0x000008060d008388 */ /* 0x0007e20000000a00 */
[----:B------:R-:W-:Y:S01]  /*15e0*/  BAR.SYNC.DEFER_BLOCKING 0x0 ;  /* 0x0000000000007b1d */ /* 0x000fe20000010000 */
[----:B------:R-:W-:-:S13]  /*15f0*/  ISETP.NE.AND P0, PT, R3, RZ, PT ;  /* 0x000000ff0300720c */ /* 0x000fda0003f05270 */
[----:B---3--:R-:W-:Y:S05]  /*1600*/  @P0 BRA `(.L_x_17) ;  /* 0x0000004400800947 */ /* 0x008fea0003800000 */
[----:B------:R-:W0:Y:S01]  /*1610*/  S2UR UR5, SR_CgaCtaId ;  /* 0x00000000000579c3 */ /* 0x000e220000008800 */
[----:B------:R-:W-:Y:S01]  /*1620*/  UMOV UR4, 0x400 ;  /* 0x0000040000047882 */ /* 0x000fe20000000000 */
[----:B------:R-:W-:Y:S01]  /*1630*/  ISETP.GT.AND P2, PT, R4, 0x20, PT ;  /* 0x000000200400780c */ /* 0x000fe20003f44270 */
[----:B0-----:R-:W-:-:S09]  /*1640*/  ULEA UR4, UR5, UR4, 0x18 ;  /* 0x0000000405047291 */ /* 0x001fd2000f8ec0ff */
[----:B------:R-:W0:Y:S04]  /*1650*/  LDS.128 R16, [UR4+0x10] ;  /* 0x00001004ff107984 */ /* 0x000e280008000c00 */
[----:B------:R-:W1:Y:S04]  /*1660*/  LDS.128 R12, [UR4+0x20] ;  /* 0x00002004ff0c7984 */ /* 0x000e680008000c00 */
[----:B------:R-:W2:Y:S01]  /*1670*/  LDS.128 R8, [UR4+0x30] ;  /* 0x00003004ff087984 */ /* 0x000ea20008000c00 */
[----:B0-----:R-:W-:-:S06]  /*1680*/  DSETP.GEU.AND P1, PT, R6, R16, PT ;  /* 0x000000100600722a */ /* 0x001fcc0003f2e000 */
[-C--:B------:R-:W-:Y:S02]  /*1690*/  FSEL R3, R16, R6.reuse, !P1 ;  /* 0x0000000610037208 */ /* 0x080fe40004800000 */
[-C--:B------:R-:W-:Y:S02]  /*16a0*/  FSEL R17, R17, R7.reuse, !P1 ;  /* 0x0000000711117208 */ /* 0x080fe40004800000 */
[----:B------:R-:W-:Y:S02]  /*16b0*/  FSEL R6, R3, R6, P2 ;  /* 0x0000000603067208 */ /* 0x000fe40001000000 */
[----:B------:R-:W-:Y:S02]  /*16c0*/  FSEL R7, R17, R7, P2 ;  /* 0x0000000711077208 */ /* 0x000fe40001000000 */
[C---:B------:R-:W-:Y:S01]  /*16d0*/  ISETP.GT.AND P1, PT, R4.reuse, 0x40, PT ;  /* 0x000000400400780c */ /* 0x040fe20003f24270 */
[----:B------:R-:W-:Y:S01]  /*16e0*/  IMAD.MOV.U32 R2, RZ, RZ, R6 ;  /* 0x000000ffff027224 */ /* 0x000fe200078e0006 */
[----:B------:R-:W-:Y:S01]  /*16f0*/  ISETP.GT.AND P2, PT, R4, 0x60, PT ;  /* 0x000000600400780c */ /* 0x000fe20003f44270 */
[----:B------:R-:W-:-:S06]  /*1700*/  IMAD.MOV.U32 R3, RZ, RZ, R7 ;  /* 0x000000ffff037224 */ /* 0x000fcc00078e0007 */
[----:B------:R-:W-:-:S06]  /*1710*/  DSETP.GEU.AND P3, PT, R2, R18, PT ;  /* 0x000000120200722a */ /* 0x000fcc0003f6e000 */
[----:B------:R-:W-:Y:S02]  /*1720*/  @P1 FSEL R6, R18, R6, !P3 ;  /* 0x0000000612061208 */ /* 0x000fe40005800000 */
[----:B------:R-:W-:Y:S02]  /*1730*/  @P1 FSEL R7, R19, R7, !P3 ;  /* 0x0000000713071208 */ /* 0x000fe40005800000 */
[----:B------:R-:W-:Y:S01]  /*1740*/  ISETP.GT.AND P1, PT, R4, 0x80, PT ;  /* 0x000000800400780c */ /* 0x000fe20003f24270 */
[----:B------:R-:W-:Y:S02]  /*1750*/  IMAD.MOV.U32 R2, RZ, RZ, R6 ;  /* 0x000000ffff027224 */ /* 0x000fe400078e0006 */
[----:B------:R-:W-:-:S06]  /*1760*/  IMAD.MOV.U32 R3, RZ, RZ, R7 ;  /* 0x000000ffff037224 */ /* 0x000fcc00078e0007 */
[----:B-1----:R-:W-:Y:S01]  /*1770*/  DSETP.GEU.AND P3, PT, R2, R12, PT ;  /* 0x0000000c0200722a */ /* 0x002fe20003f6e000 */
[----:B------:R-:W0:Y:S05]  /*1780*/  LDS.64 R2, [UR4+0x40] ;  /* 0x00004004ff027984 */ /* 0x000e2a0008000a00 */
[----:B------:R-:W-:Y:S02]  /*1790*/  @P2 FSEL R6, R12, R6, !P3 ;  /* 0x000000060c062208 */ /* 0x000fe40005800000 */
[----:B------:R-:W-:Y:S02]  /*17a0*/  @P2 FSEL R7, R13, R7, !P3 ;  /* 0x000000070d072208 */ /* 0x000fe40005800000 */
[----:B------:R-:W-:-:S04]  /*17b0*/  ISETP.GT.AND P2, PT, R4, 0xa0, PT ;  /* 0x000000a00400780c */ /* 0x000fc80003f44270 */
[----:B------:R-:W-:-:S06]  /*17c0*/  DSETP.GEU.AND P3, PT, R6, R14, PT ;  /* 0x0000000e0600722a */ /* 0x000fcc0003f6e000 */
[----:B------:R-:W-:Y:S02]  /*17d0*/  @P1 FSEL R6, R14, R6, !P3 ;  /* 0x000000060e061208 */ /* 0x000fe40005800000 */
[----:B------:R-:W-:Y:S02]  /*17e0*/  @P1 FSEL R7, R15, R7, !P3 ;  /* 0x000000070f071208 */ /* 0x000fe40005800000 */
[----:B------:R-:W-:-:S04]  /*17f0*/  ISETP.GT.AND P1, PT, R4, 0xc0, PT ;  /* 0x000000c00400780c */ /* 0x000fc80003f24270 */
[----:B--2---:R-:W-:-:S06]  /*1800*/  DSETP.GEU.AND P3, PT, R6, R8, PT ;  /* 0x000000080600722a */ /* 0x004fcc0003f6e000 */
[----:B------:R-:W-:Y:S02]  /*1810*/  @P2 FSEL R6, R8, R6, !P3 ;  /* 0x0000000608062208 */ /* 0x000fe40005800000 */
[----:B------:R-:W-:Y:S02]  /*1820*/  @P2 FSEL R7, R9, R7, !P3 ;  /* 0x0000000709072208 */ /* 0x000fe40005800000 */
[----:B------:R-:W-:-:S04]  /*1830*/  ISETP.GT.AND P2, PT, R4, 0xe0, PT ;  /* 0x000000e00400780c */ /* 0x000fc80003f44270 */
[----:B------:R-:W-:-:S06]  /*1840*/  DSETP.GEU.AND P3, PT, R6, R10, PT ;  /* 0x0000000a0600722a */ /* 0x000fcc0003f6e000 */
[----:B------:R-:W-:Y:S02]  /*1850*/  @P1 FSEL R6, R10, R6, !P3 ;  /* 0x000000060a061208 */ /* 0x000fe40005800000 */
[----:B------:R-:W-:-:S03]  /*1860*/  @P1 FSEL R7, R11, R7, !P3 ;  /* 0x000000070b071208 */ /* 0x000fc60005800000 */
[----:B------:R-:W-:Y:S02]  /*1870*/  IMAD.MOV.U32 R4, RZ, RZ, R6 ;  /* 0x000000ffff047224 */ /* 0x000fe400078e0006 */
[----:B------:R-:W-:-:S06]  /*1880*/  IMAD.MOV.U32 R5, RZ, RZ, R7 ;  /* 0x000000ffff057224 */ /* 0x000fcc00078e0007 */
[----:B0-----:R-:W-:-:S06]  /*1890*/  DSETP.GEU.AND P1, PT, R4, R2, PT ;  /* 0x000000020400722a */ /* 0x001fcc0003f2e000 */
[----:B------:R-:W-:Y:S02]  /*18a0*/  @P2 FSEL R6, R2, R6, !P1 ;  /* 0x0000000602062208 */ /* 0x000fe40004800000 */
[----:B------:R-:W-:Y:S01]  /*18b0*/  @P2 FSEL R7, R3, R7, !P1 ;  /* 0x0000000703072208 */ /* 0x000fe20004800000 */
[----:B------:R-:W-:Y:S06]  /*18c0*/  BRA `(.L_x_17) ;  /* 0x0000004000d07947 */ /* 0x000fec0003800000 */
.L_x_3:
[----:B------:R-:W0:Y:S01]  /*18d0*/  S2R R0, SR_TID.X ;  /* 0x0000000000007919 */ /* 0x000e220000002100 */
[----:B------:R-:W1:Y:S02]  /*18e0*/  LDCU.64 UR4, c[0x0][0x380] ;  /* 0x00007000ff0477ac */ /* 0x000e640008000a00 */
[----:B-1----:R-:W-:Y:S02]  /*18f0*/  IMAD.U32 R2, RZ, RZ, UR4 ;  /* 0x00000004ff027e24 */ /* 0x002fe4000f8e00ff */
[----:B------:R-:W-:Y:S02]  /*1900*/  IMAD.U32 R3, RZ, RZ, UR5 ;  /* 0x00000005ff037e24 */ /* 0x000fe4000f8e00ff */
[----:B0-----:R-:W-:-:S04]  /*1910*/  IMAD.SHL.U32 R5, R0, 0x4, RZ ;  /* 0x0000000400057824 */ /* 0x001fc800078e00ff */
[----:B------:R-:W-:-:S05]  /*1920*/  IMAD.WIDE.U32 R6, R5, 0x8, R2 ;  /* 0x0000000805067825 */ /* 0x000fca00078e0002 */
[----:B------:R-:W2:Y:S04]  /*1930*/  LDG.E.128.CONSTANT R20, desc[UR6][R6.64] ;  /* 0x0000000606147981 */ /* 0x000ea8000c1e9d00 */
[----:B------:R-:W3:Y:S04]  /*1940*/  LDG.E.128.CONSTANT R12, desc[UR6][R6.64+0x10] ;  /* 0x00001006060c7981 */ /* 0x000ee8000c1e9d00 */
[----:B------:R-:W4:Y:S04]  /*1950*/  LDG.E.128.CONSTANT R8, desc[UR6][R6.64+0x2000] ;  /* 0x0020000606087981 */ /* 0x000f28000c1e9d00 */
[----:B------:R0:W5:Y:S01]  /*1960*/  LDG.E.128.CONSTANT R16, desc[UR6][R6.64+0x2010] ;  /* 0x0020100606107981 */ /* 0x000162000c1e9d00 */
[----:B------:R-:W-:Y:S01]  /*1970*/  ISETP.GE.U32.AND P1, PT, R4, 0x1000, PT ;  /* 0x000010000400780c */ /* 0x000fe20003f26070 */
[----:B------:R-:W-:Y:S01]  /*1980*/  UMOV UR4, 0x800 ;  /* 0x0000080000047882 */ /* 0x000fe20000000000 */
[----:B--2---:R-:W-:-:S06]  /*1990*/  DSETP.GEU.AND P0, PT, R20, R22, PT ;  /* 0x000000161400722a */ /* 0x004fcc0003f0e000 */
[----:B------:R-:W-:Y:S02]  /*19a0*/  FSEL R20, R22, R20, !P0 ;  /* 0x0000001416147208 */ /* 0x000fe40004000000 */
[----:B------:R-:W-:-:S06]  /*19b0*/  FSEL R21, R23, R21, !P0 ;  /* 0x0000001517157208 */ /* 0x000fcc0004000000 */
[----:B---3--:R-:W-:-:S06]  /*19c0*/  DSETP.GEU.AND P0, PT, R20, R12, PT ;  /* 0x0000000c1400722a */ /* 0x008fcc0003f0e000 */
[----:B------:R-:W-:Y:S02]  /*19d0*/  FSEL R12, R12, R20, !P0 ;  /* 0x000000140c0c7208 */ /* 0x000fe40004000000 */
[----:B------:R-:W-:-:S06]  /*19e0*/  FSEL R13, R13, R21, !P0 ;  /* 0x000000150d0d7208 */ /* 0x000fcc0004000000 */
[----:B------:R-:W-:-:S06]  /*19f0*/  DSETP.GEU.AND P0, PT, R12, R14, PT ;  /* 0x0000000e0c00722a */ /* 0x000fcc0003f0e000 */
[----:B------:R-:W-:Y:S02]  /*1a00*/  FSEL R12, R14, R12, !P0 ;  /* 0x0000000c0e0c7208 */ /* 0x000fe40004000000 */
[----:B------:R-:W-:-:S06]  /*1a10*/  FSEL R13, R15, R13, !P0 ;  /* 0x0000000d0f0d7208 */ /* 0x000fcc0004000000 */
[----:B----4-:R-:W-:-:S06]  /*1a20*/  DSETP.GEU.AND P0, PT, R12, R8, PT ;  /* 0x000000080c00722a */ /* 0x010fcc0003f0e000 */
[----:B0-----:R-:W-:Y:S02]  /*1a30*/  FSEL R6, R8, R12, !P0 ;  /* 0x0000000c08067208 */ /* 0x001fe40004000000 */
[----:B------:R-:W-:-:S06]  /*1a40*/  FSEL R7, R9, R13, !P0 ;  /* 0x0000000d09077208 */ /* 0x000fcc0004000000 */
[----:B------:R-:W-:-:S06]  /*1a50*/  DSETP.GEU.AND P0, PT, R6, R10, PT ;  /* 0x0000000a0600722a */ /* 0x000fcc0003f0e000 */
[----:B------:R-:W-:Y:S02]  /*1a60*/  FSEL R6, R10, R6, !P0 ;  /* 0x000000060a067208 */ /* 0x000fe40004000000 */
[----:B------:R-:W-:-:S06]  /*1a70*/  FSEL R7, R11, R7, !P0 ;  /* 0x000000070b077208 */ /* 0x000fcc0004000000 */
[----:B-----5:R-:W-:-:S06]  /*1a80*/  DSETP.GEU.AND P0, PT, R6, R16, PT ;  /* 0x000000100600722a */ /* 0x020fcc0003f0e000 */
[----:B------:R-:W-:Y:S02]  /*1a90*/  FSEL R6, R16, R6, !P0 ;  /* 0x0000000610067208 */ /* 0x000fe40004000000 */
[----:B------:R-:W-:-:S06]  /*1aa0*/  FSEL R7, R17, R7, !P0 ;  /* 0x0000000711077208 */ /* 0x000fcc0004000000 */
[----:B------:R-:W-:-:S06]  /*1ab0*/  DSETP.GEU.AND P0, PT, R6, R18, PT ;  /* 0x000000120600722a */ /* 0x000fcc0003f0e000 */
[----:B------:R-:W-:Y:S02]  /*1ac0*/  FSEL R6, R18, R6, !P0 ;  /* 0x0000000612067208 */ /* 0x000fe40004000000 */
[----:B------:R-:W-:Y:S01]  /*1ad0*/  FSEL R7, R19, R7, !P0 ;  /* 0x0000000713077208 */ /* 0x000fe20004000000 */
[----:B------:R-:W-:Y:S06]  /*1ae0*/  @!P1 BRA `(.L_x_18) ;  /* 0x0000000000a49947 */ /* 0x000fec0003800000 */
[----:B------:R-:W0:Y:S01]  /*1af0*/  LDC R24, c[0x0][0x390] ;  /* 0x0000e400ff187b82 */ /* 0x000e220000000800 */
[----:B------:R-:W-:Y:S01]  /*1b00*/  VIADD R25, R4, 0xfffff800 ;  /* 0xfffff80004197836 */ /* 0x000fe20000000000 */
[----:B------:R-:W-:-:S06]  /*1b10*/  UMOV UR4, 0x800 ;  /* 0x0000080000047882 */ /* 0x000fcc0000000000 */
[----:B------:R-:W1:Y:S02]  /*1b20*/  LDC.64 R2, c[0x0][0x380] ;  /* 0x0000e000ff027b82 */ /* 0x000e640000000a00 */
.L_x_20:
[----:B------:R-:W-:-:S04]  /*1b30*/  VIADD R27, R5, UR4 ;  /* 0x00000004051b7c36 */ /* 0x000fc80008000000 */
[----:B-1----:R-:W-:-:S05]  /*1b40*/  IMAD.WIDE.U32 R26, R27, 0x8, R2 ;  /* 0x000000081b1a7825 */ /* 0x002fca00078e0002 */
[----:B------:R-:W2:Y:S04]  /*1b50*/  LDG.E.128.CONSTANT R12, desc[UR6][R26.64] ;  /* 0x000000061a0c7981 */ /* 0x000ea8000c1e9d00 */
[----:B------:R-:W3:Y:S04]  /*1b60*/  LDG.E.128.CONSTANT R16, desc[UR6][R26.64+0x10] ;  /* 0x000010061a107981 */ /* 0x000ee8000c1e9d00 */
[----:B------:R-:W4:Y:S04]  /*1b70*/  LDG.E.128.CONSTANT R20, desc[UR6][R26.64+0x2000] ;  /* 0x002000061a147981 */ /* 0x000f28000c1e9d00 */
[----:B------:R-:W5:Y:S01]  /*1b80*/  LDG.E.128.CONSTANT R8, desc[UR6][R26.64+0x2010] ;  /* 0x002010061a087981 */ /* 0x000f62000c1e9d00 */
[----:B0-----:R-:W-:Y:S01]  /*1b90*/  IMAD.MOV.U32 R4, RZ, RZ, R24 ;  /* 0x000000ffff047224 */ /* 0x001fe200078e0018 */
[----:B--2---:R-:W-:-:S06]  /*1ba0*/  DSETP.GEU.AND P0, PT, R6, R12, PT ;  /* 0x0000000c0600722a */ /* 0x004fcc0003f0e000 */
[----:B------:R-:W-:Y:S02]  /*1bb0*/  FSEL R6, R12, R6, !P0 ;  /* 0x000000060c067208 */ /* 0x000fe40004000000 */
[----:B------:R-:W-:-:S06]  /*1bc0*/  FSEL R7, R13, R7, !P0 ;  /* 0x000000070d077208 */ /* 0x000fcc0004000000 */
[----:B------:R-:W-:-:S06]  /*1bd0*/  DSETP.GEU.AND P0, PT, R6, R14, PT ;  /* 0x0000000e0600722a */ /* 0x000fcc0003f0e000 */
        /* <DEDUP_REMOVED lines=14> */
[----:B-----5:R-:W-:-:S06]  /*1cc0*/  DSETP.GEU.AND P0, PT, R6, R8, PT ;  /* 0x000000080600722a */ /* 0x020fcc0003f0e000 */
[----:B------:R-:W-:Y:S01]  /*1cd0*/  FSEL R6, R8, R6, !P0 ;  /* 0x0000000608067208 */ /* 0x000fe20004000000 */
[----:B------:R-:W-:Y:S01]  /*1ce0*/  VIADD R8, R4, -UR4 ;  /* 0x8000000404087c36 */ /* 0x000fe20008000000 */
[----:B------:R-:W-:-:S04]  /*1cf0*/  FSEL R7, R9, R7, !P0 ;  /* 0x0000000709077208 */ /* 0x000fc80004000000 */
[----:B------:R-:W-:Y:S02]  /*1d00*/  ISETP.GE.AND P1, PT, R8, 0x800, PT ;  /* 0x000008000800780c */ /* 0x000fe40003f26270 */
[----:B------:R-:W-:-:S06]  /*1d10*/  DSETP.GEU.AND P0, PT, R6, R10, PT ;  /* 0x0000000a0600722a */ /* 0x000fcc0003f0e000 */
[----:B------:R-:W-:Y:S02]  /*1d20*/  FSEL R6, R10, R6, !P0 ;  /* 0x000000060a067208 */ /* 0x000fe40004000000 */
[----:B------:R-:W-:-:S03]  /*1d30*/  FSEL R7, R11, R7, !P0 ;  /* 0x000000070b077208 */ /* 0x000fc60004000000 */
[----:B------:R-:W-:Y:S05]  /*1d40*/  @!P1 BRA `(.L_x_19) ;  /* 0x0000000c00009947 */ /* 0x000fea0003800000 */
[----:B------:R-:W-:-:S06]  /*1d50*/  UIADD3 UR4, UPT, UPT, UR4, 0x800, URZ ;  /* 0x0000080004047890 */ /* 0x000fcc000fffe0ff */
[----:B------:R-:W-:-:S13]  /*1d60*/  ISETP.LT.AND P0, PT, R25, UR4, PT ;  /* 0x0000000419007c0c */ /* 0x000fda000bf01270 */
[----:B------:R-:W-:Y:S05]  /*1d70*/  @!P0 BRA `(.L_x_20) ;  /* 0xfffffffc006c8947 */ /* 0x000fea000383ffff */
.L_x_18:
[----:B------:R-:W-:-:S13]  /*1d80*/  ISETP.LE.AND P0, PT, R4, UR4, PT ;  /* 0x0000000404007c0c */ /* 0x000fda000bf03270 */
[----:B------:R-:W-:Y:S05]  /*1d90*/  @P0 BRA `(.L_x_19) ;  /* 0x0000000800ec0947 */ /* 0x000fea0003800000 */
[----:B------:R-:W-:Y:S01]  /*1da0*/  VIADD R41, R4, -UR4 ;  /* 0x8000000404297c36 */ /* 0x000fe20008000000 */
[----:B------:R-:W-:Y:S04]  /*1db0*/  BSSY.RECONVERGENT B1, `(.L_x_19) ;  /* 0x00000b9000017945 */ /* 0x000fe80003800200 */
[----:B------:R-:W-:-:S13]  /*1dc0*/  ISETP.GE.AND P0, PT, R0, R41, PT ;  /* 0x000000290000720c */ /* 0x000fda0003f06270 */
[----:B------:R-:W-:Y:S05]  /*1dd0*/  @P0 BRA `(.L_x_21) ;  /* 0x0000000800d80947 */ /* 0x000fea0003800000 */
[----:B------:R-:W-:Y:S01]  /*1de0*/  LOP3.LUT R5, RZ, R0, RZ, 0x33, !PT ;  /* 0x00000000ff057212 */ /* 0x000fe200078e33ff */
[----:B------:R-:W-:Y:S01]  /*1df0*/  BSSY.RECONVERGENT B2, `(.L_x_22) ;  /* 0x0000016000027945 */ /* 0x000fe20003800200 */
[----:B------:R-:W-:Y:S02]  /*1e00*/  IMAD.MOV.U32 R40, RZ, RZ, R0 ;  /* 0x000000ffff287224 */ /* 0x000fe400078e0000 */
[----:B------:R-:W-:-:S04]  /*1e10*/  IADD3 R4, PT, PT, R4, -UR4, R5 ;  /* 0x8000000404047c10 */ /* 0x000fc8000fffe005 */
[C---:B------:R-:W-:Y:S02]  /*1e20*/  LOP3.LUT R5, R4.reuse, 0x300, RZ, 0xc0, !PT ;  /* 0x0000030004057812 */ /* 0x040fe400078ec0ff */
[----:B------:R-:W-:Y:S02]  /*1e30*/  ISETP.GE.U32.AND P2, PT, R4, 0x300, PT ;  /* 0x000003000400780c */ /* 0x000fe40003f46070 */
[----:B------:R-:W-:-:S13]  /*1e40*/  ISETP.NE.AND P0, PT, R5, 0x300, PT ;  /* 0x000003000500780c */ /* 0x000fda0003f05270 */
[----:B------:R-:W-:Y:S05]  /*1e50*/  @!P0 BRA `(.L_x_23) ;  /* 0x00000000003c8947 */ /* 0x000fea0003800000 */
[----:B------:R-:W-:Y:S01]  /*1e60*/  LEA.HI R4, R4, 0x1, RZ, 0x18 ;  /* 0x0000000104047811 */ /* 0x000fe200078fc0ff */
[----:B------:R-:W-:Y:S02]  /*1e70*/  VIADD R9, R0, UR4 ;  /* 0x0000000400097c36 */ /* 0x000fe40008000000 */
[----:B------:R-:W-:Y:S01]  /*1e80*/  IMAD.MOV.U32 R40, RZ, RZ, R0 ;  /* 0x000000ffff287224 */ /* 0x000fe200078e0000 */
[----:B------:R-:W-:-:S05]  /*1e90*/  LOP3.LUT R4, R4, 0x3, RZ, 0xc0, !PT ;  /* 0x0000000304047812 */ /* 0x000fca00078ec0ff */
[----:B------:R-:W-:-:S07]  /*1ea0*/  IMAD.MOV R8, RZ, RZ, -R4 ;  /* 0x000000ffff087224 */ /* 0x000fce00078e0a04 */
.L_x_24:
[----:B------:R-:W-:-:S06]  /*1eb0*/  IMAD.WIDE.U32 R4, R9, 0x8, R2 ;  /* 0x0000000809047825 */ /* 0x000fcc00078e0002 */
[----:B------:R-:W2:Y:S01]  /*1ec0*/  LDG.E.64.CONSTANT R4, desc[UR6][R4.64] ;  /* 0x0000000604047981 */ /* 0x000ea2000c1e9b00 */
[----:B------:R-:W-:Y:S02]  /*1ed0*/  VIADD R8, R8, 0x1 ;  /* 0x0000000108087836 */ /* 0x000fe40000000000 */
[----:B------:R-:W-:Y:S02]  /*1ee0*/  VIADD R40, R40, 0x100 ;  /* 0x0000010028287836 */ /* 0x000fe40000000000 */
[----:B------:R-:W-:Y:S01]  /*1ef0*/  VIADD R9, R9, 0x100 ;  /* 0x0000010009097836 */ /* 0x000fe20000000000 */
[----:B------:R-:W-:Y:S01]  /*1f00*/  ISETP.NE.AND P1, PT, R8, RZ, PT ;  /* 0x000000ff0800720c */ /* 0x000fe20003f25270 */
[----:B--2---:R-:W-:-:S06]  /*1f10*/  DSETP.GEU.AND P0, PT, R6, R4, PT ;  /* 0x000000040600722a */ /* 0x004fcc0003f0e000 */
[----:B------:R-:W-:Y:S02]  /*1f20*/  FSEL R6, R4, R6, !P0 ;  /* 0x0000000604067208 */ /* 0x000fe40004000000 */
[----:B------:R-:W-:-:S04]  /*1f30*/  FSEL R7, R5, R7, !P0 ;  /* 0x0000000705077208 */ /* 0x000fc80004000000 */
[----:B------:R-:W-:Y:S05]  /*1f40*/  @P1 BRA `(.L_x_24) ;  /* 0xfffffffc00d81947 */ /* 0x000fea000383ffff */
.L_x_23:
[----:B------:R-:W-:Y:S05]  /*1f50*/  BSYNC.RECONVERGENT B2 ;  /* 0x0000000000027941 */ /* 0x000fea0003800200 */
.L_x_22:
[----:B------:R-:W-:Y:S05]  /*1f60*/  @!P2 BRA `(.L_x_21) ;  /* 0x000000080074a947 */ /* 0x000fea0003800000 */
[----:B------:R-:W0:Y:S01]  /*1f70*/  LDCU.64 UR8, c[0x0][0x380] ;  /* 0x00007000ff0877ac */ /* 0x000e220008000a00 */
[----:B------:R-:W-:Y:S01]  /*1f80*/  IMAD.IADD R9, R41, 0x1, -R40 ;  /* 0x0000000129097824 */ /* 0x000fe200078e0a28 */
[C---:B------:R-:W-:Y:S01]  /*1f90*/  IADD3 R5, P0, PT, R40.reuse, UR4, RZ ;  /* 0x0000000428057c10 */ /* 0x040fe2000ff1e0ff */
[----:B------:R-:W-:Y:S01]  /*1fa0*/  BSSY.RECONVERGENT B2, `(.L_x_25) ;  /* 0x0000059000027945 */ /* 0x000fe20003800200 */
[----:B------:R-:W-:Y:S02]  /*1fb0*/  VIADD R43, R40, UR4 ;  /* 0x00000004282b7c36 */ /* 0x000fe40008000000 */
[----:B------:R-:W-:Y:S01]  /*1fc0*/  ISETP.GT.AND P1, PT, R9, 0xc00, PT ;  /* 0x00000c000900780c */ /* 0x000fe20003f24270 */
[----:B------:R-:W-:Y:S01]  /*1fd0*/  IMAD.X R8, RZ, RZ, RZ, P0 ;  /* 0x000000ffff087224 */ /* 0x000fe200000e06ff */
[----:B0-----:R-:W-:-:S04]  /*1fe0*/  LEA R4, P0, R5, UR8, 0x3 ;  /* 0x0000000805047c11 */ /* 0x001fc8000f8018ff */
[----:B------:R-:W-:Y:S02]  /*1ff0*/  LEA.HI.X R5, R5, UR9, R8, 0x3, P0 ;  /* 0x0000000905057c11 */ /* 0x000fe400080f1c08 */
[----:B------:R-:W-:-:S05]  /*2000*/  IADD3 R4, P0, PT, R4, 0x1000, RZ ;  /* 0x0000100004047810 */ /* 0x000fca0007f1e0ff */
[----:B------:R-:W-:Y:S01]  /*2010*/  IMAD.X R5, RZ, RZ, R5, P0 ;  /* 0x000000ffff057224 */ /* 0x000fe200000e0605 */
[----:B------:R-:W-:Y:S01]  /*2020*/  PLOP3.LUT P0, PT, PT, PT, PT, 0x80, 0x8 ;  /* 0x000000000008781c */ /* 0x000fe20003f0f070 */
[----:B------:R-:W-:-:S12]  /*2030*/  @!P1 BRA `(.L_x_26) ;  /* 0x00000004003c9947 */ /* 0x000fd80003800000 */
[----:B------:R-:W-:Y:S01]  /*2040*/  PLOP3.LUT P0, PT, PT, PT, PT, 0x8, 0x80 ;  /* 0x000000000080781c */ /* 0x000fe20003f0e170 */
[----:B------:R-:W-:-:S12]  /*2050*/  VIADD R45, R41, 0xfffff400 ;  /* 0xfffff400292d7836 */ /* 0x000fd80000000000 */
.L_x_27:
[C---:B------:R-:W-:Y:S01]  /*2060*/  IMAD.WIDE.U32 R38, R43.reuse, 0x8, R2 ;  /* 0x000000082b267825 */ /* 0x040fe200078e0002 */
[----:B------:R-:W2:Y:S04]  /*2070*/  LDG.E.64.CONSTANT R8, desc[UR6][R4.64+-0x800] ;  /* 0xfff8000604087981 */ /* 0x000ea8000c1e9b00 */
[----:B------:R-:W3:Y:S04]  /*2080*/  LDG.E.64.CONSTANT R10, desc[UR6][R4.64] ;  /* 0x00000006040a7981 */ /* 0x000ee8000c1e9b00 */
[----:B------:R-:W4:Y:S01]  /*2090*/  LDG.E.64.CONSTANT R38, desc[UR6][R38.64] ;  /* 0x0000000626267981 */ /* 0x000f22000c1e9b00 */
[----:B------:R-:W-:-:S03]  /*20a0*/  VIADD R15, R43, 0x400 ;  /* 0x000004002b0f7836 */ /* 0x000fc60000000000 */
[----:B------:R-:W5:Y:S01]  /*20b0*/  LDG.E.64.CONSTANT R12, desc[UR6][R4.64+0x800] ;  /* 0x00080006040c7981 */ /* 0x000f62000c1e9b00 */
[----:B------:R-:W-:-:S03]  /*20c0*/  IMAD.WIDE.U32 R14, R15, 0x8, R2 ;  /* 0x000000080f0e7825 */ /* 0x000fc600078e0002 */
[----:B------:R-:W5:Y:S04]  /*20d0*/  LDG.E.64.CONSTANT R16, desc[UR6][R4.64+0x1800] ;  /* 0x0018000604107981 */ /* 0x000f68000c1e9b00 */
[----:B------:R-:W5:Y:S04]  /*20e0*/  LDG.E.64.CONSTANT R14, desc[UR6][R14.64] ;  /* 0x000000060e0e7981 */ /* 0x000f68000c1e9b00 */
[----:B------:R-:W5:Y:S01]  /*20f0*/  LDG.E.64.CONSTANT R18, desc[UR6][R4.64+0x2000] ;  /* 0x0020000604127981 */ /* 0x000f62000c1e9b00 */
        /* <DEDUP_REMOVED lines=11> */
[----:B------:R-:W5:Y:S04]  /*21b0*/  LDG.E.64.CONSTANT R34, desc[UR6][R4.64+0x6000] ;  /* 0x0060000604227981 */ /* 0x000f68000c1e9b00 */
[----:B------:R0:W5:Y:S01]  /*21c0*/  LDG.E.64.CONSTANT R36, desc[UR6][R4.64+0x6800] ;  /* 0x0068000604247981 */ /* 0x000162000c1e9b00 */
[----:B------:R-:W-:-:S05]  /*21d0*/  VIADD R40, R40, 0x1000 ;  /* 0x0000100028287836 */ /* 0x000fca0000000000 */
[----:B------:R-:W-:Y:S02]  /*21e0*/  ISETP.GE.AND P2, PT, R40, R45, PT ;  /* 0x0000002d2800720c */ /* 0x000fe40003f46270 */
[----:B0-----:R-:W-:Y:S01]  /*21f0*/  IADD3 R4, P3, PT, R4, 0x8000, RZ ;  /* 0x0000800004047810 */ /* 0x001fe20007f7e0ff */
[----:B------:R-:W-:-:S04]  /*2200*/  VIADD R43, R43, 0x1000 ;  /* 0x000010002b2b7836 */ /* 0x000fc80000000000 */
[----:B------:R-:W-:Y:S01]  /*2210*/  IMAD.X R5, RZ, RZ, R5, P3 ;  /* 0x000000ffff057224 */ /* 0x000fe200018e0605 */
[----:B----4-:R-:W-:-:S06]  /*2220*/  DSETP.GEU.AND P1, PT, R6, R38, PT ;  /* 0x000000260600722a */ /* 0x010fcc0003f2e000 */
[----:B------:R-:W-:Y:S02]  /*2230*/  FSEL R6, R38, R6, !P1 ;  /* 0x0000000626067208 */ /* 0x000fe40004800000 */
[----:B------:R-:W-:-:S06]  /*2240*/  FSEL R7, R39, R7, !P1 ;  /* 0x0000000727077208 */ /* 0x000fcc0004800000 */
[----:B--2---:R-:W-:-:S06]  /*2250*/  DSETP.GEU.AND P1, PT, R6, R8, PT ;  /* 0x000000080600722a */ /* 0x004fcc0003f2e000 */
[----:B------:R-:W-:Y:S02]  /*2260*/  FSEL R6, R8, R6, !P1 ;  /* 0x0000000608067208 */ /* 0x000fe40004800000 */
[----:B------:R-:W-:-:S06]  /*2270*/  FSEL R7, R9, R7, !P1 ;  /* 0x0000000709077208 */ /* 0x000fcc0004800000 */
[----:B---3--:R-:W-:-:S06]  /*2280*/  DSETP.GEU.AND P1, PT, R6, R10, PT ;  /* 0x0000000a0600722a */ /* 0x008fcc0003f2e000 */
[----:B------:R-:W-:Y:S02]  /*2290*/  FSEL R6, R10, R6, !P1 ;  /* 0x000000060a067208 */ /* 0x000fe40004800000 */
[----:B------:R-:W-:-:S06]  /*22a0*/  FSEL R7, R11, R7, !P1 ;  /* 0x000000070b077208 */ /* 0x000fcc0004800000 */
[----:B-----5:R-:W-:-:S06]  /*22b0*/  DSETP.GEU.AND P1, PT, R6, R12, PT ;  /* 0x0000000c0600722a */ /* 0x020fcc0003f2e000 */
        /* <DEDUP_REMOVED lines=39> */
.L_x_26:
[----:B------:R-:W-:Y:S05]  /*2530*/  BSYNC.RECONVERGENT B2 ;  /* 0x0000000000027941 */ /* 0x000fea0003800200 */
.L_x_25:
[----:B------:R-:W-:Y:S01]  /*2540*/  IMAD.IADD R8, R41, 0x1, -R40 ;  /* 0x0000000129087824 */ /* 0x000fe200078e0a28 */
[----:B------:R-:W-:Y:S04]  /*2550*/  BSSY.RECONVERGENT B2, `(.L_x_28) ;  /* 0x000002b000027945 */ /* 0x000fe80003800200 */
[----:B------:R-:W-:-:S13]  /*2560*/  ISETP.GT.AND P1, PT, R8, 0x400, PT ;  /* 0x000004000800780c */ /* 0x000fda0003f24270 */
[----:B------:R-:W-:Y:S05]  /*2570*/  @!P1 BRA `(.L_x_29) ;  /* 0x0000000000a09947 */ /* 0x000fea0003800000 */
        /* <DEDUP_REMOVED lines=9> */
[----:B------:R-:W5:Y:S04]  /*2610*/  LDG.E.64.CONSTANT R22, desc[UR6][R4.64+0x2000] ;  /* 0x0020000604167981 */ /* 0x000f68000c1e9b00 */
[----:B------:R0:W5:Y:S01]  /*2620*/  LDG.E.64.CONSTANT R8, desc[UR6][R4.64+0x2800] ;  /* 0x0028000604087981 */ /* 0x000162000c1e9b00 */
[----:B------:R-:W-:-:S02]  /*2630*/  VIADD R40, R40, 0x800 ;  /* 0x0000080028287836 */ /* 0x000fc40000000000 */
[----:B------:R-:W-:Y:S01]  /*2640*/  VIADD R43, R43, 0x800 ;  /* 0x000008002b2b7836 */ /* 0x000fe20000000000 */
[----:B0-----:R-:W-:-:S05]  /*2650*/  IADD3 R4, P2, PT, R4, 0x4000, RZ ;  /* 0x0000400004047810 */ /* 0x001fca0007f5e0ff */
        /* <DEDUP_REMOVED lines=22> */
[----:B------:R-:W-:Y:S01]  /*27c0*/  DSETP.GEU.AND P1, PT, R6, R8, PT ;  /* 0x000000080600722a */ /* 0x000fe20003f2e000 */
[----:B------:R-:W-:-:S05]  /*27d0*/  PLOP3.LUT P0, PT, PT, PT, PT, 0x8, 0x80 ;  /* 0x000000000080781c */ /* 0x000fca0003f0e170 */
[----:B------:R-:W-:Y:S02]  /*27e0*/  FSEL R6, R8, R6, !P1 ;  /* 0x0000000608067208 */ /* 0x000fe40004800000 */
[----:B------:R-:W-:-:S07]  /*27f0*/  FSEL R7, R9, R7, !P1 ;  /* 0x0000000709077208 */ /* 0x000fce0004800000 */
.L_x_29:
[----:B------:R-:W-:Y:S05]  /*2800*/  BSYNC.RECONVERGENT B2 ;  /* 0x0000000000027941 */ /* 0x000fea0003800200 */
.L_x_28:
[----:B------:R-:W-:-:S13]  /*2810*/  ISETP.LT.OR P0, PT, R40, R41, P0 ;  /* 0x000000292800720c */ /* 0x000fda0000701670 */
[----:B------:R-:W-:Y:S05]  /*2820*/  @!P0 BRA `(.L_x_21) ;  /* 0x0000000000448947 */ /* 0x000fea0003800000 */
[----:B------:R-:W-:Y:S01]  /*2830*/  IMAD.WIDE.U32 R2, R43, 0x8, R2 ;  /* 0x000000082b027825 */ /* 0x000fe200078e0002 */
[----:B------:R-:W2:Y:S04]  /*2840*/  LDG.E.64.CONSTANT R8, desc[UR6][R4.64+-0x800] ;  /* 0xfff8000604087981 */ /* 0x000ea8000c1e9b00 */
[----:B------:R-:W3:Y:S04]  /*2850*/  LDG.E.64.CONSTANT R10, desc[UR6][R4.64] ;  /* 0x00000006040a7981 */ /* 0x000ee8000c1e9b00 */
[----:B------:R-:W4:Y:S04]  /*2860*/  LDG.E.64.CONSTANT R2, desc[UR6][R2.64] ;  /* 0x0000000602027981 */ /* 0x000f28000c1e9b00 */
[----:B------:R-:W5:Y:S01]  /*2870*/  LDG.E.64.CONSTANT R12, desc[UR6][R4.64+0x800] ;  /* 0x00080006040c7981 */ /* 0x000f62000c1e9b00 */
        /* <DEDUP_REMOVED lines=11> */
[----:B------:R-:W-:-:S07]  /*2930*/  FSEL R7, R13, R3, !P0 ;  /* 0x000000030d077208 */ /* 0x000fce0004000000 */
.L_x_21:
[----:B------:R-:W-:Y:S05]  /*2940*/  BSYNC.RECONVERGENT B1 ;  /* 0x0000000000017941 */ /* 0x000fea0003800200 */
.L_x_19:
[----:B------:R-:W0:Y:S01]  /*2950*/  S2R R10, SR_LANEID ;  /* 0x00000000000a7919 */ /* 0x000e220000000000 */
[----:B------:R-:W-:Y:S04]  /*2960*/  SHFL.DOWN PT, R2, R6, 0x1, 0x1f ;  /* 0x08201f0006027f89 */ /* 0x000fe800000e0000 */
        /* <DEDUP_REMOVED lines=10> */
[----:B------:R-:W-:-:S02]  /*2a10*/  @!P2 MOV R7, 0x400 ;  /* 0x000004000007a802 */ /* 0x000fc40000000f00 */
        /* <DEDUP_REMOVED lines=8> */
[----:B------:R-:W-:Y:S01]  /*2aa0*/  SHFL.DOWN PT, R2, R4, 0x4, 0x1f ;  /* 0x08801f0004027f89 */ /* 0x000fe200000e0000 */
[----:B-1----:R-:W-:-:S03]  /*2ab0*/  @!P2 LEA R7, R8, R7, 0x18 ;  /* 0x000000070807a211 */ /* 0x002fc600078ec0ff */
[----:B------:R-:W0:Y:S02]  /*2ac0*/  SHFL.DOWN PT, R3, R5, 0x4, 0x1f ;  /* 0x08801f0005037f89 */ /* 0x000e2400000e0000 */
[----:B------:R-:W-:Y:S01]  /*2ad0*/  @!P2 IMAD.IADD R9, R6, 0x1, R7 ;  /* 0x000000010609a824 */ /* 0x000fe200078e0207 */
[----:B0-----:R-:W-:-:S06]  /*2ae0*/  DSETP.GEU.AND P0, PT, R4, R2, PT ;  /* 0x000000020400722a */ /* 0x001fcc0003f0e000 */
[----:B------:R-:W-:Y:S02]  /*2af0*/  @!P1 FSEL R4, R2, R4, !P0 ;  /* 0x0000000402049208 */ /* 0x000fe40004000000 */
[----:B------:R-:W-:Y:S02]  /*2b00*/  @!P1 FSEL R5, R3, R5, !P0 ;  /* 0x0000000503059208 */ /* 0x000fe40004000000 */
[----:B------:R-:W-:Y:S01]  /*2b10*/  ISETP.GT.AND P1, PT, R10, 0x17, PT ;  /* 0x000000170a00780c */ /* 0x000fe20003f24270 */
[----:B------:R-:W-:Y:S04]  /*2b20*/  SHFL.DOWN PT, R2, R4, 0x8, 0x1f ;  /* 0x09001f0004027f89 */ /* 0x000fe800000e0000 */
[----:B------:R-:W0:Y:S02]  /*2b30*/  SHFL.DOWN PT, R3, R5, 0x8, 0x1f ;  /* 0x09001f0005037f89 */ /* 0x000e2400000e0000 */
[----:B0-----:R-:W-:-:S06]  /*2b40*/  DSETP.GEU.AND P0, PT, R4, R2, PT ;  /* 0x000000020400722a */ /* 0x001fcc0003f0e000 */
[----:B------:R-:W-:Y:S02]  /*2b50*/  @!P1 FSEL R4, R2, R4, !P0 ;  /* 0x0000000402049208 */ /* 0x000fe40004000000 */
[----:B------:R-:W-:Y:S02]  /*2b60*/  @!P1 FSEL R5, R3, R5, !P0 ;  /* 0x0000000503059208 */ /* 0x000fe40004000000 */
[----:B------:R-:W-:Y:S01]  /*2b70*/  ISETP.GT.AND P1, PT, R10, 0xf, PT ;  /* 0x0000000f0a00780c */ /* 0x000fe20003f24270 */
[----:B------:R-:W-:Y:S04]  /*2b80*/  SHFL.DOWN PT, R2, R4, 0x10, 0x1f ;  /* 0x0a001f0004027f89 */ /* 0x000fe800000e0000 */
[----:B------:R-:W0:Y:S02]  /*2b90*/  SHFL.DOWN PT, R3, R5, 0x10, 0x1f ;  /* 0x0a001f0005037f89 */ /* 0x000e2400000e0000 */
[----:B0-----:R-:W-:-:S06]  /*2ba0*/  DSETP.GEU.AND P0, PT, R4, R2, PT ;  /* 0x000000020400722a */ /* 0x001fcc0003f0e000 */
[----:B------:R-:W-:Y:S02]  /*2bb0*/  FSEL R2, R2, R4, !P0 ;  /* 0x0000000402027208 */ /* 0x000fe40004000000 */
        /* <DEDUP_REMOVED lines=10> */
[----:B--2---:R-:W0:Y:S04]  /*2c60*/  LDS.128 R8, [UR4+0x10] ;  /* 0x00001004ff087984 */ /* 0x004e280008000c00 */
        /* <DEDUP_REMOVED lines=25> */
.L_x_2:
        /* <DEDUP_REMOVED lines=12> */
.L_x_32:
[----:B------:R-:W-:Y:S05]  /*2ec0*/  BSYNC.RECONVERGENT B1 ;  /* 0x0000000000017941 */ /* 0x000fea0003800200 */
.L_x_31:
        /* <DEDUP_REMOVED lines=17> */
.L_x_37:
        /* <DEDUP_REMOVED lines=12> */
.L_x_36:
[----:B------:R-:W-:Y:S05]  /*30a0*/  BSYNC.RECONVERGENT B2 ;  /* 0x0000000000027941 */ /* 0x000fea0003800200 */
.L_x_35:
        /* <DEDUP_REMOVED lines=9> */
.L_x_40:
        /* <DEDUP_REMOVED lines=74> */
.L_x_39:
[----:B------:R-:W-:Y:S05]  /*35e0*/  BSYNC.RECONVERGENT B2 ;  /* 0x0000000000027941 */ /* 0x000fea0003800200 */
.L_x_38:
        /* <DEDUP_REMOVED lines=42> */
.L_x_42:
[----:B------:R-:W-:Y:S05]  /*3890*/  BSYNC.RECONVERGENT B2 ;  /* 0x0000000000027941 */ /* 0x000fea0003800200 */
.L_x_41:
        /* <DEDUP_REMOVED lines=20> */
.L_x_34:
[----:B------:R-:W-:Y:S05]  /*39e0*/  BSYNC.RECONVERGENT B1 ;  /* 0x0000000000017941 */ /* 0x000fea0003800200 */
.L_x_33:
        /* <DEDUP_REMOVED lines=14> */
[----:B------:R-:W-:Y:S01]  /*3ad0*/  IMAD.MOV.U32 R2, RZ, RZ, R9 ;  /* 0x000000ffff027224 */ /* 0x000fe200078e0009 */
[----:B------:R-:W-:Y:S01]  /*3ae0*/  @!P2 MOV R4, 0x400 ;  /* 0x000004000004a802 */ /* 0x000fe20000000f00 */
[----:B------:R-:W-:Y:S01]  /*3af0*/  IMAD.MOV.U32 R3, RZ, RZ, R11 ;  /* 0x000000ffff037224 */ /* 0x000fe200078e000b */
[----:B------:R-:W0:Y:S01]  /*3b00*/  SHFL.DOWN PT, R7, R11, 0x2, 0x1f ;  /* 0x08401f000b077f89 */ /* 0x000e2200000e0000 */
[----:B------:R-:W-:Y:S01]  /*3b10*/  @!P2 SHF.R.U32.HI R0, RZ, 0x2, R5 ;  /* 0x00000002ff00a819 */ /* 0x000fe20000011605 */
[----:B------:R-:W1:Y:S03]  /*3b20*/  @!P2 S2R R13, SR_CgaCtaId ;  /* 0x00000000000da919 */ /* 0x000e660000008800 */
[----:B------:R-:W-:Y:S01]  /*3b30*/  @!P2 LOP3.LUT R0, R0, 0xf8, RZ, 0xc0, !PT ;  /* 0x000000f80000a812 */ /* 0x000fe200078ec0ff */
[----:B0-----:R-:W-:-:S06]  /*3b40*/  DSETP.GEU.AND P0, PT, R2, R6, PT ;  /* 0x000000060200722a */ /* 0x001fcc0003f0e000 */
[----:B------:R-:W-:Y:S02]  /*3b50*/  @!P1 FSEL R9, R6, R9, !P0 ;  /* 0x0000000906099208 */ /* 0x000fe40004000000 */
[----:B------:R-:W-:Y:S02]  /*3b60*/  @!P1 FSEL R11, R7, R11, !P0 ;  /* 0x0000000b070b9208 */ /* 0x000fe40004000000 */
[----:B------:R-:W-:Y:S01]  /*3b70*/  ISETP.GT.AND P1, PT, R8, 0x1b, PT ;  /* 0x0000001b0800780c */ /* 0x000fe20003f24270 */
[----:B------:R-:W-:Y:S01]  /*3b80*/  SHFL.DOWN PT, R2, R9, 0x4, 0x1f ;  /* 0x08801f0009027f89 */ /* 0x000fe200000e0000 */
[----:B------:R-:W-:Y:S01]  /*3b90*/  IMAD.MOV.U32 R6, RZ, RZ, R9 ;  /* 0x000000ffff067224 */ /* 0x000fe200078e0009 */
[----:B-1----:R-:W-:Y:S01]  /*3ba0*/  @!P2 LEA R13, R13, R4, 0x18 ;  /* 0x000000040d0da211 */ /* 0x002fe200078ec0ff */
[----:B------:R-:W-:Y:S01]  /*3bb0*/  IMAD.MOV.U32 R7, RZ, RZ, R11 ;  /* 0x000000ffff077224 */ /* 0x000fe200078e000b */
[----:B------:R-:W0:Y:S03]  /*3bc0*/  SHFL.DOWN PT, R3, R11, 0x4, 0x1f ;  /* 0x08801f000b037f89 */ /* 0x000e2600000e0000 */
[----:B------:R-:W-:-:S02]  /*3bd0*/  @!P2 IMAD.IADD R13, R0, 0x1, R13 ;  /* 0x00000001000da824 */ /* 0x000fc400078e020d */
[----:B0-----:R-:W-:-:S06]  /*3be0*/  DSETP.GEU.AND P0, PT, R6, R2, PT ;  /* 0x000000020600722a */ /* 0x001fcc0003f0e000 */
[----:B------:R-:W-:Y:S02]  /*3bf0*/  @!P1 FSEL R9, R2, R9, !P0 ;  /* 0x0000000902099208 */ /* 0x000fe40004000000 */
[----:B------:R-:W-:Y:S02]  /*3c00*/  @!P1 FSEL R11, R3, R11, !P0 ;  /* 0x0000000b030b9208 */ /* 0x000fe40004000000 */
[----:B------:R-:W-:Y:S01]  /*3c10*/  ISETP.GT.AND P1, PT, R8, 0x17, PT ;  /* 0x000000170800780c */ /* 0x000fe20003f24270 */
[----:B------:R-:W-:Y:S01]  /*3c20*/  SHFL.DOWN PT, R2, R9, 0x8, 0x1f ;  /* 0x09001f0009027f89 */ /* 0x000fe200000e0000 */
[----:B------:R-:W-:Y:S02]  /*3c30*/  IMAD.MOV.U32 R6, RZ, RZ, R9 ;  /* 0x000000ffff067224 */ /* 0x000fe400078e0009 */
[----:B------:R-:W-:Y:S01]  /*3c40*/  IMAD.MOV.U32 R7, RZ, RZ, R11 ;  /* 0x000000ffff077224 */ /* 0x000fe200078e000b */
[----:B------:R-:W0:Y:S05]  /*3c50*/  SHFL.DOWN PT, R3, R11, 0x8, 0x1f ;  /* 0x09001f000b037f89 */ /* 0x000e2a00000e0000 */
        /* <DEDUP_REMOVED lines=20> */
[----:B------:R-:W0:Y:S04]  /*3da0*/  LDS.128 R8, [UR4+0x10] ;  /* 0x00001004ff087984 */ /* 0x000e280008000c00 */
[----:B-1----:R-:W1:Y:S01]  /*3db0*/  LDS.128 R12, [UR4+0x20] ;  /* 0x00002004ff0c7984 */ /* 0x002e620008000c00 */
        /* <DEDUP_REMOVED lines=24> */
.L_x_43:
        /* <DEDUP_REMOVED lines=20> */
[----:B------:R-:W0:Y:S05]  /*4080*/  SHFL.DOWN PT, R7, R0, 0x2, R11 ;  /* 0x0840000000077989 */ /* 0x000e2a00000e000b */
[----:B0-----:R-:W-:-:S06]  /*4090*/  DSETP.GEU.AND P0, PT, R2, R6, PT ;  /* 0x000000060200722a */ /* 0x001fcc0003f0e000 */
[----:B------:R-:W-:Y:S01]  /*40a0*/  @!P1 FSEL R9, R6, R9, !P0 ;  /* 0x0000000906099208 */ /* 0x000fe20004000000 */
[----:B------:R-:W-:Y:S01]  /*40b0*/  VIADD R6, R8, 0x4 ;  /* 0x0000000408067836 */ /* 0x000fe20000000000 */
[----:B------:R-:W-:-:S03]  /*40c0*/  @!P1 FSEL R0, R7, R0, !P0 ;  /* 0x0000000007009208 */ /* 0x000fc60004000000 */
[----:B------:R-:W-:Y:S01]  /*40d0*/  SHFL.DOWN PT, R2, R9, 0x4, R11 ;  /* 0x0880000009027989 */ /* 0x000fe200000e000b */
[----:B------:R-:W-:Y:S01]  /*40e0*/  ISETP.GT.AND P1, PT, R6, R11, PT ;  /* 0x0000000b0600720c */ /* 0x000fe20003f24270 */
[----:B------:R-:W-:Y:S02]  /*40f0*/  IMAD.MOV.U32 R6, RZ, RZ, R9 ;  /* 0x000000ffff067224 */ /* 0x000fe400078e0009 */
[----:B------:R-:W0:Y:S01]  /*4100*/  SHFL.DOWN PT, R3, R0, 0x4, R11 ;  /* 0x0880000000037989 */ /* 0x000e2200000e000b */
[----:B------:R-:W-:-:S06]  /*4110*/  IMAD.MOV.U32 R7, RZ, RZ, R0 ;  /* 0x000000ffff077224 */ /* 0x000fcc00078e0000 */
[----:B0-----:R-:W-:Y:S01]  /*4120*/  DSETP.GEU.AND P0, PT, R6, R2, PT ;  /* 0x000000020600722a */ /* 0x001fe20003f0e000 */
[----:B------:R-:W-:-:S05]  /*4130*/  VIADD R6, R8, 0x8 ;  /* 0x0000000808067836 */ /* 0x000fca0000000000 */
        /* <DEDUP_REMOVED lines=15> */
[----:B------:R-:W-:Y:S02]  /*4230*/  IMAD.MOV.U32 R6, RZ, RZ, R9 ;  /* 0x000000ffff067224 */ /* 0x000fe400078e0009 */
[----:B------:R-:W-:Y:S01]  /*4240*/  IMAD.MOV.U32 R7, RZ, RZ, R0 ;  /* 0x000000ffff077224 */ /* 0x000fe200078e0000 */
[----:B------:R-:W0:Y:S05]  /*4250*/  SHFL.DOWN PT, R3, R0, 0x10, R11 ;  /* 0x0a00000000037989 */ /* 0x000e2a00000e000b */
[----:B0-----:R-:W-:Y:S01]  /*4260*/  DSETP.GEU.AND P1, PT, R6, R2, PT ;  /* 0x000000020600722a */ /* 0x001fe20003f2e000 */
[----:B------:R-:W-:-:S02]  /*4270*/  @!P0 MOV R7, 0x400 ;  /* 0x0000040000078802 */ /* 0x000fc40000000f00 */
[----:B------:R-:W-:Y:S02]  /*4280*/  @!P0 SHF.R.U32.HI R6, RZ, 0x2, R5 ;  /* 0x00000002ff068819 */ /* 0x000fe40000011605 */
[----:B-1----:R-:W-:Y:S02]  /*4290*/  @!P0 LEA R7, R10, R7, 0x18 ;  /* 0x000000070a078211 */ /* 0x002fe400078ec0ff */
[----:B------:R-:W-:Y:S02]  /*42a0*/  @!P0 LOP3.LUT R6, R6, 0xf8, RZ, 0xc0, !PT ;  /* 0x000000f806068812 */ /* 0x000fe400078ec0ff */
[----:B------:R-:W-:Y:S02]  /*42b0*/  @!P2 FSEL R9, R2, R9, !P1 ;  /* 0x000000090209a208 */ /* 0x000fe40004800000 */
[----:B------:R-:W-:Y:S01]  /*42c0*/  @!P2 FSEL R0, R3, R0, !P1 ;  /* 0x000000000300a208 */ /* 0x000fe20004800000 */
[----:B------:R-:W-:Y:S02]  /*42d0*/  @!P0 IMAD.IADD R3, R6, 0x1, R7 ;  /* 0x0000000106038824 */ /* 0x000fe400078e0207 */
[----:B------:R-:W-:-:S02]  /*42e0*/  IMAD.MOV.U32 R6, RZ, RZ, R9 ;  /* 0x000000ffff067224 */ /* 0x000fc400078e0009 */
[----:B------:R-:W-:-:S05]  /*42f0*/  IMAD.MOV.U32 R7, RZ, RZ, R0 ;  /* 0x000000ffff077224 */ /* 0x000fca00078e0000 */
[----:B------:R1:W-:Y:S01]  /*4300*/  @!P0 STS.64 [R3+0x8], R6 ;  /* 0x0000080603008388 */ /* 0x0003e20000000a00 */
[----:B------:R-:W-:Y:S01]  /*4310*/  BAR.SYNC.DEFER_BLOCKING 0x0 ;  /* 0x0000000000007b1d */ /* 0x000fe20000010000 */
[----:B------:R-:W-:-:S13]  /*4320*/  ISETP.NE.AND P0, PT, R5, RZ, PT ;  /* 0x000000ff0500720c */ /* 0x000fda0003f05270 */
[----:B-1----:R-:W-:Y:S05]  /*4330*/  @P0 BRA `(.L_x_17) ;  /* 0x0000001800340947 */ /* 0x002fea0003800000 */
[----:B------:R-:W0:Y:S01]  /*4340*/  S2UR UR5, SR_CgaCtaId ;  /* 0x00000000000579c3 */ /* 0x000e220000008800 */
[----:B------:R-:W-:Y:S01]  /*4350*/  UMOV UR4, 0x400 ;  /* 0x0000040000047882 */ /* 0x000fe20000000000 */
[C---:B------:R-:W-:Y:S02]  /*4360*/  ISETP.GT.AND P3, PT, R4.reuse, 0x20, PT ;  /* 0x000000200400780c */ /* 0x040fe40003f64270 */
        /* <DEDUP_REMOVED lines=10> */
[----:B------:R-:W-:Y:S01]  /*4410*/  ISETP.GT.AND P1, PT, R4, 0x60, PT ;  /* 0x000000600400780c */ /* 0x000fe20003f24270 */
[----:B------:R-:W-:Y:S02]  /*4420*/  IMAD.MOV.U32 R2, RZ, RZ, R6 ;  /* 0x000000ffff027224 */ /* 0x000fe400078e0006 */
        /* <DEDUP_REMOVED lines=29> */
.L_x_30:
[----:B------:R-:W0:Y:S01]  /*4600*/  S2R R41, SR_TID.X ;  /* 0x0000000000297919 */ /* 0x000e220000002100 */
[----:B------:R-:W0:Y:S02]  /*4610*/  LDC.64 R6, c[0x0][0x380] ;  /* 0x0000e000ff067b82 */ /* 0x000e240000000a00 */
[----:B0-----:R-:W-:-:S05]  /*4620*/  IMAD.WIDE.U32 R6, R41, 0x8, R6 ;  /* 0x0000000829067825 */ /* 0x001fca00078e0006 */
[----:B------:R-:W2:Y:S04]  /*4630*/  LDG.E.64.CONSTANT R20, desc[UR6][R6.64] ;  /* 0x0000000606147981 */ /* 0x000ea8000c1e9b00 */
[----:B------:R-:W2:Y:S04]  /*4640*/  LDG.E.64.CONSTANT R2, desc[UR6][R6.64+0x800] ;  /* 0x0008000606027981 */ /* 0x000ea8000c1e9b00 */
[----:B------:R-:W3:Y:S04]  /*4650*/  LDG.E.64.CONSTANT R8, desc[UR6][R6.64+0x1000] ;  /* 0x0010000606087981 */ /* 0x000ee8000c1e9b00 */
[----:B------:R-:W4:Y:S04]  /*4660*/  LDG.E.64.CONSTANT R10, desc[UR6][R6.64+0x1800] ;  /* 0x00180006060a7981 */ /* 0x000f28000c1e9b00 */
[----:B------:R-:W5:Y:S04]  /*4670*/  LDG.E.64.CONSTANT R12, desc[UR6][R6.64+0x2000] ;  /* 0x00200006060c7981 */ /* 0x000f68000c1e9b00 */
[----:B------:R-:W5:Y:S04]  /*4680*/  LDG.E.64.CONSTANT R14, desc[UR6][R6.64+0x2800] ;  /* 0x00280006060e7981 */ /* 0x000f68000c1e9b00 */
[----:B------:R-:W5:Y:S04]  /*4690*/  LDG.E.64.CONSTANT R16, desc[UR6][R6.64+0x3000] ;  /* 0x0030000606107981 */ /* 0x000f68000c1e9b00 */
[----:B------:R-:W5:Y:S01]  /*46a0*/  LDG.E.64.CONSTANT R18, desc[UR6][R6.64+0x3800] ;  /* 0x0038000606127981 */ /* 0x000f62000c1e9b00 */
[----:B------:R-:W-:Y:S01]  /*46b0*/  ISETP.GE.U32.AND P1, PT, R4, 0x1000, PT ;  /* 0x000010000400780c */ /* 0x000fe20003f26070 */
[----:B------:R-:W-:Y:S01]  /*46c0*/  IMAD.MOV.U32 R45, RZ, RZ, 0x800 ;  /* 0x00000800ff2d7424 */ /* 0x000fe200078e00ff */
[----:B--2---:R-:W-:-:S06]  /*46d0*/  DSETP.GEU.AND P0, PT, R20, R2, PT ;  /* 0x000000021400722a */ /* 0x004fcc0003f0e000 */
        /* <DEDUP_REMOVED lines=21> */
[----:B------:R-:W0:Y:S01]  /*4830*/  LDC R24, c[0x0][0x390] ;  /* 0x0000e400ff187b82 */ /* 0x000e220000000800 */
[----:B------:R-:W-:Y:S02]  /*4840*/  VIADD R0, R4, 0xfffff800 ;  /* 0xfffff80004007836 */ /* 0x000fe40000000000 */
[----:B------:R-:W-:-:S07]  /*4850*/  IMAD.MOV.U32 R45, RZ, RZ, 0x800 ;  /* 0x00000800ff2d7424 */ /* 0x000fce00078e00ff */
.L_x_46:
[----:B------:R-:W-:-:S05]  /*4860*/  IMAD.WIDE R4, R45, 0x8, R6 ;  /* 0x000000082d047825 */ /* 0x000fca00078e0206 */
[----:B------:R-:W2:Y:S04]  /*4870*/  LDG.E.64.CONSTANT R10, desc[UR6][R4.64] ;  /* 0x00000006040a7981 */ /* 0x000ea8000c1e9b00 */
[----:B------:R-:W3:Y:S04]  /*4880*/  LDG.E.64.CONSTANT R12, desc[UR6][R4.64+0x800] ;  /* 0x00080006040c7981 */ /* 0x000ee8000c1e9b00 */
[----:B------:R-:W4:Y:S04]  /*4890*/  LDG.E.64.CONSTANT R14, desc[UR6][R4.64+0x1000] ;  /* 0x00100006040e7981 */ /* 0x000f28000c1e9b00 */
[----:B------:R-:W5:Y:S04]  /*48a0*/  LDG.E.64.CONSTANT R16, desc[UR6][R4.64+0x1800] ;  /* 0x0018000604107981 */ /* 0x000f68000c1e9b00 */
[----:B------:R-:W5:Y:S04]  /*48b0*/  LDG.E.64.CONSTANT R18, desc[UR6][R4.64+0x2000] ;  /* 0x0020000604127981 */ /* 0x000f68000c1e9b00 */
[----:B------:R-:W5:Y:S04]  /*48c0*/  LDG.E.64.CONSTANT R20, desc[UR6][R4.64+0x2800] ;  /* 0x0028000604147981 */ /* 0x000f68000c1e9b00 */
[----:B------:R-:W5:Y:S04]  /*48d0*/  LDG.E.64.CONSTANT R22, desc[UR6][R4.64+0x3000] ;  /* 0x0030000604167981 */ /* 0x000f68000c1e9b00 */
[----:B------:R0:W5:Y:S02]  /*48e0*/  LDG.E.64.CONSTANT R8, desc[UR6][R4.64+0x3800] ;  /* 0x0038000604087981 */ /* 0x000164000c1e9b00 */
[----:B0-----:R-:W-:-:S04]  /*48f0*/  IMAD.MOV.U32 R4, RZ, RZ, R24 ;  /* 0x000000ffff047224 */ /* 0x001fc800078e0018 */
[----:B------:R-:W-:-:S05]  /*4900*/  IMAD.IADD R5, R4, 0x1, -R45 ;  /* 0x0000000104057824 */ /* 0x000fca00078e0a2d */
[----:B------:R-:W-:Y:S01]  /*4910*/  ISETP.GE.AND P1, PT, R5, 0x800, PT ;  /* 0x000008000500780c */ /* 0x000fe20003f26270 */
        /* <DEDUP_REMOVED lines=25> */
[----:B------:R-:W-:-:S05]  /*4ab0*/  VIADD R45, R45, 0x800 ;  /* 0x000008002d2d7836 */ /* 0x000fca0000000000 */
[----:B------:R-:W-:-:S13]  /*4ac0*/  ISETP.GT.AND P0, PT, R45, R0, PT ;  /* 0x000000002d00720c */ /* 0x000fda0003f04270 */
[----:B------:R-:W-:Y:S05]  /*4ad0*/  @!P0 BRA `(.L_x_46) ;  /* 0xfffffffc00608947 */ /* 0x000fea000383ffff */
.L_x_44:
[----:B------:R-:W-:-:S13]  /*4ae0*/  ISETP.GE.AND P0, PT, R45, R4, PT ;  /* 0x000000042d00720c */ /* 0x000fda0003f06270 */
[----:B------:R-:W-:Y:S05]  /*4af0*/  @P0 BRA `(.L_x_45) ;  /* 0x0000000800fc0947 */ /* 0x000fea0003800000 */
[----:B------:R-:W-:Y:S01]  /*4b00*/  IMAD.IADD R0, R4, 0x1, -R45 ;  /* 0x0000000104007824 */ /* 0x000fe200078e0a2d */
[----:B------:R-:W-:Y:S04]  /*4b10*/  BSSY.RECONVERGENT B1, `(.L_x_45) ;  /* 0x00000bd000017945 */ /* 0x000fe80003800200 */
[----:B------:R-:W-:-:S13]  /*4b20*/  ISETP.GE.AND P0, PT, R41, R0, PT ;  /* 0x000000002900720c */ /* 0x000fda0003f06270 */
[----:B------:R-:W-:Y:S05]  /*4b30*/  @P0 BRA `(.L_x_47) ;  /* 0x0000000800e80947 */ /* 0x000fea0003800000 */
[----:B------:R-:W-:Y:S01]  /*4b40*/  LOP3.LUT R5, RZ, R41, RZ, 0x33, !PT ;  /* 0x00000029ff057212 */ /* 0x000fe200078e33ff */
[----:B------:R-:W-:Y:S01]  /*4b50*/  BSSY.RECONVERGENT B2, `(.L_x_48) ;  /* 0x0000017000027945 */ /* 0x000fe20003800200 */
[----:B------:R-:W-:Y:S02]  /*4b60*/  IMAD.MOV.U32 R43, RZ, RZ, R41 ;  /* 0x000000ffff2b7224 */ /* 0x000fe400078e0029 */
[----:B------:R-:W-:-:S04]  /*4b70*/  IADD3 R4, PT, PT, -R45, R4, R5 ;  /* 0x000000042d047210 */ /* 0x000fc80007ffe105 */
[C---:B------:R-:W-:Y:S02]  /*4b80*/  LOP3.LUT R5, R4.reuse, 0x300, RZ, 0xc0, !PT ;  /* 0x0000030004057812 */ /* 0x040fe400078ec0ff */
[----:B------:R-:W-:Y:S02]  /*4b90*/  ISETP.GE.U32.AND P2, PT, R4, 0x300, PT ;  /* 0x000003000400780c */ /* 0x000fe40003f46070 */
[----:B------:R-:W-:-:S13]  /*4ba0*/  ISETP.NE.AND P0, PT, R5, 0x300, PT ;  /* 0x000003000500780c */ /* 0x000fda0003f05270 */
[----:B------:R-:W-:Y:S05]  /*4bb0*/  @!P0 BRA `(.L_x_49) ;  /* 0x0000000000408947 */ /* 0x000fea0003800000 */
[----:B------:R-:W0:Y:S01]  /*4bc0*/  LDC.64 R6, c[0x0][0x380] ;  /* 0x0000e000ff067b82 */ /* 0x000e220000000a00 */
[----:B------:R-:W-:Y:S01]  /*4bd0*/  LEA.HI R4, R4, 0x1, RZ, 0x18 ;  /* 0x0000000104047811 */ /* 0x000fe200078fc0ff */
[----:B------:R-:W-:Y:S02]  /*4be0*/  IMAD.IADD R9, R41, 0x1, R45 ;  /* 0x0000000129097824 */ /* 0x000fe400078e022d */
[----:B------:R-:W-:Y:S01]  /*4bf0*/  IMAD.MOV.U32 R43, RZ, RZ, R41 ;  /* 0x000000ffff2b7224 */ /* 0x000fe200078e0029 */
[----:B------:R-:W-:-:S05]  /*4c00*/  LOP3.LUT R4, R4, 0x3, RZ, 0xc0, !PT ;  /* 0x0000000304047812 */ /* 0x000fca00078ec0ff */
[----:B------:R-:W-:-:S07]  /*4c10*/  IMAD.MOV R8, RZ, RZ, -R4 ;  /* 0x000000ffff087224 */ /* 0x000fce00078e0a04 */
.L_x_50:
[----:B0-----:R-:W-:-:S06]  /*4c20*/  IMAD.WIDE.U32 R4, R9, 0x8, R6 ;  /* 0x0000000809047825 */ /* 0x001fcc00078e0006 */
        /* <DEDUP_REMOVED lines=9> */
.L_x_49:
[----:B------:R-:W-:Y:S05]  /*4cc0*/  BSYNC.RECONVERGENT B2 ;  /* 0x0000000000027941 */ /* 0x000fea0003800200 */
.L_x_48:
[----:B------:R-:W-:Y:S05]  /*4cd0*/  @!P2 BRA `(.L_x_47) ;  /* 0x000000080080a947 */ /* 0x000fea0003800000 */
[----:B------:R-:W0:Y:S01]  /*4ce0*/  LDCU.64 UR4, c[0x0][0x380] ;  /* 0x00007000ff0477ac */ /* 0x000e220008000a00 */
[----:B------:R-:W-:Y:S01]  /*4cf0*/  IMAD.IADD R7, R0, 0x1, -R43 ;  /* 0x0000000100077824 */ /* 0x000fe200078e0a2b */
[C---:B------:R-:W-:Y:S01]  /*4d00*/  IADD3 R5, P0, PT, R43.reuse, R45, RZ ;  /* 0x0000002d2b057210 */ /* 0x040fe20007f1e0ff */
[----:B------:R-:W-:Y:S01]  /*4d10*/  BSSY.RECONVERGENT B2, `(.L_x_51) ;  /* 0x000005a000027945 */ /* 0x000fe20003800200 */
[----:B------:R-:W-:Y:S02]  /*4d20*/  IMAD.IADD R45, R43, 0x1, R45 ;  /* 0x000000012b2d7824 */ /* 0x000fe400078e022d */
        /* <DEDUP_REMOVED lines=8> */
[----:B------:R-:W0:Y:S01]  /*4db0*/  LDC.64 R6, c[0x0][0x380] ;  /* 0x0000e000ff067b82 */ /* 0x000e220000000a00 */
[----:B------:R-:W-:Y:S01]  /*4dc0*/  PLOP3.LUT P0, PT, PT, PT, PT, 0x8, 0x80 ;  /* 0x000000000080781c */ /* 0x000fe20003f0e170 */
[----:B------:R-:W-:-:S12]  /*4dd0*/  VIADD R40, R0, 0xfffff400 ;  /* 0xfffff40000287836 */ /* 0x000fd80000000000 */
.L_x_53:
[C---:B0-----:R-:W-:Y:S01]  /*4de0*/  IMAD.WIDE.U32 R38, R45.reuse, 0x8, R6 ;  /* 0x000000082d267825 */ /* 0x041fe200078e0006 */
        /* <DEDUP_REMOVED lines=76> */
.L_x_52:
[----:B------:R-:W-:Y:S05]  /*52b0*/  BSYNC.RECONVERGENT B2 ;  /* 0x0000000000027941 */ /* 0x000fea0003800200 */
.L_x_51:
[----:B------:R-:W-:Y:S01]  /*52c0*/  IMAD.IADD R6, R0, 0x1, -R43 ;  /* 0x0000000100067824 */ /* 0x000fe200078e0a2b */
[----:B------:R-:W-:Y:S04]  /*52d0*/  BSSY.RECONVERGENT B2, `(.L_x_54) ;  /* 0x000002c000027945 */ /* 0x000fe80003800200 */
[----:B------:R-:W-:-:S13]  /*52e0*/  ISETP.GT.AND P1, PT, R6, 0x400, PT ;  /* 0x000004000600780c */ /* 0x000fda0003f24270 */
[----:B------:R-:W-:Y:S05]  /*52f0*/  @!P1 BRA `(.L_x_55) ;  /* 0x0000000000a49947 */ /* 0x000fea0003800000 */
[----:B------:R-:W0:Y:S01]  /*5300*/  LDC.64 R16, c[0x0][0x380] ;  /* 0x0000e000ff107b82 */ /* 0x000e220000000a00 */
[----:B------:R-:W2:Y:S04]  /*5310*/  LDG.E.64.CONSTANT R10, desc[UR6][R4.64+-0x800] ;  /* 0xfff80006040a7981 */ /* 0x000ea8000c1e9b00 */
[----:B------:R-:W3:Y:S01]  /*5320*/  LDG.E.64.CONSTANT R12, desc[UR6][R4.64] ;  /* 0x00000006040c7981 */ /* 0x000ee2000c1e9b00 */
[----:B------:R-:W-:-:S03]  /*5330*/  VIADD R7, R45, 0x400 ;  /* 0x000004002d077836 */ /* 0x000fc60000000000 */
[----:B------:R-:W4:Y:S04]  /*5340*/  LDG.E.64.CONSTANT R14, desc[UR6][R4.64+0x800] ;  /* 0x00080006040e7981 */ /* 0x000f28000c1e9b00 */
[----:B------:R-:W5:Y:S04]  /*5350*/  LDG.E.64.CONSTANT R18, desc[UR6][R4.64+0x1800] ;  /* 0x0018000604127981 */ /* 0x000f68000c1e9b00 */
[----:B------:R-:W5:Y:S01]  /*5360*/  LDG.E.64.CONSTANT R20, desc[UR6][R4.64+0x2000] ;  /* 0x0020000604147981 */ /* 0x000f62000c1e9b00 */
[----:B0-----:R-:W-:-:S06]  /*5370*/  IMAD.WIDE.U32 R8, R45, 0x8, R16 ;  /* 0x000000082d087825 */ /* 0x001fcc00078e0010 */
[----:B------:R-:W2:Y:S01]  /*5380*/  LDG.E.64.CONSTANT R8, desc[UR6][R8.64] ;  /* 0x0000000608087981 */ /* 0x000ea2000c1e9b00 */
[----:B------:R-:W-:-:S03]  /*5390*/  IMAD.WIDE.U32 R16, R7, 0x8, R16 ;  /* 0x0000000807107825 */ /* 0x000fc600078e0010 */
[----:B------:R0:W5:Y:S04]  /*53a0*/  LDG.E.64.CONSTANT R6, desc[UR6][R4.64+0x2800] ;  /* 0x0028000604067981 */ /* 0x000168000c1e9b00 */
[----:B------:R-:W5:Y:S01]  /*53b0*/  LDG.E.64.CONSTANT R16, desc[UR6][R16.64] ;  /* 0x0000000610107981 */ /* 0x000f62000c1e9b00 */
[----:B------:R-:W-:Y:S01]  /*53c0*/  VIADD R43, R43, 0x800 ;  /* 0x000008002b2b7836 */ /* 0x000fe20000000000 */
[----:B0-----:R-:W-:Y:S01]  /*53d0*/  IADD3 R4, P2, PT, R4, 0x4000, RZ ;  /* 0x0000400004047810 */ /* 0x001fe20007f5e0ff */
[----:B------:R-:W-:-:S04]  /*53e0*/  VIADD R45, R45, 0x800 ;  /* 0x000008002d2d7836 */ /* 0x000fc80000000000 */
[----:B------:R-:W-:Y:S01]  /*53f0*/  IMAD.X R5, RZ, RZ, R5, P2 ;  /* 0x000000ffff057224 */ /* 0x000fe200010e0605 */
        /* <DEDUP_REMOVED lines=25> */
.L_x_55:
[----:B------:R-:W-:Y:S05]  /*5590*/  BSYNC.RECONVERGENT B2 ;  /* 0x0000000000027941 */ /* 0x000fea0003800200 */
.L_x_54:
[----:B------:R-:W-:-:S13]  /*55a0*/  ISETP.LT.OR P0, PT, R43, R0, P0 ;  /* 0x000000002b00720c */ /* 0x000fda0000701670 */
[----:B------:R-:W-:Y:S05]  /*55b0*/  @!P0 BRA `(.L_x_47) ;  /* 0x0000000000488947 */ /* 0x000fea0003800000 */
[----:B------:R-:W0:Y:S01]  /*55c0*/  LDC.64 R6, c[0x0][0x380] ;  /* 0x0000e000ff067b82 */ /* 0x000e220000000a00 */
[----:B------:R-:W2:Y:S04]  /*55d0*/  LDG.E.64.CONSTANT R8, desc[UR6][R4.64+-0x800] ;  /* 0xfff8000604087981 */ /* 0x000ea8000c1e9b00 */
[----:B------:R-:W3:Y:S04]  /*55e0*/  LDG.E.64.CONSTANT R10, desc[UR6][R4.64] ;  /* 0x00000006040a7981 */ /* 0x000ee8000c1e9b00 */
[----:B------:R-:W4:Y:S01]  /*55f0*/  LDG.E.64.CONSTANT R12, desc[UR6][R4.64+0x800] ;  /* 0x00080006040c7981 */ /* 0x000f22000c1e9b00 */
[----:B0-----:R-:W-:-:S06]  /*5600*/  IMAD.WIDE.U32 R6, R45, 0x8, R6 ;  /* 0x000000082d067825 */ /* 0x001fcc00078e0006 */
[----:B------:R-:W5:Y:S02]  /*5610*/  LDG.E.64.CONSTANT R6, desc[UR6][R6.64] ;  /* 0x0000000606067981 */ /* 0x000f64000c1e9b00 */
[----:B-----5:R-:W-:-:S06]  /*5620*/  DSETP.GEU.AND P0, PT, R2, R6, PT ;  /* 0x000000060200722a */ /* 0x020fcc0003f0e000 */
        /* <DEDUP_REMOVED lines=10> */
[----:B------:R-:W-:-:S07]  /*56d0*/  FSEL R3, R13, R3, !P0 ;  /* 0x000000030d037208 */ /* 0x000fce0004000000 */
.L_x_47:
[----:B------:R-:W-:Y:S05]  /*56e0*/  BSYNC.RECONVERGENT B1 ;  /* 0x0000000000017941 */ /* 0x000fea0003800200 */
.L_x_45:
        /* <DEDUP_REMOVED lines=54> */
[----:B------:R-:W1:Y:S01]  /*5a50*/  S2UR UR5, SR_CgaCtaId ;  /* 0x00000000000579c3 */ /* 0x000e620000008800 */
[----:B------:R-:W-:Y:S02]  /*5a60*/  UMOV UR4, 0x400 ;  /* 0x0000040000047882 */ /* 0x000fe40000000000 */
[----:B-1----:R-:W-:-:S09]  /*5a70*/  ULEA UR4, UR5, UR4, 0x18 ;  /* 0x0000000405047291 */ /* 0x002fd2000f8ec0ff */
[----:B0-----:R-:W0:Y:S04]  /*5a80*/  LDS.128 R8, [UR4+0x10] ;  /* 0x00001004ff087984 */ /* 0x001e280008000c00 */
        /* <DEDUP_REMOVED lines=23> */
[----:B------:R-:W-:-:S07]  /*5c00*/  FSEL R7, R3, R5, !P1 ;  /* 0x0000000503077208 */ /* 0x000fce0004800000 */
.L_x_17:
[----:B------:R-:W-:Y:S05]  /*5c10*/  BSYNC.RECONVERGENT B0 ;  /* 0x0000000000007941 */ /* 0x000fea0003800200 */
.L_x_1:
[----:B------:R-:W-:Y:S05]  /*5c20*/  @P0 EXIT ;  /* 0x000000000000094d */ /* 0x000fea0003800000 */
[----:B------:R-:W4:Y:S01]  /*5c30*/  LDCU.64 UR8, c[0x0][0x398] ;  /* 0x00007300ff0877ac */ /* 0x000f220008000a00 */
[----:B---3--:R-:W3:Y:S01]  /*5c40*/  LDC.64 R4, c[0x0][0x388] ;  /* 0x0000e200ff047b82 */ /* 0x008ee20000000a00 */
[----:B------:R-:W0:Y:S01]  /*5c50*/  LDCU.64 UR4, c[0x0][0x398] ;  /* 0x00007300ff0477ac */ /* 0x000e220008000a00 */
[----:B----4-:R-:W-:-:S06]  /*5c60*/  DSETP.GT.AND P0, PT, R6, UR8, PT ;  /* 0x0000000806007e2a */ /* 0x010fcc000bf04000 */
[----:B012---:R-:W-:Y:S02]  /*5c70*/  FSEL R2, R6, UR4, P0 ;  /* 0x0000000406027c08 */ /* 0x007fe40008000000 */
[----:B------:R-:W-:-:S05]  /*5c80*/  FSEL R3, R7, UR5, P0 ;  /* 0x0000000507037c08 */ /* 0x000fca0008000000 */
[----:B---3--:R-:W-:Y:S01]  /*5c90*/  STG.E.64 desc[UR6][R4.64], R2 ;  /* 0x0000000204007986 */ /* 0x008fe2000c101b06 */
[----:B------:R-:W-:Y:S05]  /*5ca0*/  EXIT ;  /* 0x000000000000794d */ /* 0x000fea0003800000 */
.L_x_56:
[----:B------:R-:W-:-:S00]  /*5cb0*/  BRA `(.L_x_56) ;  /* 0xfffffffc00fc7947 */ /* 0x000fc0000383ffff */
[----:B------:R-:W-:-:S00]  /*5cc0*/  NOP ;  /* 0x0000000000007918 */ /* 0x000fc00000000000 */
        /* <DEDUP_REMOVED lines=11> */
.L_x_149:


//--------------------- .text._ZN3cub18CUB_300001_SM_10006detail6reduce18DeviceReduceKernelINS2_10policy_hubIdjN4cuda3__47maximumIvEEE10Policy1000EPdjS8_dNS5_3std3__410__identityEEEvT0_PT3_T1_NS0_13GridEvenShareISI_EET2_T4_ --------------------------
	.section	.text._ZN3cub18CUB_300001_SM_10006detail6reduce18DeviceReduceKernelINS2_10policy_hubIdjN4cuda3__47maximumIvEEE10Policy1000EPdjS8_dNS5_3std3__410__identityEEEvT0_PT3_T1_NS0_13GridEvenShareISI_EET2_T4_,"ax",@progbits
	.align	128
        .global         _ZN3cub18CUB_300001_SM_10006detail6reduce18DeviceReduceKernelINS2_10policy_hubIdjN4cuda3__47maximumIvEEE10Policy1000EPdjS8_dNS5_3std3__410__identityEEEvT0_PT3_T1_NS0_13GridEvenShareISI_EET2_T4_
        .type           _ZN3cub18CUB_300001_SM_10006detail6reduce18DeviceReduceKernelINS2_10policy_hubIdjN4cuda3__47maximumIvEEE10Policy1000EPdjS8_dNS5_3std3__410__identityEEEvT0_PT3_T1_NS0_13GridEvenShareISI_EET2_T4_,@function
        .size           _ZN3cub18CUB_300001_SM_10006detail6reduce18DeviceReduceKernelINS2_10policy_hubIdjN4cuda3__47maximumIvEEE10Policy1000EPdjS8_dNS5_3std3__410__identityEEEvT0_PT3_T1_NS0_13GridEvenShareISI_EET2_T4_,(.L_x_150 - _ZN3cub18CUB_300001_SM_10006detail6reduce18DeviceReduceKernelINS2_10policy_hubIdjN4cuda3__47maximumIvEEE10Policy1000EPdjS8_dNS5_3std3__410__identityEEEvT0_PT3_T1_NS0_13GridEvenShareISI_EET2_T4_)
        .other          _ZN3cub18CUB_300001_SM_10006detail6reduce18DeviceReduceKernelINS2_10policy_hubIdjN4cuda3__47maximumIvEEE10Policy1000EPdjS8_dNS5_3std3__410__identityEEEvT0_PT3_T1_NS0_13GridEvenShareISI_EET2_T4_,@"STO_CUDA_ENTRY STV_DEFAULT"
_ZN3cub18CUB_300001_SM_10006detail6reduce18DeviceReduceKernelINS2_10policy_hubIdjN4cuda3__47maximumIvEEE10Policy1000EPdjS8_dNS5_3std3__410__identityEEEvT0_PT3_T1_NS0_13GridEvenShareISI_EET2_T4_:
.text._ZN3cub18CUB_300001_SM_10006detail6reduce18DeviceReduceKernelINS2_10policy_hubIdjN4cuda3__47maximumIvEEE10Policy1000EPdjS8_dNS5_3std3__410__identityEEEvT0_PT3_T1_NS0_13GridEvenShareISI_EET2_T4_:
[----:B------:R-:W-:Y:S01]  /*0000*/  LDC R1, c[0x0][0x37c] ;  /* 0x0000df00ff017b82 */ /* 0x000fe20000000800 */
[----:B------:R-:W0:Y:S07]  /*0010*/  LDCU UR4, c[0x0][0x380] ;  /* 0x00007000ff0477ac */ /* 0x000e2e0008000800 */
[----:B------:R-:W1:Y:S01]  /*0020*/  S2UR UR16, SR_CTAID.X ;  /* 0x00000000001079c3 */ /* 0x000e620000002500 */
[----:B------:R-:W-:Y:S01]  /*0030*/  BSSY.RECONVERGENT B0, `(.L_x_57) ;  /* 0x00003fa000007945 */ /* 0x000fe20003800200 */
[----:B------:R-:W2:Y:S01]  /*0040*/  LDCU UR5, c[0x0][0x3ac] ;  /* 0x00007580ff0577ac */ /* 0x000ea20008000800 */
[----:B------:R-:W3:Y:S01]  /*0050*/  LDCU.64 UR10, c[0x0][0x358] ;  /* 0x00006b00ff0a77ac */ /* 0x000ee20008000a00 */
[----:B0-----:R-:W-:-:S02]  /*0060*/  ULOP3.LUT UP0, URZ, UR4, 0x1f, URZ, 0xc0, !UPT ;  /* 0x0000001f04ff7892 */ /* 0x001fc4000f80c0ff */
[----:B--2---:R-:W-:-:S07]  /*0070*/  USHF.L.U32 UR5, UR5, 0xb, URZ ;  /* 0x0000000b05057899 */ /* 0x004fce00080006ff */
[----:B---3--:R-:W-:Y:S05]  /*0080*/  BRA.U UP0, `(.L_x_58) ;  /* 0x0000001d00dc7547 */ /* 0x008fea000b800000 */
[----:B------:R-:W1:Y:S02]  /*0090*/  LDCU UR8, c[0x0][0x3a8] ;  /* 0x00007500ff0877ac */ /* 0x000e640008000800 */
[----:B-1----:R-:W-:-:S04]  /*00a0*/  UIMAD UR12, UR16, -0x800, UR8 ;  /* 0xfffff800100c78a4 */ /* 0x002fc8000f8e0208 */
[----:B------:R-:W-:-:S09]  /*00b0*/  UISETP.GT.U32.AND UP0, UPT, UR12, 0x7ff, UPT ;  /* 0x000007ff0c00788c */ /* 0x000fd2000bf04070 */
[----:B------:R-:W-:Y:S05]  /*00c0*/  BRA.U UP0, `(.L_x_59) ;  /* 0x0000001100407547 */ /* 0x000fea000b800000 */
[----:B------:R-:W0:Y:S01]  /*00d0*/  S2R R0, SR_TID.X ;  /* 0x0000000000007919 */ /* 0x000e220000002100 */
[----:B------:R-:W-:Y:S01]  /*00e0*/  BSSY.RECONVERGENT B1, `(.L_x_60) ;  /* 0x000000b000017945 */ /* 0x000fe20003800200 */
[----:B------:R-:W-:Y:S02]  /*00f0*/  CS2R R2, SRZ ;  /* 0x0000000000027805 */ /* 0x000fe4000001ff00 */
[----:B0-----:R-:W-:Y:S01]  /*0100*/  ISETP.GE.U32.AND P0, PT, R0, UR12, PT ;  /* 0x0000000c00007c0c */ /* 0x001fe2000bf06070 */
[----:B------:R-:W-:-:S12]  /*0110*/  IMAD.MOV.U32 R8, RZ, RZ, R0 ;  /* 0x000000ffff087224 */ /* 0x000fd800078e0000 */
[----:B------:R-:W-:Y:S05]  /*0120*/  @P0 BRA `(.L_x_61) ;  /* 0x0000000000180947 */ /* 0x000fea0003800000 */
[----:B------:R-:W0:Y:S01]  /*0130*/  LDC.64 R2, c[0x0][0x380] ;  /* 0x0000e000ff027b82 */ /* 0x000e220000000a00 */
[----:B------:R-:W-:-:S04]  /*0140*/  IMAD.U32 R5, RZ, RZ, UR16 ;  /* 0x00000010ff057e24 */ /* 0x000fc8000f8e00ff */
[----:B------:R-:W-:-:S04]  /*0150*/  IMAD R5, R5, 0x800, R0 ;  /* 0x0000080005057824 */ /* 0x000fc800078e0200 */
[----:B0-----:R-:W-:-:S06]  /*0160*/  IMAD.WIDE.U32 R2, R5, 0x8, R2 ;  /* 0x0000000805027825 */ /* 0x001fcc00078e0002 */
[----:B------:R-:W5:Y:S01]  /*0170*/  LDG.E.64.CONSTANT R2, desc[UR10][R2.64] ;  /* 0x0000000a02027981 */ /* 0x000f62000c1e9b00 */
[----:B------:R-:W-:-:S07]  /*0180*/  VIADD R8, R0, 0x100 ;  /* 0x0000010000087836 */ /* 0x000fce0000000000 */
.L_x_61:
[----:B------:R-:W-:Y:S05]  /*0190*/  BSYNC.RECONVERGENT B1 ;  /* 0x0000000000017941 */ /* 0x000fea0003800200 */
.L_x_60:
[----:B------:R-:W-:Y:S01]  /*01a0*/  ISETP.GE.U32.AND P0, PT, R8, UR12, PT ;  /* 0x0000000c08007c0c */ /* 0x000fe2000bf06070 */
[----:B------:R-:W-:-:S12]  /*01b0*/  BSSY.RECONVERGENT B1, `(.L_x_62) ;  /* 0x000003d000017945 */ /* 0x000fd80003800200 */
[----:B------:R-:W-:Y:S05]  /*01c0*/  @P0 BRA `(.L_x_63) ;  /* 0x0000000000ec0947 */ /* 0x000fea0003800000 */
[----:B------:R-:W-:Y:S01]  /*01d0*/  LOP3.LUT R4, RZ, R8, RZ, 0x33, !PT ;  /* 0x00000008ff047212 */ /* 0x000fe200078e33ff */
[----:B------:R-:W-:Y:S01]  /*01e0*/  IMAD.U32 R6, RZ, RZ, UR16 ;  /* 0x00000010ff067e24 */ /* 0x000fe2000f8e00ff */
[----:B------:R-:W-:Y:S03]  /*01f0*/  BSSY.RECONVERGENT B2, `(.L_x_64) ;  /* 0x0000017000027945 */ /* 0x000fe60003800200 */
[----:B------:R-:W-:-:S04]  /*0200*/  VIADD R5, R4, UR8 ;  /* 0x0000000804057c36 */ /* 0x000fc80008000000 */
[----:B------:R-:W-:Y:S01]  /*0210*/  IMAD R4, R6, -0x800, R5 ;  /* 0xfffff80006047824 */ /* 0x000fe200078e0205 */
[----:B------:R-:W-:-:S04]  /*0220*/  LOP3.LUT R6, R5, 0x300, RZ, 0xc0, !PT ;  /* 0x0000030005067812 */ /* 0x000fc800078ec0ff */
[----:B------:R-:W-:Y:S02]  /*0230*/  ISETP.NE.AND P0, PT, R6, 0x300, PT ;  /* 0x000003000600780c */ /* 0x000fe40003f05270 */
[----:B------:R-:W-:-:S11]  /*0240*/  ISETP.GE.U32.AND P2, PT, R4, 0x300, PT ;  /* 0x000003000400780c */ /* 0x000fd60003f46070 */
[----:B------:R-:W-:Y:S05]  /*0250*/  @!P0 BRA `(.L_x_65) ;  /* 0x0000000000408947 */ /* 0x000fea0003800000 */
[----:B------:R-:W0:Y:S01]  /*0260*/  LDC.64 R6, c[0x0][0x380] ;  /* 0x0000e000ff067b82 */ /* 0x000e220000000a00 */
[----:B------:R-:W-:Y:S01]  /*0270*/  LEA.HI R4, R5, 0x1, RZ, 0x18 ;  /* 0x0000000105047811 */ /* 0x000fe200078fc0ff */
[----:B------:R-:W-:-:S03]  /*0280*/  IMAD.U32 R9, RZ, RZ, UR16 ;  /* 0x00000010ff097e24 */ /* 0x000fc6000f8e00ff */
[----:B------:R-:W-:Y:S01]  /*0290*/  LOP3.LUT R4, R4, 0x3, RZ, 0xc0, !PT ;  /* 0x0000000304047812 */ /* 0x000fe200078ec0ff */
[----:B------:R-:W-:-:S04]  /*02a0*/  IMAD R9, R9, 0x800, R8 ;  /* 0x0000080009097824 */ /* 0x000fc800078e0208 */
[----:B------:R-:W-:-:S07]  /*02b0*/  IMAD.MOV R10, RZ, RZ, -R4 ;  /* 0x000000ffff0a7224 */ /* 0x000fce00078e0a04 */
.L_x_66:
[----:B0-----:R-:W-:-:S06]  /*02c0*/  IMAD.WIDE.U32 R4, R9, 0x8, R6 ;  /* 0x0000000809047825 */ /* 0x001fcc00078e0006 */
[----:B------:R-:W2:Y:S01]  /*02d0*/  LDG.E.64.CONSTANT R4, desc[UR10][R4.64] ;  /* 0x0000000a04047981 */ /* 0x000ea2000c1e9b00 */
[----:B------:R-:W-:Y:S02]  /*02e0*/  VIADD R10, R10, 0x1 ;  /* 0x000000010a0a7836 */ /* 0x000fe40000000000 */
[----:B------:R-:W-:Y:S02]  /*02f0*/  VIADD R8, R8, 0x100 ;  /* 0x0000010008087836 */ /* 0x000fe40000000000 */
[----:B------:R-:W-:Y:S01]  /*0300*/  VIADD R9, R9, 0x100 ;  /* 0x0000010009097836 */ /* 0x000fe20000000000 */
[----:B------:R-:W-:Y:S01]  /*0310*/  ISETP.NE.AND P1, PT, R10, RZ, PT ;  /* 0x000000ff0a00720c */ /* 0x000fe20003f25270 */
[----:B--2--5:R-:W-:-:S06]  /*0320*/  DSETP.GEU.AND P0, PT, R2, R4, PT ;  /* 0x000000040200722a */ /* 0x024fcc0003f0e000 */
[----:B------:R-:W-:Y:S02]  /*0330*/  FSEL R2, R4, R2, !P0 ;  /* 0x0000000204027208 */ /* 0x000fe40004000000 */
[----:B------:R-:W-:-:S04]  /*0340*/  FSEL R3, R5, R3, !P0 ;  /* 0x0000000305037208 */ /* 0x000fc80004000000 */
[----:B------:R-:W-:Y:S05]  /*0350*/  @P1 BRA `(.L_x_66) ;  /* 0xfffffffc00d81947 */ /* 0x000fea000383ffff */
.L_x_65:
[----:B------:R-:W-:Y:S05]  /*0360*/  BSYNC.RECONVERGENT B2 ;  /* 0x0000000000027941 */ /* 0x000fea0003800200 */
.L_x_64:
[----:B------:R-:W-:Y:S05]  /*0370*/  @!P2 BRA `(.L_x_63) ;  /* 0x000000000080a947 */ /* 0x000fea0003800000 */
[----:B------:R-:W0:Y:S01]  /*0380*/  LDC.64 R4, c[0x0][0x380] ;  /* 0x0000e000ff047b82 */ /* 0x000e220000000a00 */
[----:B------:R-:W-:Y:S02]  /*0390*/  IMAD.U32 R7, RZ, RZ, UR16 ;  /* 0x00000010ff077e24 */ /* 0x000fe4000f8e00ff */
[----:B------:R-:W-:Y:S02]  /*03a0*/  VIADD R6, R8, 0x200 ;  /* 0x0000020008067836 */ /* 0x000fe40000000000 */
[----:B------:R-:W-:-:S07]  /*03b0*/  IMAD R7, R7, 0x800, R8 ;  /* 0x0000080007077824 */ /* 0x000fce00078e0208 */
.L_x_67:
[----:B0-----:R-:W-:-:S04]  /*03c0*/  IMAD.WIDE.U32 R8, R7, 0x8, R4 ;  /* 0x0000000807087825 */ /* 0x001fc800078e0004 */
[----:B------:R-:W-:Y:S02]  /*03d0*/  VIADD R11, R7, 0x100 ;  /* 0x00000100070b7836 */ /* 0x000fe40000000000 */
[----:B------:R-:W2:Y:S02]  /*03e0*/  LDG.E.64.CONSTANT R8, desc[UR10][R8.64] ;  /* 0x0000000a08087981 */ /* 0x000ea4000c1e9b00 */
[----:B------:R-:W-:-:S04]  /*03f0*/  IMAD.WIDE.U32 R10, R11, 0x8, R4 ;  /* 0x000000080b0a7825 */ /* 0x000fc800078e0004 */
[----:B------:R-:W-:Y:S02]  /*0400*/  VIADD R13, R7, 0x200 ;  /* 0x00000200070d7836 */ /* 0x000fe40000000000 */
[----:B------:R-:W3:Y:S02]  /*0410*/  LDG.E.64.CONSTANT R10, desc[UR10][R10.64] ;  /* 0x0000000a0a0a7981 */ /* 0x000ee4000c1e9b00 */
[----:B------:R-:W-:-:S04]  /*0420*/  IMAD.WIDE.U32 R12, R13, 0x8, R4 ;  /* 0x000000080d0c7825 */ /* 0x000fc800078e0004 */
[----:B------:R-:W-:Y:S02]  /*0430*/  VIADD R15, R7, 0x300 ;  /* 0x00000300070f7836 */ /* 0x000fe40000000000 */
[----:B------:R-:W4:Y:S02]  /*0440*/  LDG.E.64.CONSTANT R12, desc[UR10][R12.64] ;  /* 0x0000000a0c0c7981 */ /* 0x000f24000c1e9b00 */
[----:B------:R-:W-:-:S06]  /*0450*/  IMAD.WIDE.U32 R14, R15, 0x8, R4 ;  /* 0x000000080f0e7825 */ /* 0x000fcc00078e0004 */
[----:B------:R-:W4:Y:S01]  /*0460*/  LDG.E.64.CONSTANT R14, desc[UR10][R14.64] ;  /* 0x0000000a0e0e7981 */ /* 0x000f22000c1e9b00 */
[----:B------:R-:W-:Y:S01]  /*0470*/  VIADD R7, R7, 0x400 ;  /* 0x0000040007077836 */ /* 0x000fe20000000000 */
[----:B--2--5:R-:W-:-:S06]  /*0480*/  DSETP.GEU.AND P0, PT, R2, R8, PT ;  /* 0x000000080200722a */ /* 0x024fcc0003f0e000 */
[----:B------:R-:W-:Y:S01]  /*0490*/  FSEL R2, R8, R2, !P0 ;  /* 0x0000000208027208 */ /* 0x000fe20004000000 */
[C---:B------:R-:W-:Y:S01]  /*04a0*/  VIADD R8, R6.reuse, 0x200 ;  /* 0x0000020006087836 */ /* 0x040fe20000000000 */
[----:B------:R-:W-:Y:S01]  /*04b0*/  FSEL R3, R9, R3, !P0 ;  /* 0x0000000309037208 */ /* 0x000fe20004000000 */
[----:B------:R-:W-:-:S03]  /*04c0*/  VIADD R6, R6, 0x400 ;  /* 0x0000040006067836 */ /* 0x000fc60000000000 */
[----:B------:R-:W-:Y:S02]  /*04d0*/  ISETP.GE.AND P1, PT, R8, UR12, PT ;  /* 0x0000000c08007c0c */ /* 0x000fe4000bf26270 */
        /* <DEDUP_REMOVED lines=8> */
[----:B------:R-:W-:Y:S01]  /*0560*/  FSEL R3, R15, R3, !P0 ;  /* 0x000000030f037208 */ /* 0x000fe20004000000 */
[----:B------:R-:W-:Y:S06]  /*0570*/  @!P1 BRA `(.L_x_67) ;  /* 0xfffffffc00909947 */ /* 0x000fec000383ffff */
.L_x_63:
[----:B------:R-:W-:Y:S05]  /*0580*/  BSYNC.RECONVERGENT B1 ;  /* 0x0000000000017941 */ /* 0x000fea0003800200 */
.L_x_62:
[----:B------:R-:W-:-:S09]  /*0590*/  UISETP.GE.U32.AND UP0, UPT, UR12, 0x100, UPT ;  /* 0x000001000c00788c */ /* 0x000fd2000bf06070 */
[----:B------:R-:W-:Y:S05]  /*05a0*/  BRA.U !UP0, `(.L_x_68) ;  /* 0x00000005082c7547 */ /* 0x000fea000b800000 */
        /* <DEDUP_REMOVED lines=11> */
[----:B------:R-:W-:Y:S04]  /*0660*/  SHFL.DOWN PT, R6, R4, 0x2, 0x1f ;  /* 0x08401f0004067f89 */ /* 0x000fe800000e0000 */
[----:B------:R-:W0:Y:S01]  /*0670*/  SHFL.DOWN PT, R7, R5, 0x2, 0x1f ;  /* 0x08401f0005077f89 */ /* 0x000e2200000e0000 */
[----:B------:R-:W1:Y:S01]  /*0680*/  @!P2 S2R R8, SR_CgaCtaId ;  /* 0x000000000008a919 */ /* 0x000e620000008800 */
[----:B0-----:R-:W-:-:S06]  /*0690*/  DSETP.GEU.AND P1, PT, R4, R6, PT ;  /* 0x000000060400722a */ /* 0x001fcc0003f2e000 */
[----:B------:R-:W-:Y:S02]  /*06a0*/  @!P0 FSEL R4, R6, R4, !P1 ;  /* 0x0000000406048208 */ /* 0x000fe40004800000 */
[----:B------:R-:W-:Y:S02]  /*06b0*/  @!P0 FSEL R5, R7, R5, !P1 ;  /* 0x0000000507058208 */ /* 0x000fe40004800000 */
[----:B------:R-:W-:Y:S01]  /*06c0*/  ISETP.GT.AND P0, PT, R9, 0x1b, PT ;  /* 0x0000001b0900780c */ /* 0x000fe20003f04270 */
[----:B------:R-:W-:Y:S01]  /*06d0*/  SHFL.DOWN PT, R2, R4, 0x4, 0x1f ;  /* 0x08801f0004027f89 */ /* 0x000fe200000e0000 */
[----:B------:R-:W-:Y:S02]  /*06e0*/  @!P2 MOV R7, 0x400 ;  /* 0x000004000007a802 */ /* 0x000fe40000000f00 */
[----:B------:R-:W-:Y:S01]  /*06f0*/  @!P2 SHF.R.U32.HI R6, RZ, 0x2, R0 ;  /* 0x00000002ff06a819 */ /* 0x000fe20000011600 */
[----:B------:R-:W0:Y:S01]  /*0700*/  SHFL.DOWN PT, R3, R5, 0x4, 0x1f ;  /* 0x08801f0005037f89 */ /* 0x000e2200000e0000 */
[----:B-1----:R-:W-:-:S02]  /*0710*/  @!P2 LEA R11, R8, R7, 0x18 ;  /* 0x00000007080ba211 */ /* 0x002fc400078ec0ff */
[----:B------:R-:W-:-:S05]  /*0720*/  @!P2 LOP3.LUT R8, R6, 0xf8, RZ, 0xc0, !PT ;  /* 0x000000f80608a812 */ /* 0x000fca00078ec0ff */
        /* <DEDUP_REMOVED lines=26> */
[----:B-1----:R-:W1:Y:S04]  /*08d0*/  LDS.128 R4, [UR4+0x20] ;  /* 0x00002004ff047984 */ /* 0x002e680008000c00 */
[----:B------:R-:W2:Y:S01]  /*08e0*/  LDS.128 R8, [UR4+0x30] ;  /* 0x00003004ff087984 */ /* 0x000ea20008000c00 */
        /* <DEDUP_REMOVED lines=8> */
[----:B------:R-:W-:Y:S02]  /*0970*/  FSEL R5, R5, R3, !P1 ;  /* 0x0000000305057208 */ /* 0x000fe40004800000 */
[----:B------:R-:W0:Y:S04]  /*0980*/  LDS.64 R2, [UR4+0x40] ;  /* 0x00004004ff027984 */ /* 0x000e280008000a00 */
[----:B------:R-:W-:-:S06]  /*0990*/  DSETP.GEU.AND P1, PT, R4, R6, PT ;  /* 0x000000060400722a */ /* 0x000fcc0003f2e000 */
[----:B------:R-:W-:Y:S02]  /*09a0*/  FSEL R4, R6, R4, !P1 ;  /* 0x0000000406047208 */ /* 0x000fe40004800000 */
[----:B------:R-:W-:-:S06]  /*09b0*/  FSEL R5, R7, R5, !P1 ;  /* 0x0000000507057208 */ /* 0x000fcc0004800000 */
[----:B--2---:R-:W-:-:S06]  /*09c0*/  DSETP.GEU.AND P1, PT, R4, R8, PT ;  /* 0x000000080400722a */ /* 0x004fcc0003f2e000 */
[----:B------:R-:W-:Y:S02]  /*09d0*/  FSEL R4, R8, R4, !P1 ;  /* 0x0000000408047208 */ /* 0x000fe40004800000 */
[----:B------:R-:W-:-:S06]  /*09e0*/  FSEL R5, R9, R5, !P1 ;  /* 0x0000000509057208 */ /* 0x000fcc0004800000 */
[----:B------:R-:W-:-:S06]  /*09f0*/  DSETP.GEU.AND P1, PT, R4, R10, PT ;  /* 0x0000000a0400722a */ /* 0x000fcc0003f2e000 */
[----:B------:R-:W-:Y:S02]  /*0a00*/  FSEL R4, R10, R4, !P1 ;  /* 0x000000040a047208 */ /* 0x000fe40004800000 */
[----:B------:R-:W-:-:S06]  /*0a10*/  FSEL R5, R11, R5, !P1 ;  /* 0x000000050b057208 */ /* 0x000fcc0004800000 */
[----:B0-----:R-:W-:-:S06]  /*0a20*/  DSETP.GEU.AND P1, PT, R4, R2, PT ;  /* 0x000000020400722a */ /* 0x001fcc0003f2e000 */
[----:B------:R-:W-:Y:S02]  /*0a30*/  FSEL R2, R2, R4, !P1 ;  /* 0x0000000402027208 */ /* 0x000fe40004800000 */
[----:B------:R-:W-:Y:S01]  /*0a40*/  FSEL R3, R3, R5, !P1 ;  /* 0x0000000503037208 */ /* 0x000fe20004800000 */
[----:B------:R-:W-:Y:S06]  /*0a50*/  BRA `(.L_x_69) ;  /* 0x00000034005c7947 */ /* 0x000fec0003800000 */
.L_x_68:
[----:B------:R-:W-:Y:S01]  /*0a60*/  LOP3.LUT R4, R0, 0x3e0, RZ, 0xc0, !PT ;  /* 0x000003e000047812 */ /* 0x000fe200078ec0ff */
[----:B------:R-:W0:Y:S04]  /*0a70*/  S2R R10, SR_LANEID ;  /* 0x00000000000a7919 */ /* 0x000e280000000000 */
[----:B------:R-:W-:Y:S01]  /*0a80*/  VIADD R5, R4, 0x20 ;  /* 0x0000002004057836 */ /* 0x000fe20000000000 */
[----:B------:R-:W-:-:S04]  /*0a90*/  LOP3.LUT R4, RZ, R4, RZ, 0x33, !PT ;  /* 0x00000004ff047212 */ /* 0x000fc800078e33ff */
[----:B------:R-:W-:Y:S01]  /*0aa0*/  ISETP.GT.U32.AND P0, PT, R5, UR12, PT ;  /* 0x0000000c05007c0c */ /* 0x000fe2000bf04070 */
[----:B------:R-:W-:-:S05]  /*0ab0*/  VIADD R4, R4, UR12 ;  /* 0x0000000c04047c36 */ /* 0x000fca0008000000 */
[----:B------:R-:W-:-:S05]  /*0ac0*/  SEL R5, R4, 0x1f, P0 ;  /* 0x0000001f04057807 */ /* 0x000fca0000000000 */
[----:B-----5:R-:W-:Y:S04]  /*0ad0*/  SHFL.DOWN PT, R6, R2, 0x1, R5 ;  /* 0x0820000002067989 */ /* 0x020fe800000e0005 */
[----:B------:R-:W1:Y:S01]  /*0ae0*/  SHFL.DOWN PT, R7, R3, 0x1, R5 ;  /* 0x0820000003077989 */ /* 0x000e6200000e0005 */
[----:B0-----:R-:W-:Y:S01]  /*0af0*/  ISETP.GE.AND P0, PT, R10, R5, PT ;  /* 0x000000050a00720c */ /* 0x001fe20003f06270 */
[----:B-1----:R-:W-:-:S06]  /*0b00*/  DSETP.GEU.AND P1, PT, R2, R6, PT ;  /* 0x000000060200722a */ /* 0x002fcc0003f2e000 */
[-C--:B------:R-:W-:Y:S01]  /*0b10*/  FSEL R9, R6, R2.reuse, !P1 ;  /* 0x0000000206097208 */ /* 0x080fe20004800000 */
[----:B------:R-:W-:Y:S01]  /*0b20*/  VIADD R6, R10, 0x2 ;  /* 0x000000020a067836 */ /* 0x000fe20000000000 */
[-C--:B------:R-:W-:Y:S02]  /*0b30*/  FSEL R7, R7, R3.reuse, !P1 ;  /* 0x0000000307077208 */ /* 0x080fe40004800000 */
[----:B------:R-:W-:Y:S02]  /*0b40*/  FSEL R4, R9, R2, !P0 ;  /* 0x0000000209047208 */ /* 0x000fe40004000000 */
[----:B------:R-:W-:Y:S02]  /*0b50*/  FSEL R7, R7, R3, !P0 ;  /* 0x0000000307077208 */ /* 0x000fe40004000000 */
[----:B------:R-:W-:Y:S01]  /*0b60*/  ISETP.GT.AND P0, PT, R6, R5, PT ;  /* 0x000000050600720c */ /* 0x000fe20003f04270 */
[----:B------:R-:W-:Y:S01]  /*0b70*/  SHFL.DOWN PT, R8, R4, 0x2, R5 ;  /* 0x0840000004087989 */ /* 0x000fe200000e0005 */
[----:B------:R-:W-:-:S03]  /*0b80*/  IMAD.MOV.U32 R6, RZ, RZ, R4 ;  /* 0x000000ffff067224 */ /* 0x000fc600078e0004 */
[----:B------:R-:W0:Y:S03]  /*0b90*/  SHFL.DOWN PT, R9, R7, 0x2, R5 ;  /* 0x0840000007097989 */ /* 0x000e2600000e0005 */
[----:B0-----:R-:W-:Y:S01]  /*0ba0*/  DSETP.GEU.AND P1, PT, R6, R8, PT ;  /* 0x000000080600722a */ /* 0x001fe20003f2e000 */
[----:B------:R-:W-:-:S05]  /*0bb0*/  VIADD R6, R10, 0x4 ;  /* 0x000000040a067836 */ /* 0x000fca0000000000 */
[----:B------:R-:W-:Y:S02]  /*0bc0*/  @!P0 FSEL R4, R8, R4, !P1 ;  /* 0x0000000408048208 */ /* 0x000fe40004800000 */
[----:B------:R-:W-:Y:S02]  /*0bd0*/  @!P0 FSEL R7, R9, R7, !P1 ;  /* 0x0000000709078208 */ /* 0x000fe40004800000 */
        /* <DEDUP_REMOVED lines=10> */
[----:B------:R-:W-:Y:S01]  /*0c80*/  IMAD.MOV.U32 R6, RZ, RZ, R4 ;  /* 0x000000ffff067224 */ /* 0x000fe200078e0004 */
[C---:B------:R-:W-:Y:S02]  /*0c90*/  ISETP.NE.AND P0, PT, R10.reuse, RZ, PT ;  /* 0x000000ff0a00720c */ /* 0x040fe40003f05270 */
[----:B------:R-:W0:Y:S11]  /*0ca0*/  SHFL.DOWN PT, R3, R7, 0x8, R5 ;  /* 0x0900000007037989 */ /* 0x000e3600000e0005 */
[----:B------:R-:W1:Y:S01]  /*0cb0*/  @!P0 S2R R9, SR_CgaCtaId ;  /* 0x0000000000098919 */ /* 0x000e620000008800 */
[----:B------:R-:W-:Y:S01]  /*0cc0*/  @!P0 MOV R8, 0x400 ;  /* 0x0000040000088802 */ /* 0x000fe20000000f00 */
[----:B0-----:R-:W-:Y:S01]  /*0cd0*/  DSETP.GEU.AND P2, PT, R6, R2, PT ;  /* 0x000000020600722a */ /* 0x001fe20003f4e000 */
[----:B------:R-:W-:-:S05]  /*0ce0*/  VIADD R6, R10, 0x10 ;  /* 0x000000100a067836 */ /* 0x000fca0000000000 */
[----:B------:R-:W-:Y:S02]  /*0cf0*/  @!P1 FSEL R4, R2, R4, !P2 ;  /* 0x0000000402049208 */ /* 0x000fe40005000000 */
[----:B------:R-:W-:Y:S02]  /*0d00*/  @!P1 FSEL R7, R3, R7, !P2 ;  /* 0x0000000703079208 */ /* 0x000fe40005000000 */
[----:B------:R-:W-:Y:S01]  /*0d10*/  ISETP.GT.AND P1, PT, R6, R5, PT ;  /* 0x000000050600720c */ /* 0x000fe20003f24270 */
[----:B------:R-:W-:Y:S01]  /*0d20*/  SHFL.DOWN PT, R2, R4, 0x10, R5 ;  /* 0x0a00000004027989 */ /* 0x000fe200000e0005 */
[----:B------:R-:W-:-:S03]  /*0d30*/  @!P0 SHF.R.U32.HI R6, RZ, 0x2, R0 ;  /* 0x00000002ff068819 */ /* 0x000fc60000011600 */
[----:B------:R0:W2:Y:S01]  /*0d40*/  SHFL.DOWN PT, R3, R7, 0x10, R5 ;  /* 0x0a00000007037989 */ /* 0x0000a200000e0005 */
[----:B------:R-:W-:Y:S02]  /*0d50*/  @!P0 LOP3.LUT R6, R6, 0xf8, RZ, 0xc0, !PT ;  /* 0x000000f806068812 */ /* 0x000fe400078ec0ff */
[----:B-1----:R-:W-:-:S05]  /*0d60*/  @!P0 LEA R9, R9, R8, 0x18 ;  /* 0x0000000809098211 */ /* 0x002fca00078ec0ff */
[----:B------:R-:W-:Y:S02]  /*0d70*/  @!P0 IMAD.IADD R9, R6, 0x1, R9 ;  /* 0x0000000106098824 */ /* 0x000fe400078e0209 */
[----:B0-----:R-:W-:-:S06]  /*0d80*/  IMAD.MOV.U32 R5, RZ, RZ, R7 ;  /* 0x000000ffff057224 */ /* 0x001fcc00078e0007 */
[----:B--2---:R-:W-:-:S06]  /*0d90*/  DSETP.GEU.AND P2, PT, R4, R2, PT ;  /* 0x000000020400722a */ /* 0x004fcc0003f4e000 */
[----:B------:R-:W-:Y:S02]  /*0da0*/  @!P1 FSEL R4, R2, R4, !P2 ;  /* 0x0000000402049208 */ /* 0x000fe40005000000 */
[----:B------:R-:W-:-:S03]  /*0db0*/  @!P1 FSEL R7, R3, R7, !P2 ;  /* 0x0000000703079208 */ /* 0x000fc60005000000 */
[----:B------:R-:W-:Y:S02]  /*0dc0*/  IMAD.MOV.U32 R2, RZ, RZ, R4 ;  /* 0x000000ffff027224 */ /* 0x000fe400078e0004 */
[----:B------:R-:W-:-:S05]  /*0dd0*/  IMAD.MOV.U32 R3, RZ, RZ, R7 ;  /* 0x000000ffff037224 */ /* 0x000fca00078e0007 */
[----:B------:R1:W-:Y:S01]  /*0de0*/  @!P0 STS.64 [R9+0x8], R2 ;  /* 0x0000080209008388 */ /* 0x0003e20000000a00 */
[----:B------:R-:W-:Y:S01]  /*0df0*/  BAR.SYNC.DEFER_BLOCKING 0x0 ;  /* 0x0000000000007b1d */ /* 0x000fe20000010000 */
[----:B------:R-:W-:-:S13]  /*0e00*/  ISETP.NE.AND P0, PT, R0, RZ, PT ;  /* 0x000000ff0000720c */ /* 0x000fda0003f05270 */
[----:B-1----:R-:W-:Y:S05]  /*0e10*/  @P0 BRA `(.L_x_69) ;  /* 0x00000030006c0947 */ /* 0x002fea0003800000 */
[----:B------:R-:W0:Y:S01]  /*0e20*/  S2UR UR5, SR_CgaCtaId ;  /* 0x00000000000579c3 */ /* 0x000e220000008800 */
[----:B------:R-:W-:Y:S01]  /*0e30*/  UMOV UR4, 0x400 ;  /* 0x0000040000047882 */ /* 0x000fe20000000000 */
[----:B------:R-:W-:Y:S02]  /*0e40*/  UISETP.GT.U32.AND UP0, UPT, UR12, 0x20, UPT ;  /* 0x000000200c00788c */ /* 0x000fe4000bf04070 */
[----:B------:R-:W-:-:S04]  /*0e50*/  UISETP.GT.U32.AND UP1, UPT, UR12, 0x40, UPT ;  /* 0x000000400c00788c */ /* 0x000fc8000bf24070 */
[----:B------:R-:W-:Y:S01]  /*0e60*/  PLOP3.LUT P3, PT, PT, PT, UP0, 0x80, 0x8 ;  /* 0x000000000008781c */ /* 0x000fe20003f6f008 */
[----:B------:R-:W-:Y:S01]  /*0e70*/  UISETP.GT.U32.AND UP0, UPT, UR12, 0x60, UPT ;  /* 0x000000600c00788c */ /* 0x000fe2000bf04070 */
[----:B------:R-:W-:Y:S01]  /*0e80*/  PLOP3.LUT P2, PT, PT, PT, UP1, 0x80, 0x8 ;  /* 0x000000000008781c */ /* 0x000fe20003f4f018 */
[----:B0-----:R-:W-:-:S09]  /*0e90*/  ULEA UR4, UR5, UR4, 0x18 ;  /* 0x0000000405047291 */ /* 0x001fd2000f8ec0ff */
[----:B------:R-:W0:Y:S04]  /*0ea0*/  LDS.128 R12, [UR4+0x10] ;  /* 0x00001004ff0c7984 */ /* 0x000e280008000c00 */
[----:B------:R-:W1:Y:S01]  /*0eb0*/  LDS.128 R4, [UR4+0x20] ;  /* 0x00002004ff047984 */ /* 0x000e620008000c00 */
[----:B0-----:R-:W-:-:S06]  /*0ec0*/  DSETP.GEU.AND P1, PT, R2, R12, PT ;  /* 0x0000000c0200722a */ /* 0x001fcc0003f2e000 */
[-C--:B------:R-:W-:Y:S02]  /*0ed0*/  FSEL R9, R12, R2.reuse, !P1 ;  /* 0x000000020c097208 */ /* 0x080fe40004800000 */
[-C--:B------:R-:W-:Y:S02]  /*0ee0*/  FSEL R11, R13, R3.reuse, !P1 ;  /* 0x000000030d0b7208 */ /* 0x080fe40004800000 */
[----:B------:R-:W-:Y:S02]  /*0ef0*/  FSEL R13, R9, R2, P3 ;  /* 0x00000002090d7208 */ /* 0x000fe40001800000 */
[----:B------:R-:W-:Y:S02]  /*0f00*/  FSEL R0, R11, R3, P3 ;  /* 0x000000030b007208 */ /* 0x000fe40001800000 */
[----:B------:R-:W-:Y:S01]  /*0f10*/  PLOP3.LUT P1, PT, PT, PT, UP0, 0x80, 0x8 ;  /* 0x000000000008781c */ /* 0x000fe20003f2f008 */
[----:B------:R-:W-:Y:S01]  /*0f20*/  IMAD.MOV.U32 R2, RZ, RZ, R13 ;  /* 0x000000ffff027224 */ /* 0x000fe200078e000d */
[----:B------:R-:W0:Y:S01]  /*0f30*/  LDS.128 R8, [UR4+0x30] ;  /* 0x00003004ff087984 */ /* 0x000e220008000c00 */
[----:B------:R-:W-:Y:S01]  /*0f40*/  IMAD.MOV.U32 R3, RZ, RZ, R0 ;  /* 0x000000ffff037224 */ /* 0x000fe200078e0000 */
[----:B------:R-:W-:-:S05]  /*0f50*/  UISETP.GT.U32.AND UP0, UPT, UR12, 0x80, UPT ;  /* 0x000000800c00788c */ /* 0x000fca000bf04070 */
[----:B------:R-:W-:-:S06]  /*0f60*/  DSETP.GEU.AND P3, PT, R2, R14, PT ;  /* 0x0000000e0200722a */ /* 0x000fcc0003f6e000 */
[----:B------:R-:W-:Y:S02]  /*0f70*/  @P2 FSEL R13, R14, R13, !P3 ;  /* 0x0000000d0e0d2208 */ /* 0x000fe40005800000 */
[----:B------:R-:W-:Y:S02]  /*0f80*/  @P2 FSEL R0, R15, R0, !P3 ;  /* 0x000000000f002208 */ /* 0x000fe40005800000 */
[----:B------:R-:W-:Y:S01]  /*0f90*/  PLOP3.LUT P2, PT, PT, PT, UP0, 0x80, 0x8 ;  /* 0x000000000008781c */ /* 0x000fe20003f4f008 */
[----:B------:R-:W-:Y:S01]  /*0fa0*/  IMAD.MOV.U32 R2, RZ, RZ, R13 ;  /* 0x000000ffff027224 */ /* 0x000fe200078e000d */
[----:B------:R-:W-:Y:S01]  /*0fb0*/  UISETP.GT.U32.AND UP0, UPT, UR12, 0xa0, UPT ;  /* 0x000000a00c00788c */ /* 0x000fe2000bf04070 */
[----:B------:R-:W-:-:S06]  /*0fc0*/  IMAD.MOV.U32 R3, RZ, RZ, R0 ;  /* 0x000000ffff037224 */ /* 0x000fcc00078e0000 */
[----:B-1----:R-:W-:Y:S01]  /*0fd0*/  DSETP.GEU.AND P3, PT, R2, R4, PT ;  /* 0x000000040200722a */ /* 0x002fe20003f6e000 */
[----:B------:R-:W1:Y:S05]  /*0fe0*/  LDS.64 R2, [UR4+0x40] ;  /* 0x00004004ff027984 */ /* 0x000e6a0008000a00 */
[----:B------:R-:W-:Y:S02]  /*0ff0*/  @P1 FSEL R13, R4, R13, !P3 ;  /* 0x0000000d040d1208 */ /* 0x000fe40005800000 */
[----:B------:R-:W-:Y:S02]  /*1000*/  @P1 FSEL R0, R5, R0, !P3 ;  /* 0x0000000005001208 */ /* 0x000fe40005800000 */
[----:B------:R-:W-:Y:S01]  /*1010*/  PLOP3.LUT P1, PT, PT, PT, UP0, 0x80, 0x8 ;  /* 0x000000000008781c */ /* 0x000fe20003f2f008 */
[----:B------:R-:W-:Y:S01]  /*1020*/  IMAD.MOV.U32 R4, RZ, RZ, R13 ;  /* 0x000000ffff047224 */ /* 0x000fe200078e000d */
[----:B------:R-:W-:Y:S01]  /*1030*/  UISETP.GT.U32.AND UP0, UPT, UR12, 0xc0, UPT ;  /* 0x000000c00c00788c */ /* 0x000fe2000bf04070 */
[----:B------:R-:W-:-:S06]  /*1040*/  IMAD.MOV.U32 R5, RZ, RZ, R0 ;  /* 0x000000ffff057224 */ /* 0x000fcc00078e0000 */
[----:B------:R-:W-:-:S06]  /*1050*/  DSETP.GEU.AND P3, PT, R4, R6, PT ;  /* 0x000000060400722a */ /* 0x000fcc0003f6e000 */
[----:B------:R-:W-:Y:S02]  /*1060*/  @P2 FSEL R13, R6, R13, !P3 ;  /* 0x0000000d060d2208 */ /* 0x000fe40005800000 */
[----:B------:R-:W-:Y:S02]  /*1070*/  @P2 FSEL R0, R7, R0, !P3 ;  /* 0x0000000007002208 */ /* 0x000fe40005800000 */
[----:B------:R-:W-:Y:S01]  /*1080*/  PLOP3.LUT P2, PT, PT, PT, UP0, 0x80, 0x8 ;  /* 0x000000000008781c */ /* 0x000fe20003f4f008 */
[----:B------:R-:W-:Y:S01]  /*1090*/  IMAD.MOV.U32 R4, RZ, RZ, R13 ;  /* 0x000000ffff047224 */ /* 0x000fe200078e000d */
[----:B------:R-:W-:Y:S01]  /*10a0*/  UISETP.GT.U32.AND UP0, UPT, UR12, 0xe0, UPT ;  /* 0x000000e00c00788c */ /* 0x000fe2000bf04070 */
[----:B------:R-:W-:-:S06]  /*10b0*/  IMAD.MOV.U32 R5, RZ, RZ, R0 ;  /* 0x000000ffff057224 */ /* 0x000fcc00078e0000 */
[----:B0-----:R-:W-:-:S06]  /*10c0*/  DSETP.GEU.AND P3, PT, R4, R8, PT ;  /* 0x000000080400722a */ /* 0x001fcc0003f6e000 */
[----:B------:R-:W-:Y:S02]  /*10d0*/  @P1 FSEL R13, R8, R13, !P3 ;  /* 0x0000000d080d1208 */ /* 0x000fe40005800000 */
[----:B------:R-:W-:Y:S02]  /*10e0*/  @P1 FSEL R0, R9, R0, !P3 ;  /* 0x0000000009001208 */ /* 0x000fe40005800000 */
[----:B------:R-:W-:Y:S01]  /*10f0*/  PLOP3.LUT P1, PT, PT, PT, UP0, 0x80, 0x8 ;  /* 0x000000000008781c */ /* 0x000fe20003f2f008 */
[----:B------:R-:W-:Y:S02]  /*1100*/  IMAD.MOV.U32 R4, RZ, RZ, R13 ;  /* 0x000000ffff047224 */ /* 0x000fe400078e000d */
[----:B------:R-:W-:-:S06]  /*1110*/  IMAD.MOV.U32 R5, RZ, RZ, R0 ;  /* 0x000000ffff057224 */ /* 0x000fcc00078e0000 */
[----:B------:R-:W-:-:S06]  /*1120*/  DSETP.GEU.AND P3, PT, R4, R10, PT ;  /* 0x0000000a0400722a */ /* 0x000fcc0003f6e000 */
[----:B------:R-:W-:Y:S02]  /*1130*/  @P2 FSEL R13, R10, R13, !P3 ;  /* 0x0000000d0a0d2208 */ /* 0x000fe40005800000 */
[----:B------:R-:W-:-:S03]  /*1140*/  @P2 FSEL R0, R11, R0, !P3 ;  /* 0x000000000b002208 */ /* 0x000fc60005800000 */
[----:B------:R-:W-:Y:S02]  /*1150*/  IMAD.MOV.U32 R4, RZ, RZ, R13 ;  /* 0x000000ffff047224 */ /* 0x000fe400078e000d */
[----:B------:R-:W-:-:S06]  /*1160*/  IMAD.MOV.U32 R5, RZ, RZ, R0 ;  /* 0x000000ffff057224 */ /* 0x000fcc00078e0000 */
[----:B-1----:R-:W-:-:S06]  /*1170*/  DSETP.GEU.AND P2, PT, R4, R2, PT ;  /* 0x000000020400722a */ /* 0x002fcc0003f4e000 */
[----:B------:R-:W-:Y:S02]  /*1180*/  @P1 FSEL R13, R2, R13, !P2 ;  /* 0x0000000d020d1208 */ /* 0x000fe40005000000 */
[----:B------:R-:W-:-:S03]  /*1190*/  @P1 FSEL R0, R3, R0, !P2 ;  /* 0x0000000003001208 */ /* 0x000fc60005000000 */
[----:B------:R-:W-:Y:S02]  /*11a0*/  IMAD.MOV.U32 R2, RZ, RZ, R13 ;  /* 0x000000ffff027224 */ /* 0x000fe400078e000d */
[----:B------:R-:W-:Y:S01]  /*11b0*/  IMAD.MOV.U32 R3, RZ, RZ, R0 ;  /* 0x000000ffff037224 */ /* 0x000fe200078e0000 */
[----:B------:R-:W-:Y:S06]  /*11c0*/  BRA `(.L_x_69) ;  /* 0x0000002c00807947 */ /* 0x000fec0003800000 */
.L_x_59:
[----:B------:R-:W0:Y:S01]  /*11d0*/  S2R R0, SR_TID.X ;  /* 0x0000000000007919 */ /* 0x000e220000002100 */
[----:B------:R-:W1:Y:S01]  /*11e0*/  LDC.64 R20, c[0x0][0x380] ;  /* 0x0000e000ff147b82 */ /* 0x000e620000000a00 */
[----:B------:R-:W-:Y:S02]  /*11f0*/  IMAD.U32 R3, RZ, RZ, UR16 ;  /* 0x00000010ff037e24 */ /* 0x000fe4000f8e00ff */
[----:B0-----:R-:W-:-:S04]  /*1200*/  IMAD.SHL.U32 R2, R0, 0x4, RZ ;  /* 0x0000000400027824 */ /* 0x001fc800078e00ff */
[----:B------:R-:W-:-:S04]  /*1210*/  IMAD R3, R3, 0x800, R2 ;  /* 0x0000080003037824 */ /* 0x000fc800078e0202 */
[----:B-1----:R-:W-:-:S05]  /*1220*/  IMAD.WIDE.U32 R20, R3, 0x8, R20 ;  /* 0x0000000803147825 */ /* 0x002fca00078e0014 */
[----:B------:R-:W2:Y:S04]  /*1230*/  LDG.E.128.CONSTANT R4, desc[UR10][R20.64] ;  /* 0x0000000a14047981 */ /* 0x000ea8000c1e9d00 */
[----:B------:R-:W3:Y:S04]  /*1240*/  LDG.E.128.CONSTANT R8, desc[UR10][R20.64+0x10] ;  /* 0x0000100a14087981 */ /* 0x000ee8000c1e9d00 */
[----:B------:R-:W4:Y:S04]  /*1250*/  LDG.E.128.CONSTANT R12, desc[UR10][R20.64+0x2000] ;  /* 0x0020000a140c7981 */ /* 0x000f28000c1e9d00 */
[----:B------:R-:W5:Y:S01]  /*1260*/  LDG.E.128.CONSTANT R16, desc[UR10][R20.64+0x2010] ;  /* 0x0020100a14107981 */ /* 0x000f62000c1e9d00 */
[----:B------:R-:W-:Y:S01]  /*1270*/  UISETP.GE.U32.AND UP0, UPT, UR12, UR5, UPT ;  /* 0x000000050c00728c */ /* 0x000fe2000bf06070 */
        /* <DEDUP_REMOVED lines=21> */
[----:B------:R-:W-:Y:S06]  /*13d0*/  BRA.U !UP0, `(.L_x_70) ;  /* 0x0000000508dc7547 */ /* 0x000fec000b800000 */
[----:B------:R-:W-:Y:S02]  /*13e0*/  ULEA UR6, UR16, UR5, 0xb ;  /* 0x0000000510067291 */ /* 0x000fe4000f8e58ff */
[----:B------:R-:W-:Y:S01]  /*13f0*/  UIADD3 UR14, UPT, UPT, UR8, -0x800, URZ ;  /* 0xfffff800080e7890 */ /* 0x000fe2000fffe0ff */
[----:B------:R-:W0:Y:S03]  /*1400*/  LDCU UR9, c[0x0][0x3a8] ;  /* 0x00007500ff0977ac */ /* 0x000e260008000800 */
[----:B------:R-:W-:Y:S01]  /*1410*/  VIADD R3, R0, UR6 ;  /* 0x0000000600037c36 */ /* 0x000fe20008000000 */
[----:B------:R-:W-:Y:S01]  /*1420*/  UISETP.GT.U32.AND UP0, UPT, UR6, UR14, UPT ;  /* 0x0000000e0600728c */ /* 0x000fe2000bf04070 */
[----:B------:R-:W1:Y:S01]  /*1430*/  LDCU.64 UR18, c[0x0][0x380] ;  /* 0x00007000ff1277ac */ /* 0x000e620008000a00 */
[----:B------:R-:W-:Y:S01]  /*1440*/  UIADD3 UR13, UPT, UPT, UR6, 0x100, URZ ;  /* 0x00000100060d7890 */ /* 0x000fe2000fffe0ff */
[----:B------:R-:W-:Y:S01]  /*1450*/  UMOV UR4, URZ ;  /* 0x000000ff00047c82 */ /* 0x000fe20008000000 */
[----:B------:R-:W-:-:S05]  /*1460*/  UMOV UR7, UR6 ;  /* 0x0000000600077c82 */ /* 0x000fca0008000000 */
[----:B------:R-:W-:Y:S05]  /*1470*/  BRA.U UP0, `(.L_x_71) ;  /* 0x0000000100a87547 */ /* 0x000fea000b800000 */
.L_x_72:
[----:B------:R-:W-:-:S05]  /*1480*/  IADD3 R4, P0, PT, R2, UR7, RZ ;  /* 0x0000000702047c10 */ /* 0x000fca000ff1e0ff */
[----:B------:R-:W-:Y:S01]  /*1490*/  IMAD.X R5, RZ, RZ, RZ, P0 ;  /* 0x000000ffff057224 */ /* 0x000fe200000e06ff */
[----:B-1----:R-:W-:-:S04]  /*14a0*/  LEA R22, P0, R4, UR18, 0x3 ;  /* 0x0000001204167c11 */ /* 0x002fc8000f8018ff */
[----:B------:R-:W-:-:S05]  /*14b0*/  LEA.HI.X R23, R4, UR19, R5, 0x3, P0 ;  /* 0x0000001304177c11 */ /* 0x000fca00080f1c05 */
[----:B------:R-:W2:Y:S04]  /*14c0*/  LDG.E.128.CONSTANT R4, desc[UR10][R22.64] ;  /* 0x0000000a16047981 */ /* 0x000ea8000c1e9d00 */
[----:B------:R-:W3:Y:S04]  /*14d0*/  LDG.E.128.CONSTANT R8, desc[UR10][R22.64+0x10] ;  /* 0x0000100a16087981 */ /* 0x000ee8000c1e9d00 */
[----:B------:R-:W4:Y:S04]  /*14e0*/  LDG.E.128.CONSTANT R12, desc[UR10][R22.64+0x2000] ;  /* 0x0020000a160c7981 */ /* 0x000f28000c1e9d00 */
[----:B------:R-:W5:Y:S01]  /*14f0*/  LDG.E.128.CONSTANT R16, desc[UR10][R22.64+0x2010] ;  /* 0x0020100a16107981 */ /* 0x000f62000c1e9d00 */
[----:B0-----:R-:W-:-:S02]  /*1500*/  UMOV UR8, UR9 ;  /* 0x0000000900087c82 */ /* 0x001fc40008000000 */
[----:B------:R-:W-:-:S04]  /*1510*/  UIADD3 UR15, UPT, UPT, -UR7, UR8, URZ ;  /* 0x00000008070f7290 */ /* 0x000fc8000fffe1ff */
[----:B------:R-:W-:Y:S01]  /*1520*/  UISETP.GE.U32.AND UP0, UPT, UR15, UR5, UPT ;  /* 0x000000050f00728c */ /* 0x000fe2000bf06070 */
        /* <DEDUP_REMOVED lines=25> */
[----:B------:R-:W-:Y:S02]  /*16c0*/  UIADD3 UR7, UPT, UPT, UR5, UR7, URZ ;  /* 0x0000000705077290 */ /* 0x000fe4000fffe0ff */
[----:B------:R-:W-:Y:S01]  /*16d0*/  VIADD R3, R3, UR5 ;  /* 0x0000000503037c36 */ /* 0x000fe20008000000 */
[----:B------:R-:W-:Y:S02]  /*16e0*/  UIADD3 UR4, UPT, UPT, UR4, 0x1, URZ ;  /* 0x0000000104047890 */ /* 0x000fe4000fffe0ff */
[----:B------:R-:W-:Y:S02]  /*16f0*/  UISETP.GT.U32.AND UP0, UPT, UR7, UR14, UPT ;  /* 0x0000000e0700728c */ /* 0x000fe4000bf04070 */
[----:B------:R-:W-:-:S07]  /*1700*/  UIADD3 UR13, UPT, UPT, UR5, UR13, URZ ;  /* 0x0000000d050d7290 */ /* 0x000fce000fffe0ff */
[----:B------:R-:W-:Y:S05]  /*1710*/  BRA.U !UP0, `(.L_x_72) ;  /* 0xfffffffd08587547 */ /* 0x000fea000b83ffff */
.L_x_71:
[----:B------:R-:W-:-:S09]  /*1720*/  UISETP.GE.U32.AND UP0, UPT, UR7, UR8, UPT ;  /* 0x000000080700728c */ /* 0x000fd2000bf06070 */
[----:B------:R-:W-:Y:S05]  /*1730*/  BRA.U UP0, `(.L_x_70) ;  /* 0x0000000500047547 */ /* 0x000fea000b800000 */
[----:B------:R-:W-:Y:S01]  /*1740*/  UIADD3 UR5, UPT, UPT, -UR7, UR8, URZ ;  /* 0x0000000807057290 */ /* 0x000fe2000fffe1ff */
[----:B------:R-:W-:Y:S05]  /*1750*/  BSSY.RECONVERGENT B1, `(.L_x_70) ;  /* 0x000003f000017945 */ /* 0x000fea0003800200 */
[----:B------:R-:W-:-:S13]  /*1760*/  ISETP.GE.AND P0, PT, R0, UR5, PT ;  /* 0x0000000500007c0c */ /* 0x000fda000bf06270 */
[----:B------:R-:W-:Y:S05]  /*1770*/  @P0 BRA `(.L_x_73) ;  /* 0x0000000000f00947 */ /* 0x000fea0003800000 */
[----:B------:R-:W2:Y:S01]  /*1780*/  LDC R5, c[0x0][0x3ac] ;  /* 0x0000eb00ff057b82 */ /* 0x000ea20000000800 */
[----:B------:R-:W-:Y:S01]  /*1790*/  LOP3.LUT R2, RZ, R0, RZ, 0x33, !PT ;  /* 0x00000000ff027212 */ /* 0x000fe200078e33ff */
[----:B------:R-:W-:Y:S01]  /*17a0*/  BSSY.RECONVERGENT B2, `(.L_x_74) ;  /* 0x0000019000027945 */ /* 0x000fe20003800200 */
[----:B------:R-:W-:-:S03]  /*17b0*/  IMAD.MOV.U32 R8, RZ, RZ, R0 ;  /* 0x000000ffff087224 */ /* 0x000fc600078e0000 */
[----:B------:R-:W-:-:S04]  /*17c0*/  VIADD R2, R2, UR8 ;  /* 0x0000000802027c36 */ /* 0x000fc80008000000 */
[C---:B------:R-:W-:Y:S01]  /*17d0*/  VIADD R4, R2.reuse, -UR6 ;  /* 0x8000000602047c36 */ /* 0x040fe20008000000 */
[C---:B------:R-:W-:Y:S02]  /*17e0*/  LOP3.LUT R6, R2.reuse, 0x300, RZ, 0xc0, !PT ;  /* 0x0000030002067812 */ /* 0x040fe400078ec0ff */
[----:B------:R-:W-:Y:S02]  /*17f0*/  LEA.HI R2, R2, 0x1, RZ, 0x18 ;  /* 0x0000000102027811 */ /* 0x000fe400078fc0ff */
[----:B------:R-:W-:Y:S01]  /*1800*/  ISETP.NE.AND P0, PT, R6, 0x300, PT ;  /* 0x000003000600780c */ /* 0x000fe20003f05270 */
[----:B--2---:R-:W-:-:S04]  /*1810*/  IMAD R5, R5, UR4, RZ ;  /* 0x0000000405057c24 */ /* 0x004fc8000f8e02ff */
[----:B------:R-:W-:-:S05]  /*1820*/  IMAD R4, R5, -0x800, R4 ;  /* 0xfffff80005047824 */ /* 0x000fca00078e0204 */
[----:B------:R-:W-:-:S03]  /*1830*/  ISETP.GE.U32.AND P2, PT, R4, 0x300, PT ;  /* 0x000003000400780c */ /* 0x000fc60003f46070 */
[----:B------:R-:W-:Y:S10]  /*1840*/  @!P0 BRA `(.L_x_75) ;  /* 0x0000000000388947 */ /* 0x000ff40003800000 */
[----:B------:R-:W2:Y:S01]  /*1850*/  LDC.64 R6, c[0x0][0x380] ;  /* 0x0000e000ff067b82 */ /* 0x000ea20000000a00 */
[----:B------:R-:W-:Y:S01]  /*1860*/  LOP3.LUT R2, R2, 0x3, RZ, 0xc0, !PT ;  /* 0x0000000302027812 */ /* 0x000fe200078ec0ff */
[----:B------:R-:W-:-:S04]  /*1870*/  IMAD.MOV.U32 R8, RZ, RZ, R0 ;  /* 0x000000ffff087224 */ /* 0x000fc800078e0000 */
[----:B------:R-:W-:-:S07]  /*1880*/  IMAD.MOV R2, RZ, RZ, -R2 ;  /* 0x000000ffff027224 */ /* 0x000fce00078e0a02 */
.L_x_76:
[----:B--2---:R-:W-:-:S06]  /*1890*/  IMAD.WIDE.U32 R4, R3, 0x8, R6 ;  /* 0x0000000803047825 */ /* 0x004fcc00078e0006 */
        /* <DEDUP_REMOVED lines=9> */
.L_x_75:
[----:B01----:R-:W-:Y:S05]  /*1930*/  BSYNC.RECONVERGENT B2 ;  /* 0x0000000000027941 */ /* 0x003fea0003800200 */
.L_x_74:
[----:B------:R-:W-:Y:S05]  /*1940*/  @!P2 BRA `(.L_x_73) ;  /* 0x00000000007ca947 */ /* 0x000fea0003800000 */
[----:B------:R-:W0:Y:S01]  /*1950*/  LDC.64 R2, c[0x0][0x380] ;  /* 0x0000e000ff027b82 */ /* 0x000e220000000a00 */
[C---:B------:R-:W-:Y:S02]  /*1960*/  VIADD R4, R8.reuse, 0x200 ;  /* 0x0000020008047836 */ /* 0x040fe40000000000 */
[----:B------:R-:W-:-:S07]  /*1970*/  VIADD R5, R8, UR13 ;  /* 0x0000000d08057c36 */ /* 0x000fce0008000000 */
.L_x_77:
[----:B------:R-:W-:-:S04]  /*1980*/  VIADD R7, R5, 0xffffff00 ;  /* 0xffffff0005077836 */ /* 0x000fc80000000000 */
[----:B0-----:R-:W-:-:S06]  /*1990*/  IMAD.WIDE.U32 R6, R7, 0x8, R2 ;  /* 0x0000000807067825 */ /* 0x001fcc00078e0002 */
[----:B------:R-:W2:Y:S01]  /*19a0*/  LDG.E.64.CONSTANT R6, desc[UR10][R6.64] ;  /* 0x0000000a06067981 */ /* 0x000ea2000c1e9b00 */
[----:B------:R-:W-:-:S04]  /*19b0*/  IMAD.WIDE.U32 R8, R5, 0x8, R2 ;  /* 0x0000000805087825 */ /* 0x000fc800078e0002 */
[----:B------:R-:W-:Y:S02]  /*19c0*/  VIADD R11, R5, 0x100 ;  /* 0x00000100050b7836 */ /* 0x000fe40000000000 */
[----:B------:R-:W3:Y:S02]  /*19d0*/  LDG.E.64.CONSTANT R8, desc[UR10][R8.64] ;  /* 0x0000000a08087981 */ /* 0x000ee4000c1e9b00 */
[----:B------:R-:W-:-:S04]  /*19e0*/  IMAD.WIDE.U32 R10, R11, 0x8, R2 ;  /* 0x000000080b0a7825 */ /* 0x000fc800078e0002 */
[----:B------:R-:W-:Y:S02]  /*19f0*/  VIADD R13, R5, 0x200 ;  /* 0x00000200050d7836 */ /* 0x000fe40000000000 */
[----:B------:R-:W4:Y:S02]  /*1a00*/  LDG.E.64.CONSTANT R10, desc[UR10][R10.64] ;  /* 0x0000000a0a0a7981 */ /* 0x000f24000c1e9b00 */
[----:B------:R-:W-:-:S06]  /*1a10*/  IMAD.WIDE.U32 R12, R13, 0x8, R2 ;  /* 0x000000080d0c7825 */ /* 0x000fcc00078e0002 */
[----:B------:R-:W5:Y:S01]  /*1a20*/  LDG.E.64.CONSTANT R12, desc[UR10][R12.64] ;  /* 0x0000000a0c0c7981 */ /* 0x000f62000c1e9b00 */
[----:B------:R-:W-:Y:S01]  /*1a30*/  VIADD R5, R5, 0x400 ;  /* 0x0000040005057836 */ /* 0x000fe20000000000 */
[----:B--2---:R-:W-:-:S06]  /*1a40*/  DSETP.GEU.AND P0, PT, R20, R6, PT ;  /* 0x000000061400722a */ /* 0x004fcc0003f0e000 */
[----:B------:R-:W-:Y:S02]  /*1a50*/  FSEL R14, R6, R20, !P0 ;  /* 0x00000014060e7208 */ /* 0x000fe40004000000 */
[----:B------:R-:W-:-:S06]  /*1a60*/  FSEL R15, R7, R21, !P0 ;  /* 0x00000015070f7208 */ /* 0x000fcc0004000000 */
[----:B---3--:R-:W-:-:S06]  /*1a70*/  DSETP.GEU.AND P0, PT, R14, R8, PT ;  /* 0x000000080e00722a */ /* 0x008fcc0003f0e000 */
[----:B------:R-:W-:Y:S01]  /*1a80*/  FSEL R6, R8, R14, !P0 ;  /* 0x0000000e08067208 */ /* 0x000fe20004000000 */
[C---:B------:R-:W-:Y:S01]  /*1a90*/  VIADD R8, R4.reuse, 0x200 ;  /* 0x0000020004087836 */ /* 0x040fe20000000000 */
[----:B------:R-:W-:Y:S01]  /*1aa0*/  FSEL R7, R9, R15, !P0 ;  /* 0x0000000f09077208 */ /* 0x000fe20004000000 */
[----:B------:R-:W-:-:S05]  /*1ab0*/  VIADD R4, R4, 0x400 ;  /* 0x0000040004047836 */ /* 0x000fca0000000000 */
[----:B----4-:R-:W-:-:S06]  /*1ac0*/  DSETP.GEU.AND P0, PT, R6, R10, PT ;  /* 0x0000000a0600722a */ /* 0x010fcc0003f0e000 */
[----:B------:R-:W-:Y:S02]  /*1ad0*/  FSEL R6, R10, R6, !P0 ;  /* 0x000000060a067208 */ /* 0x000fe40004000000 */
[----:B------:R-:W-:-:S06]  /*1ae0*/  FSEL R7, R11, R7, !P0 ;  /* 0x000000070b077208 */ /* 0x000fcc0004000000 */
[----:B-----5:R-:W-:-:S06]  /*1af0*/  DSETP.GEU.AND P0, PT, R6, R12, PT ;  /* 0x0000000c0600722a */ /* 0x020fcc0003f0e000 */
[----:B------:R-:W-:Y:S02]  /*1b00*/  FSEL R20, R12, R6, !P0 ;  /* 0x000000060c147208 */ /* 0x000fe40004000000 */
[----:B------:R-:W-:Y:S02]  /*1b10*/  FSEL R21, R13, R7, !P0 ;  /* 0x000000070d157208 */ /* 0x000fe40004000000 */
[----:B------:R-:W-:-:S13]  /*1b20*/  ISETP.GE.AND P0, PT, R8, UR5, PT ;  /* 0x0000000508007c0c */ /* 0x000fda000bf06270 */
[----:B------:R-:W-:Y:S05]  /*1b30*/  @!P0 BRA `(.L_x_77) ;  /* 0xfffffffc00908947 */ /* 0x000fea000383ffff */
.L_x_73:
[----:B01----:R-:W-:Y:S05]  /*1b40*/  BSYNC.RECONVERGENT B1 ;  /* 0x0000000000017941 */ /* 0x003fea0003800200 */
.L_x_70:
[----:B------:R-:W2:Y:S01]  /*1b50*/  S2R R7, SR_LANEID ;  /* 0x0000000000077919 */ /* 0x000ea20000000000 */
[----:B------:R-:W-:Y:S04]  /*1b60*/  SHFL.DOWN PT, R2, R20, 0x1, 0x1f ;  /* 0x08201f0014027f89 */ /* 0x000fe800000e0000 */
[----:B------:R-:W3:Y:S02]  /*1b70*/  SHFL.DOWN PT, R3, R21, 0x1, 0x1f ;  /* 0x08201f0015037f89 */ /* 0x000ee400000e0000 */
[----:B---3--:R-:W-:Y:S01]  /*1b80*/  DSETP.GEU.AND P0, PT, R20, R2, PT ;  /* 0x000000021400722a */ /* 0x008fe20003f0e000 */
[C---:B--2---:R-:W-:Y:S02]  /*1b90*/  ISETP.GT.AND P1, PT, R7.reuse, 0x1e, PT ;  /* 0x0000001e0700780c */ /* 0x044fe40003f24270 */
        /* <DEDUP_REMOVED lines=9> */
[----:B------:R-:W2:Y:S03]  /*1c30*/  SHFL.DOWN PT, R5, R3, 0x2, 0x1f ;  /* 0x08401f0003057f89 */ /* 0x000ea600000e0000 */
[----:B------:R-:W-:Y:S01]  /*1c40*/  @!P2 LOP3.LUT R6, R6, 0xf8, RZ, 0xc0, !PT ;  /* 0x000000f80606a812 */ /* 0x000fe200078ec0ff */
[----:B------:R-:W3:Y:S01]  /*1c50*/  @!P2 S2R R9, SR_CgaCtaId ;  /* 0x000000000009a919 */ /* 0x000ee20000008800 */
[----:B--2---:R-:W-:-:S06]  /*1c60*/  DSETP.GEU.AND P0, PT, R2, R4, PT ;  /* 0x000000040200722a */ /* 0x004fcc0003f0e000 */
[----:B------:R-:W-:Y:S02]  /*1c70*/  @!P1 FSEL R2, R4, R2, !P0 ;  /* 0x0000000204029208 */ /* 0x000fe40004000000 */
[----:B------:R-:W-:Y:S02]  /*1c80*/  @!P1 FSEL R3, R5, R3, !P0 ;  /* 0x0000000305039208 */ /* 0x000fe40004000000 */
[----:B------:R-:W-:Y:S01]  /*1c90*/  ISETP.GT.AND P1, PT, R7, 0x1b, PT ;  /* 0x0000001b0700780c */ /* 0x000fe20003f24270 */
[----:B------:R-:W-:Y:S01]  /*1ca0*/  SHFL.DOWN PT, R4, R2, 0x4, 0x1f ;  /* 0x08801f0002047f89 */ /* 0x000fe200000e0000 */
[----:B---3--:R-:W-:-:S03]  /*1cb0*/  @!P2 LEA R9, R9, R8, 0x18 ;  /* 0x000000080909a211 */ /* 0x008fc600078ec0ff */
[----:B------:R-:W2:Y:S02]  /*1cc0*/  SHFL.DOWN PT, R5, R3, 0x4, 0x1f ;  /* 0x08801f0003057f89 */ /* 0x000ea400000e0000 */
[----:B------:R-:W-:Y:S01]  /*1cd0*/  @!P2 IMAD.IADD R9, R6, 0x1, R9 ;  /* 0x000000010609a824 */ /* 0x000fe200078e0209 */
[----:B--2---:R-:W-:-:S06]  /*1ce0*/  DSETP.GEU.AND P0, PT, R2, R4, PT ;  /* 0x000000040200722a */ /* 0x004fcc0003f0e000 */
[----:B------:R-:W-:Y:S02]  /*1cf0*/  @!P1 FSEL R2, R4, R2, !P0 ;  /* 0x0000000204029208 */ /* 0x000fe40004000000 */
[----:B------:R-:W-:Y:S02]  /*1d00*/  @!P1 FSEL R3, R5, R3, !P0 ;  /* 0x0000000305039208 */ /* 0x000fe40004000000 */
[----:B------:R-:W-:Y:S01]  /*1d10*/  ISETP.GT.AND P1, PT, R7, 0x17, PT ;  /* 0x000000170700780c */ /* 0x000fe20003f24270 */
[----:B------:R-:W-:Y:S04]  /*1d20*/  SHFL.DOWN PT, R4, R2, 0x8, 0x1f ;  /* 0x09001f0002047f89 */ /* 0x000fe800000e0000 */
[----:B------:R-:W2:Y:S02]  /*1d30*/  SHFL.DOWN PT, R5, R3, 0x8, 0x1f ;  /* 0x09001f0003057f89 */ /* 0x000ea400000e0000 */
[----:B--2---:R-:W-:-:S06]  /*1d40*/  DSETP.GEU.AND P0, PT, R2, R4, PT ;  /* 0x000000040200722a */ /* 0x004fcc0003f0e000 */
[----:B------:R-:W-:Y:S02]  /*1d50*/  @!P1 FSEL R2, R4, R2, !P0 ;  /* 0x0000000204029208 */ /* 0x000fe40004000000 */
[----:B------:R-:W-:Y:S02]  /*1d60*/  @!P1 FSEL R3, R5, R3, !P0 ;  /* 0x0000000305039208 */ /* 0x000fe40004000000 */
[----:B------:R-:W-:Y:S01]  /*1d70*/  ISETP.GT.AND P1, PT, R7, 0xf, PT ;  /* 0x0000000f0700780c */ /* 0x000fe20003f24270 */
[----:B------:R-:W-:Y:S04]  /*1d80*/  SHFL.DOWN PT, R4, R2, 0x10, 0x1f ;  /* 0x0a001f0002047f89 */ /* 0x000fe800000e0000 */
[----:B------:R-:W2:Y:S02]  /*1d90*/  SHFL.DOWN PT, R5, R3, 0x10, 0x1f ;  /* 0x0a001f0003057f89 */ /* 0x000ea400000e0000 */
[----:B--2---:R-:W-:-:S06]  /*1da0*/  DSETP.GEU.AND P0, PT, R2, R4, PT ;  /* 0x000000040200722a */ /* 0x004fcc0003f0e000 */
        /* <DEDUP_REMOVED lines=8> */
[----:B------:R-:W3:Y:S01]  /*1e30*/  S2UR UR5, SR_CgaCtaId ;  /* 0x00000000000579c3 */ /* 0x000ee20000008800 */
[----:B------:R-:W-:Y:S02]  /*1e40*/  UMOV UR4, 0x400 ;  /* 0x0000040000047882 */ /* 0x000fe40000000000 */
[----:B---3--:R-:W-:-:S09]  /*1e50*/  ULEA UR4, UR5, UR4, 0x18 ;  /* 0x0000000405047291 */ /* 0x008fd2000f8ec0ff */
[----:B------:R-:W3:Y:S04]  /*1e60*/  LDS.128 R12, [UR4+0x10] ;  /* 0x00001004ff0c7984 */ /* 0x000ee80008000c00 */
[----:B--2---:R-:W2:Y:S04]  /*1e70*/  LDS.128 R4, [UR4+0x20] ;  /* 0x00002004ff047984 */ /* 0x004ea80008000c00 */
[----:B------:R-:W4:Y:S01]  /*1e80*/  LDS.128 R8, [UR4+0x30] ;  /* 0x00003004ff087984 */ /* 0x000f220008000c00 */
[----:B---3--:R-:W-:-:S06]  /*1e90*/  DSETP.GEU.AND P1, PT, R2, R12, PT ;  /* 0x0000000c0200722a */ /* 0x008fcc0003f2e000 */
[----:B------:R-:W-:Y:S02]  /*1ea0*/  FSEL R2, R12, R2, !P1 ;  /* 0x000000020c027208 */ /* 0x000fe40004800000 */
[----:B------:R-:W-:-:S06]  /*1eb0*/  FSEL R3, R13, R3, !P1 ;  /* 0x000000030d037208 */ /* 0x000fcc0004800000 */
[----:B------:R-:W-:-:S06]  /*1ec0*/  DSETP.GEU.AND P1, PT, R2, R14, PT ;  /* 0x0000000e0200722a */ /* 0x000fcc0003f2e000 */
[----:B------:R-:W-:Y:S02]  /*1ed0*/  FSEL R2, R14, R2, !P1 ;  /* 0x000000020e027208 */ /* 0x000fe40004800000 */
[----:B------:R-:W-:-:S06]  /*1ee0*/  FSEL R3, R15, R3, !P1 ;  /* 0x000000030f037208 */ /* 0x000fcc0004800000 */
[----:B--2---:R-:W-:-:S06]  /*1ef0*/  DSETP.GEU.AND P1, PT, R2, R4, PT ;  /* 0x000000040200722a */ /* 0x004fcc0003f2e000 */
[----:B------:R-:W-:Y:S02]  /*1f00*/  FSEL R4, R4, R2, !P1 ;  /* 0x0000000204047208 */ /* 0x000fe40004800000 */
[----:B------:R-:W-:Y:S02]  /*1f10*/  FSEL R5, R5, R3, !P1 ;  /* 0x0000000305057208 */ /* 0x000fe40004800000 */
[----:B------:R-:W2:Y:S04]  /*1f20*/  LDS.64 R2, [UR4+0x40] ;  /* 0x00004004ff027984 */ /* 0x000ea80008000a00 */
        /* <DEDUP_REMOVED lines=9> */
[----:B--2---:R-:W-:-:S06]  /*1fc0*/  DSETP.GEU.AND P1, PT, R4, R2, PT ;  /* 0x000000020400722a */ /* 0x004fcc0003f2e000 */
[----:B------:R-:W-:Y:S02]  /*1fd0*/  FSEL R2, R2, R4, !P1 ;  /* 0x0000000402027208 */ /* 0x000fe40004800000 */
[----:B------:R-:W-:Y:S01]  /*1fe0*/  FSEL R3, R3, R5, !P1 ;  /* 0x0000000503037208 */ /* 0x000fe20004800000 */
[----:B------:R-:W-:Y:S06]  /*1ff0*/  BRA `(.L_x_69) ;  /* 0x0000001c00f47947 */ /* 0x000fec0003800000 */
.L_x_58:
        /* <DEDUP_REMOVED lines=16> */
.L_x_80:
[----:B------:R-:W-:Y:S05]  /*2100*/  BSYNC.RECONVERGENT B1 ;  /* 0x0000000000017941 */ /* 0x000fea0003800200 */
.L_x_79:
        /* <DEDUP_REMOVED lines=18> */
.L_x_85:
        /* <DEDUP_REMOVED lines=10> */
.L_x_84:
[----:B------:R-:W-:Y:S05]  /*22d0*/  BSYNC.RECONVERGENT B2 ;  /* 0x0000000000027941 */ /* 0x000fea0003800200 */
.L_x_83:
[----:B------:R-:W-:Y:S05]  /*22e0*/  @!P2 BRA `(.L_x_82) ;  /* 0x000000000080a947 */ /* 0x000fea0003800000 */
[----:B------:R-:W0:Y:S01]  /*22f0*/  LDC.64 R4, c[0x0][0x380] ;  /* 0x0000e000ff047b82 */ /* 0x000e220000000a00 */
[----:B------:R-:W-:Y:S02]  /*2300*/  IMAD.U32 R7, RZ, RZ, UR16 ;  /* 0x00000010ff077e24 */ /* 0x000fe4000f8e00ff */
[----:B------:R-:W-:Y:S02]  /*2310*/  VIADD R6, R8, 0x200 ;  /* 0x0000020008067836 */ /* 0x000fe40000000000 */
[----:B------:R-:W-:-:S07]  /*2320*/  IMAD R7, R7, 0x800, R8 ;  /* 0x0000080007077824 */ /* 0x000fce00078e0208 */
.L_x_86:
        /* <DEDUP_REMOVED lines=28> */
.L_x_82:
[----:B------:R-:W-:Y:S05]  /*24f0*/  BSYNC.RECONVERGENT B1 ;  /* 0x0000000000017941 */ /* 0x000fea0003800200 */
.L_x_81:
        /* <DEDUP_REMOVED lines=45> */
[----:B------:R-:W-:-:S03]  /*27d0*/  FSEL R5, R5, R3, P1 ;  /* 0x0000000305057208 */ /* 0x000fc60000800000 */
[----:B0-----:R-:W-:Y:S02]  /*27e0*/  IMAD.MOV.U32 R2, RZ, RZ, R4 ;  /* 0x000000ffff027224 */ /* 0x001fe400078e0004 */
[----:B------:R-:W-:Y:S01]  /*27f0*/  IMAD.MOV.U32 R3, RZ, RZ, R5 ;  /* 0x000000ffff037224 */ /* 0x000fe200078e0005 */
[----:B------:R-:W-:Y:S06]  /*2800*/  BAR.SYNC.DEFER_BLOCKING 0x0 ;  /* 0x0000000000007b1d */ /* 0x000fec0000010000 */
[----:B------:R-:W-:Y:S05]  /*2810*/  @P0 BRA `(.L_x_69) ;  /* 0x0000001400ec0947 */ /* 0x000fea0003800000 */
[----:B------:R-:W0:Y:S01]  /*2820*/  S2UR UR5, SR_CgaCtaId ;  /* 0x00000000000579c3 */ /* 0x000e220000008800 */
[----:B------:R-:W-:Y:S02]  /*2830*/  UMOV UR4, 0x400 ;  /* 0x0000040000047882 */ /* 0x000fe40000000000 */
[----:B0-----:R-:W-:-:S09]  /*2840*/  ULEA UR4, UR5, UR4, 0x18 ;  /* 0x0000000405047291 */ /* 0x001fd2000f8ec0ff */
[----:B------:R-:W0:Y:S04]  /*2850*/  LDS.128 R12, [UR4+0x10] ;  /* 0x00001004ff0c7984 */ /* 0x000e280008000c00 */
[----:B------:R-:W1:Y:S04]  /*2860*/  LDS.128 R4, [UR4+0x20] ;  /* 0x00002004ff047984 */ /* 0x000e680008000c00 */
        /* <DEDUP_REMOVED lines=24> */
.L_x_87:
        /* <DEDUP_REMOVED lines=36> */
[----:B------:R-:W-:Y:S01]  /*2c30*/  VIADD R10, R10, 0x10 ;  /* 0x000000100a0a7836 */ /* 0x000fe20000000000 */
[----:B------:R-:W0:Y:S11]  /*2c40*/  SHFL.DOWN PT, R3, R7, 0x8, R5 ;  /* 0x0900000007037989 */ /* 0x000e3600000e0005 */
[----:B------:R-:W1:Y:S01]  /*2c50*/  @!P0 S2R R9, SR_CgaCtaId ;  /* 0x0000000000098919 */ /* 0x000e620000008800 */
[----:B------:R-:W-:Y:S01]  /*2c60*/  @!P0 MOV R8, 0x400 ;  /* 0x0000040000088802 */ /* 0x000fe20000000f00 */
[----:B0-----:R-:W-:Y:S01]  /*2c70*/  DSETP.GEU.AND P1, PT, R6, R2, PT ;  /* 0x000000020600722a */ /* 0x001fe20003f2e000 */
[----:B------:R-:W-:-:S05]  /*2c80*/  @!P0 SHF.R.U32.HI R6, RZ, 0x2, R0 ;  /* 0x00000002ff068819 */ /* 0x000fca0000011600 */
[----:B------:R-:W-:Y:S02]  /*2c90*/  @!P2 FSEL R4, R2, R4, !P1 ;  /* 0x000000040204a208 */ /* 0x000fe40004800000 */
[----:B------:R-:W-:Y:S02]  /*2ca0*/  @!P2 FSEL R7, R3, R7, !P1 ;  /* 0x000000070307a208 */ /* 0x000fe40004800000 */
[----:B------:R-:W-:Y:S01]  /*2cb0*/  ISETP.GT.AND P2, PT, R10, R5, PT ;  /* 0x000000050a00720c */ /* 0x000fe20003f44270 */
[----:B------:R-:W-:Y:S01]  /*2cc0*/  SHFL.DOWN PT, R2, R4, 0x10, R5 ;  /* 0x0a00000004027989 */ /* 0x000fe200000e0005 */
[----:B------:R-:W-:-:S03]  /*2cd0*/  @!P0 LOP3.LUT R6, R6, 0xf8, RZ, 0xc0, !PT ;  /* 0x000000f806068812 */ /* 0x000fc600078ec0ff */
[----:B------:R0:W2:Y:S01]  /*2ce0*/  SHFL.DOWN PT, R3, R7, 0x10, R5 ;  /* 0x0a00000007037989 */ /* 0x0000a200000e0005 */
        /* <DEDUP_REMOVED lines=11> */
[----:B0-----:R-:W-:Y:S05]  /*2da0*/  @P0 BRA `(.L_x_69) ;  /* 0x0000001000880947 */ /* 0x001fea0003800000 */
        /* <DEDUP_REMOVED lines=59> */
.L_x_78:
[----:B------:R-:W0:Y:S01]  /*3160*/  S2R R0, SR_TID.X ;  /* 0x0000000000007919 */ /* 0x000e220000002100 */
[----:B------:R-:W1:Y:S01]  /*3170*/  LDCU.64 UR8, c[0x0][0x380] ;  /* 0x00007000ff0877ac */ /* 0x000e620008000a00 */
[----:B------:R-:W-:Y:S02]  /*3180*/  IMAD.U32 R19, RZ, RZ, UR16 ;  /* 0x00000010ff137e24 */ /* 0x000fe4000f8e00ff */
[----:B-1----:R-:W-:Y:S02]  /*3190*/  IMAD.U32 R2, RZ, RZ, UR8 ;  /* 0x00000008ff027e24 */ /* 0x002fe4000f8e00ff */
[----:B------:R-:W-:Y:S02]  /*31a0*/  IMAD.U32 R3, RZ, RZ, UR9 ;  /* 0x00000009ff037e24 */ /* 0x000fe4000f8e00ff */
[----:B0-----:R-:W-:-:S04]  /*31b0*/  IMAD R19, R19, 0x800, R0 ;  /* 0x0000080013137824 */ /* 0x001fc800078e0200 */
[----:B------:R-:W-:-:S05]  /*31c0*/  IMAD.WIDE.U32 R18, R19, 0x8, R2 ;  /* 0x0000000813127825 */ /* 0x000fca00078e0002 */
        /* <DEDUP_REMOVED lines=8> */
[----:B------:R-:W-:Y:S01]  /*3250*/  UISETP.GE.U32.AND UP0, UPT, UR13, UR5, UPT ;  /* 0x000000050d00728c */ /* 0x000fe2000bf06070 */
        /* <DEDUP_REMOVED lines=21> */
[----:B------:R-:W-:Y:S06]  /*33b0*/  BRA.U !UP0, `(.L_x_88) ;  /* 0x0000000508dc7547 */ /* 0x000fec000b800000 */
[----:B------:R-:W-:Y:S02]  /*33c0*/  ULEA UR8, UR16, UR5, 0xb ;  /* 0x0000000510087291 */ /* 0x000fe4000f8e58ff */
[----:B------:R-:W-:Y:S02]  /*33d0*/  UIADD3 UR14, UPT, UPT, UR7, -0x800, URZ ;  /* 0xfffff800070e7890 */ /* 0x000fe4000fffe0ff */
[----:B------:R-:W-:Y:S02]  /*33e0*/  UIADD3 UR9, UPT, UPT, UR8, 0x100, URZ ;  /* 0x0000010008097890 */ /* 0x000fe4000fffe0ff */
[----:B------:R-:W-:Y:S02]  /*33f0*/  UISETP.GT.U32.AND UP0, UPT, UR8, UR14, UPT ;  /* 0x0000000e0800728c */ /* 0x000fe4000bf04070 */
[----:B------:R-:W-:Y:S01]  /*3400*/  VIADD R7, R0, UR8 ;  /* 0x0000000800077c36 */ /* 0x000fe20008000000 */
[----:B------:R-:W-:Y:S01]  /*3410*/  UMOV UR4, URZ ;  /* 0x000000ff00047c82 */ /* 0x000fe20008000000 */
[----:B------:R-:W-:-:S05]  /*3420*/  UMOV UR6, UR8 ;  /* 0x0000000800067c82 */ /* 0x000fca0008000000 */
[----:B------:R-:W-:Y:S05]  /*3430*/  BRA.U UP0, `(.L_x_89) ;  /* 0x0000000100b87547 */ /* 0x000fea000b800000 */
[----:B------:R-:W0:Y:S01]  /*3440*/  LDC.64 R2, c[0x0][0x380] ;  /* 0x0000e000ff027b82 */ /* 0x000e220000000a00 */
[----:B------:R-:W1:Y:S01]  /*3450*/  LDCU UR7, c[0x0][0x3a8] ;  /* 0x00007500ff0777ac */ /* 0x000e620008000800 */
[----:B------:R-:W-:Y:S01]  /*3460*/  NOP ;  /* 0x0000000000007918 */ /* 0x000fe20000000000 */
.L_x_90:
[----:B------:R-:W-:-:S04]  /*3470*/  VIADD R23, R0, UR6 ;  /* 0x0000000600177c36 */ /* 0x000fc80008000000 */
[----:B0-----:R-:W-:-:S05]  /*3480*/  IMAD.WIDE.U32 R22, R23, 0x8, R2 ;  /* 0x0000000817167825 */ /* 0x001fca00078e0002 */
[----:B------:R-:W2:Y:S04]  /*3490*/  LDG.E.64.CONSTANT R24, desc[UR10][R22.64] ;  /* 0x0000000a16187981 */ /* 0x000ea8000c1e9b00 */
[----:B------:R-:W3:Y:S04]  /*34a0*/  LDG.E.64.CONSTANT R18, desc[UR10][R22.64+0x800] ;  /* 0x0008000a16127981 */ /* 0x000ee8000c1e9b00 */
[----:B------:R-:W4:Y:S04]  /*34b0*/  LDG.E.64.CONSTANT R16, desc[UR10][R22.64+0x1000] ;  /* 0x0010000a16107981 */ /* 0x000f28000c1e9b00 */
[----:B------:R-:W5:Y:S04]  /*34c0*/  LDG.E.64.CONSTANT R14, desc[UR10][R22.64+0x1800] ;  /* 0x0018000a160e7981 */ /* 0x000f68000c1e9b00 */
[----:B------:R-:W5:Y:S04]  /*34d0*/  LDG.E.64.CONSTANT R12, desc[UR10][R22.64+0x2000] ;  /* 0x0020000a160c7981 */ /* 0x000f68000c1e9b00 */
[----:B------:R-:W5:Y:S04]  /*34e0*/  LDG.E.64.CONSTANT R10, desc[UR10][R22.64+0x2800] ;  /* 0x0028000a160a7981 */ /* 0x000f68000c1e9b00 */
[----:B------:R-:W5:Y:S04]  /*34f0*/  LDG.E.64.CONSTANT R8, desc[UR10][R22.64+0x3000] ;  /* 0x0030000a16087981 */ /* 0x000f68000c1e9b00 */
[----:B------:R-:W5:Y:S01]  /*3500*/  LDG.E.64.CONSTANT R20, desc[UR10][R22.64+0x3800] ;  /* 0x0038000a16147981 */ /* 0x000f62000c1e9b00 */
[----:B-1----:R-:W-:-:S04]  /*3510*/  UIADD3 UR12, UPT, UPT, -UR6, UR7, URZ ;  /* 0x00000007060c7290 */ /* 0x002fc8000fffe1ff */
        /* <DEDUP_REMOVED lines=32> */
.L_x_89:
[----:B------:R-:W-:-:S09]  /*3720*/  UISETP.GE.U32.AND UP0, UPT, UR6, UR7, UPT ;  /* 0x000000070600728c */ /* 0x000fd2000bf06070 */
[----:B------:R-:W-:Y:S05]  /*3730*/  BRA.U UP0, `(.L_x_88) ;  /* 0x0000000100fc7547 */ /* 0x000fea000b800000 */
[----:B------:R-:W-:Y:S01]  /*3740*/  UIADD3 UR5, UPT, UPT, -UR6, UR7, URZ ;  /* 0x0000000706057290 */ /* 0x000fe2000fffe1ff */
[----:B------:R-:W-:Y:S05]  /*3750*/  BSSY.RECONVERGENT B1, `(.L_x_88) ;  /* 0x000003d000017945 */ /* 0x000fea0003800200 */
[----:B------:R-:W-:-:S13]  /*3760*/  ISETP.GE.AND P0, PT, R0, UR5, PT ;  /* 0x0000000500007c0c */ /* 0x000fda000bf06270 */
[----:B------:R-:W-:Y:S05]  /*3770*/  @P0 BRA `(.L_x_91) ;  /* 0x0000000000e80947 */ /* 0x000fea0003800000 */
[----:B------:R-:W0:Y:S01]  /*3780*/  LDC R10, c[0x0][0x3ac] ;  /* 0x0000eb00ff0a7b82 */ /* 0x000e220000000800 */
[----:B------:R-:W-:Y:S01]  /*3790*/  LOP3.LUT R6, RZ, R0, RZ, 0x33, !PT ;  /* 0x00000000ff067212 */ /* 0x000fe200078e33ff */
[----:B------:R-:W-:Y:S04]  /*37a0*/  BSSY.RECONVERGENT B2, `(.L_x_92) ;  /* 0x0000018000027945 */ /* 0x000fe80003800200 */
[----:B------:R-:W-:-:S04]  /*37b0*/  VIADD R8, R6, UR7 ;  /* 0x0000000706087c36 */ /* 0x000fc80008000000 */
[----:B------:R-:W-:Y:S02]  /*37c0*/  VIADD R9, R8, -UR8 ;  /* 0x8000000808097c36 */ /* 0x000fe40008000000 */
[----:B0-----:R-:W-:Y:S01]  /*37d0*/  IMAD R6, R10, UR4, RZ ;  /* 0x000000040a067c24 */ /* 0x001fe2000f8e02ff */
[C---:B------:R-:W-:Y:S02]  /*37e0*/  LOP3.LUT R10, R8.reuse, 0x300, RZ, 0xc0, !PT ;  /* 0x00000300080a7812 */ /* 0x040fe400078ec0ff */
[----:B------:R-:W-:Y:S01]  /*37f0*/  LEA.HI R8, R8, 0x1, RZ, 0x18 ;  /* 0x0000000108087811 */ /* 0x000fe200078fc0ff */
[----:B------:R-:W-:Y:S01]  /*3800*/  IMAD R6, R6, -0x800, R9 ;  /* 0xfffff80006067824 */ /* 0x000fe200078e0209 */
[----:B------:R-:W-:Y:S01]  /*3810*/  ISETP.NE.AND P0, PT, R10, 0x300, PT ;  /* 0x000003000a00780c */ /* 0x000fe20003f05270 */
[----:B------:R-:W-:-:S03]  /*3820*/  IMAD.MOV.U32 R10, RZ, RZ, R0 ;  /* 0x000000ffff0a7224 */ /* 0x000fc600078e0000 */
[----:B------:R-:W-:-:S09]  /*3830*/  ISETP.GE.U32.AND P2, PT, R6, 0x300, PT ;  /* 0x000003000600780c */ /* 0x000fd20003f46070 */
[----:B------:R-:W-:Y:S05]  /*3840*/  @!P0 BRA `(.L_x_93) ;  /* 0x0000000000348947 */ /* 0x000fea0003800000 */
[----:B------:R-:W-:Y:S01]  /*3850*/  LOP3.LUT R8, R8, 0x3, RZ, 0xc0, !PT ;  /* 0x0000000308087812 */ /* 0x000fe200078ec0ff */
[----:B------:R-:W-:-:S04]  /*3860*/  IMAD.MOV.U32 R10, RZ, RZ, R0 ;  /* 0x000000ffff0a7224 */ /* 0x000fc800078e0000 */
[----:B------:R-:W-:-:S07]  /*3870*/  IMAD.MOV R6, RZ, RZ, -R8 ;  /* 0x000000ffff067224 */ /* 0x000fce00078e0a08 */
.L_x_94:
        /* <DEDUP_REMOVED lines=10> */
.L_x_93:
[----:B------:R-:W-:Y:S05]  /*3920*/  BSYNC.RECONVERGENT B2 ;  /* 0x0000000000027941 */ /* 0x000fea0003800200 */
.L_x_92:
[----:B------:R-:W-:Y:S05]  /*3930*/  @!P2 BRA `(.L_x_91) ;  /* 0x000000000078a947 */ /* 0x000fea0003800000 */
[C---:B------:R-:W-:Y:S02]  /*3940*/  VIADD R6, R10.reuse, 0x200 ;  /* 0x000002000a067836 */ /* 0x040fe40000000000 */
[----:B------:R-:W-:-:S07]  /*3950*/  VIADD R7, R10, UR9 ;  /* 0x000000090a077c36 */ /* 0x000fce0008000000 */
.L_x_95:
[----:B------:R-:W-:-:S04]  /*3960*/  VIADD R9, R7, 0xffffff00 ;  /* 0xffffff0007097836 */ /* 0x000fc80000000000 */
[----:B------:R-:W-:-:S06]  /*3970*/  IMAD.WIDE.U32 R8, R9, 0x8, R2 ;  /* 0x0000000809087825 */ /* 0x000fcc00078e0002 */
        /* <DEDUP_REMOVED lines=11> */
[----:B------:R-:W-:Y:S01]  /*3a30*/  FSEL R4, R8, R4, !P0 ;  /* 0x0000000408047208 */ /* 0x000fe20004000000 */
[C---:B------:R-:W-:Y:S01]  /*3a40*/  VIADD R8, R6.reuse, 0x200 ;  /* 0x0000020006087836 */ /* 0x040fe20000000000 */
[----:B------:R-:W-:Y:S01]  /*3a50*/  FSEL R5, R9, R5, !P0 ;  /* 0x0000000509057208 */ /* 0x000fe20004000000 */
[----:B------:R-:W-:-:S05]  /*3a60*/  VIADD R6, R6, 0x400 ;  /* 0x0000040006067836 */ /* 0x000fca0000000000 */
        /* <DEDUP_REMOVED lines=11> */
.L_x_91:
[----:B------:R-:W-:Y:S05]  /*3b20*/  BSYNC.RECONVERGENT B1 ;  /* 0x0000000000017941 */ /* 0x000fea0003800200 */
.L_x_88:
        /* <DEDUP_REMOVED lines=49> */
[----:B------:R-:W1:Y:S04]  /*3e40*/  LDS.128 R12, [UR4+0x10] ;  /* 0x00001004ff0c7984 */ /* 0x000e680008000c00 */
[----:B0-----:R-:W0:Y:S04]  /*3e50*/  LDS.128 R4, [UR4+0x20] ;  /* 0x00002004ff047984 */ /* 0x001e280008000c00 */
[----:B------:R-:W2:Y:S01]  /*3e60*/  LDS.128 R8, [UR4+0x30] ;  /* 0x00003004ff087984 */ /* 0x000ea20008000c00 */
[----:B-1----:R-:W-:-:S06]  /*3e70*/  DSETP.GEU.AND P1, PT, R2, R12, PT ;  /* 0x0000000c0200722a */ /* 0x002fcc0003f2e000 */
[----:B------:R-:W-:Y:S02]  /*3e80*/  FSEL R2, R12, R2, !P1 ;  /* 0x000000020c027208 */ /* 0x000fe40004800000 */
[----:B------:R-:W-:-:S06]  /*3e90*/  FSEL R3, R13, R3, !P1 ;  /* 0x000000030d037208 */ /* 0x000fcc0004800000 */
[----:B------:R-:W-:-:S06]  /*3ea0*/  DSETP.GEU.AND P1, PT, R2, R14, PT ;  /* 0x0000000e0200722a */ /* 0x000fcc0003f2e000 */
[----:B------:R-:W-:Y:S02]  /*3eb0*/  FSEL R2, R14, R2, !P1 ;  /* 0x000000020e027208 */ /* 0x000fe40004800000 */
[----:B------:R-:W-:-:S06]  /*3ec0*/  FSEL R3, R15, R3, !P1 ;  /* 0x000000030f037208 */ /* 0x000fcc0004800000 */
[----:B0-----:R-:W-:-:S06]  /*3ed0*/  DSETP.GEU.AND P1, PT, R2, R4, PT ;  /* 0x000000040200722a */ /* 0x001fcc0003f2e000 */
        /* <DEDUP_REMOVED lines=14> */
[----:B------:R-:W-:-:S07]  /*3fc0*/  FSEL R3, R3, R5, !P1 ;  /* 0x0000000503037208 */ /* 0x000fce0004800000 */
.L_x_69:
[----:B01----:R-:W-:Y:S05]  /*3fd0*/  BSYNC.RECONVERGENT B0 ;  /* 0x0000000000007941 */ /* 0x003fea0003800200 */
.L_x_57:
[----:B------:R-:W-:Y:S05]  /*3fe0*/  @P0 EXIT ;  /* 0x000000000000094d */ /* 0x000fea0003800000 */
[----:B------:R-:W0:Y:S02]  /*3ff0*/  LDCU.64 UR4, c[0x0][0x388] ;  /* 0x00007100ff0477ac */ /* 0x000e240008000a00 */
[----:B0-----:R-:W-:-:S06]  /*4000*/  UIMAD.WIDE.U32 UR4, UR16, 0x8, UR4 ;  /* 0x00000008100478a5 */ /* 0x001fcc000f8e0004 */
[----:B--2---:R-:W-:Y:S02]  /*4010*/  IMAD.U32 R4, RZ, RZ, UR4 ;  /* 0x00000004ff047e24 */ /* 0x004fe4000f8e00ff */
[----:B------:R-:W-:-:S05]  /*4020*/  IMAD.U32 R5, RZ, RZ, UR5 ;  /* 0x00000005ff057e24 */ /* 0x000fca000f8e00ff */
[----:B------:R-:W-:Y:S01]  /*4030*/  STG.E.64 desc[UR10][R4.64], R2 ;  /* 0x0000000204007986 */ /* 0x000fe2000c101b0a */
[----:B------:R-:W-:Y:S05]  /*4040*/  EXIT ;  /* 0x000000000000794d */ /* 0x000fea0003800000 */
.L_x_96:
        /* <DEDUP_REMOVED lines=11> */
.L_x_150:


//--------------------- .text._ZN3cub18CUB_300001_SM_10006detail6reduce28DeviceReduceSingleTileKernelINS2_10policy_hubIdjN4cuda3__47maximumIvEEE10Policy1000EPdSB_jS8_ddNS5_3std3__410__identityEEEvT0_T1_T2_T3_T4_T6_ --------------------------
	.section	.text._ZN3cub18CUB_300001_SM_10006detail6reduce28DeviceReduceSingleTileKernelINS2_10policy_hubIdjN4cuda3__47maximumIvEEE10Policy1000EPdSB_jS8_ddNS5_3std3__410__identityEEEvT0_T1_T2_T3_T4_T6_,"ax",@progbits
	.align	128
        .global         _ZN3cub18CUB_300001_SM_10006detail6reduce28DeviceReduceSingleTileKernelINS2_10policy_hubIdjN4cuda3__47maximumIvEEE10Policy1000EPdSB_jS8_ddNS5_3std3__410__identityEEEvT0_T1_T2_T3_T4_T6_
        .type           _ZN3cub18CUB_300001_SM_10006detail6reduce28DeviceReduceSingleTileKernelINS2_10policy_hubIdjN4cuda3__47maximumIvEEE10Policy1000EPdSB_jS8_ddNS5_3std3__410__identityEEEvT0_T1_T2_T3_T4_T6_,@function
        .size           _ZN3cub18CUB_300001_SM_10006detail6reduce28DeviceReduceSingleTileKernelINS2_10policy_hubIdjN4cuda3__47maximumIvEEE10Policy1000EPdSB_jS8_ddNS5_3std3__410__identityEEEvT0_T1_T2_T3_T4_T6_,(.L_x_151 - _ZN3cub18CUB_300001_SM_10006detail6reduce28DeviceReduceSingleTileKernelINS2_10policy_hubIdjN4cuda3__47maximumIvEEE10Policy1000EPdSB_jS8_ddNS5_3std3__410__identityEEEvT0_T1_T2_T3_T4_T6_)
        .other          _ZN3cub18CUB_300001_SM_10006detail6reduce28DeviceReduceSingleTileKernelINS2_10policy_hubIdjN4cuda3__47maximumIvEEE10Policy1000EPdSB_jS8_ddNS5_3std3__410__identityEEEvT0_T1_T2_T3_T4_T6_,@"STO_CUDA_ENTRY STV_DEFAULT"
_ZN3cub18CUB_300001_SM_10006detail6reduce28DeviceReduceSingleTileKernelINS2_10policy_hubIdjN4cuda3__47maximumIvEEE10Policy1000EPdSB_jS8_ddNS5_3std3__410__identityEEEvT0_T1_T2_T3_T4_T6_:
.text._ZN3cub18CUB_300001_SM_10006detail6reduce28DeviceReduceSingleTileKernelINS2_10policy_hubIdjN4cuda3__47maximumIvEEE10Policy1000EPdSB_jS8_ddNS5_3std3__410__identityEEEvT0_T1_T2_T3_T4_T6_:
        /* <DEDUP_REMOVED lines=13> */
.L_x_97:
[----:B------:R-:W0:Y:S01]  /*00d0*/  LDCU UR4, c[0x0][0x380] ;  /* 0x00007000ff0477ac */ /* 0x000e220008000800 */
[----:B------:R-:W-:Y:S01]  /*00e0*/  BSSY.RECONVERGENT B0, `(.L_x_98) ;  /* 0x00004ae000007945 */ /* 0x000fe20003800200 */
[----:B0-----:R-:W-:-:S09]  /*00f0*/  ULOP3.LUT UP0, URZ, UR4, 0x1f, URZ, 0xc0, !UPT ;  /* 0x0000001f04ff7892 */ /* 0x001fd2000f80c0ff */
[----:B------:R-:W-:Y:S05]  /*0100*/  BRA.U UP0, `(.L_x_99) ;  /* 0x0000002500447547 */ /* 0x000fea000b800000 */
[----:B------:R-:W-:-:S13]  /*0110*/  ISETP.GT.U32.AND P0, PT, R0, 0x7ff, PT ;  /* 0x000007ff0000780c */ /* 0x000fda0003f04070 */
[----:B------:R-:W-:Y:S05]  /*0120*/  @P0 BRA `(.L_x_100) ;  /* 0x0000001400f80947 */ /* 0x000fea0003800000 */
[----:B------:R-:W0:Y:S01]  /*0130*/  S2R R3, SR_TID.X ;  /* 0x0000000000037919 */ /* 0x000e220000002100 */
[----:B------:R-:W-:Y:S01]  /*0140*/  BSSY.RECONVERGENT B1, `(.L_x_101) ;  /* 0x0000009000017945 */ /* 0x000fe20003800200 */
[----:B------:R-:W-:Y:S02]  /*0150*/  CS2R R4, SRZ ;  /* 0x0000000000047805 */ /* 0x000fe4000001ff00 */
[----:B0-----:R-:W-:Y:S01]  /*0160*/  ISETP.GE.U32.AND P0, PT, R3, R0, PT ;  /* 0x000000000300720c */ /* 0x001fe20003f06070 */
[----:B------:R-:W-:-:S12]  /*0170*/  IMAD.MOV.U32 R9, RZ, RZ, R3 ;  /* 0x000000ffff097224 */ /* 0x000fd800078e0003 */
[----:B------:R-:W-:Y:S05]  /*0180*/  @P0 BRA `(.L_x_102) ;  /* 0x0000000000100947 */ /* 0x000fea0003800000 */
[----:B------:R-:W0:Y:S02]  /*0190*/  LDC.64 R4, c[0x0][0x380] ;  /* 0x0000e000ff047b82 */ /* 0x000e240000000a00 */
[----:B0-----:R-:W-:-:S06]  /*01a0*/  IMAD.WIDE.U32 R4, R3, 0x8, R4 ;  /* 0x0000000803047825 */ /* 0x001fcc00078e0004 */
[----:B------:R-:W5:Y:S01]  /*01b0*/  LDG.E.64.CONSTANT R4, desc[UR6][R4.64] ;  /* 0x0000000604047981 */ /* 0x000f62000c1e9b00 */
[----:B------:R-:W-:-:S07]  /*01c0*/  VIADD R9, R3, 0x100 ;  /* 0x0000010003097836 */ /* 0x000fce0000000000 */
.L_x_102:
[----:B------:R-:W-:Y:S05]  /*01d0*/  BSYNC.RECONVERGENT B1 ;  /* 0x0000000000017941 */ /* 0x000fea0003800200 */
.L_x_101:
[----:B------:R-:W-:Y:S01]  /*01e0*/  ISETP.GE.U32.AND P0, PT, R9, R0, PT ;  /* 0x000000000900720c */ /* 0x000fe20003f06070 */
        /* <DEDUP_REMOVED lines=16> */
.L_x_107:
        /* <DEDUP_REMOVED lines=12> */
.L_x_106:
[----:B------:R-:W-:Y:S05]  /*03b0*/  BSYNC.RECONVERGENT B2 ;  /* 0x0000000000027941 */ /* 0x000fea0003800200 */
.L_x_105:
[----:B------:R-:W-:Y:S05]  /*03c0*/  @!P0 BRA `(.L_x_104) ;  /* 0x0000000800288947 */ /* 0x000fea0003800000 */
[----:B------:R-:W0:Y:S01]  /*03d0*/  LDC.64 R6, c[0x0][0x380] ;  /* 0x0000e000ff067b82 */ /* 0x000e220000000a00 */
[----:B------:R-:W-:Y:S01]  /*03e0*/  IMAD.IADD R2, R0, 0x1, -R9 ;  /* 0x0000000100027824 */ /* 0x000fe200078e0a09 */
[----:B------:R-:W-:Y:S01]  /*03f0*/  BSSY.RECONVERGENT B2, `(.L_x_108) ;  /* 0x000004c000027945 */ /* 0x000fe20003800200 */
[----:B------:R-:W-:-:S03]  /*0400*/  PLOP3.LUT P0, PT, PT, PT, PT, 0x80, 0x8 ;  /* 0x000000000008781c */ /* 0x000fc60003f0f070 */
[----:B------:R-:W-:Y:S01]  /*0410*/  ISETP.GT.AND P1, PT, R2, 0xc00, PT ;  /* 0x00000c000200780c */ /* 0x000fe20003f24270 */
[----:B0-----:R-:W-:-:S12]  /*0420*/  IMAD.WIDE.U32 R6, R9, 0x8, R6 ;  /* 0x0000000809067825 */ /* 0x001fd800078e0006 */
[----:B------:R-:W-:Y:S05]  /*0430*/  @!P1 BRA `(.L_x_109) ;  /* 0x00000004001c9947 */ /* 0x000fea0003800000 */
[----:B------:R-:W-:Y:S01]  /*0440*/  PLOP3.LUT P0, PT, PT, PT, PT, 0x8, 0x80 ;  /* 0x000000000080781c */ /* 0x000fe20003f0e170 */
[----:B------:R-:W-:-:S12]  /*0450*/  VIADD R2, R0, 0xfffff400 ;  /* 0xfffff40000027836 */ /* 0x000fd80000000000 */
.L_x_110:
[----:B------:R-:W2:Y:S04]  /*0460*/  LDG.E.64.CONSTANT R40, desc[UR6][R6.64] ;  /* 0x0000000606287981 */ /* 0x000ea8000c1e9b00 */
[----:B------:R-:W3:Y:S04]  /*0470*/  LDG.E.64.CONSTANT R38, desc[UR6][R6.64+0x800] ;  /* 0x0008000606267981 */ /* 0x000ee8000c1e9b00 */
[----:B------:R-:W4:Y:S04]  /*0480*/  LDG.E.64.CONSTANT R36, desc[UR6][R6.64+0x1000] ;  /* 0x0010000606247981 */ /* 0x000f28000c1e9b00 */
        /* <DEDUP_REMOVED lines=12> */
[----:B------:R0:W4:Y:S01]  /*0550*/  LDG.E.64.CONSTANT R10, desc[UR6][R6.64+0x7800] ;  /* 0x00780006060a7981 */ /* 0x000122000c1e9b00 */
[----:B------:R-:W-:-:S05]  /*0560*/  VIADD R9, R9, 0x1000 ;  /* 0x0000100009097836 */ /* 0x000fca0000000000 */
[----:B------:R-:W-:Y:S02]  /*0570*/  ISETP.GE.AND P2, PT, R9, R2, PT ;  /* 0x000000020900720c */ /* 0x000fe40003f46270 */
[----:B0-----:R-:W-:-:S05]  /*0580*/  IADD3 R6, P3, PT, R6, 0x8000, RZ ;  /* 0x0000800006067810 */ /* 0x001fca0007f7e0ff */
[----:B------:R-:W-:Y:S01]  /*0590*/  IMAD.X R7, RZ, RZ, R7, P3 ;  /* 0x000000ffff077224 */ /* 0x000fe200018e0607 */
        /* <DEDUP_REMOVED lines=49> */
.L_x_109:
[----:B------:R-:W-:Y:S05]  /*08b0*/  BSYNC.RECONVERGENT B2 ;  /* 0x0000000000027941 */ /* 0x000fea0003800200 */
.L_x_108:
[----:B------:R-:W-:Y:S01]  /*08c0*/  IMAD.IADD R2, R0, 0x1, -R9 ;  /* 0x0000000100027824 */ /* 0x000fe200078e0a09 */
[----:B------:R-:W-:Y:S04]  /*08d0*/  BSSY.RECONVERGENT B2, `(.L_x_111) ;  /* 0x0000027000027945 */ /* 0x000fe80003800200 */
[----:B------:R-:W-:-:S13]  /*08e0*/  ISETP.GT.AND P1, PT, R2, 0x400, PT ;  /* 0x000004000200780c */ /* 0x000fda0003f24270 */
[----:B------:R-:W-:Y:S05]  /*08f0*/  @!P1 BRA `(.L_x_112) ;  /* 0x0000000000909947 */ /* 0x000fea0003800000 */
[----:B------:R-:W2:Y:S04]  /*0900*/  LDG.E.64.CONSTANT R12, desc[UR6][R6.64] ;  /* 0x00000006060c7981 */ /* 0x000ea8000c1e9b00 */
[----:B------:R-:W3:Y:S04]  /*0910*/  LDG.E.64.CONSTANT R14, desc[UR6][R6.64+0x800] ;  /* 0x00080006060e7981 */ /* 0x000ee8000c1e9b00 */
[----:B------:R-:W4:Y:S04]  /*0920*/  LDG.E.64.CONSTANT R16, desc[UR6][R6.64+0x1000] ;  /* 0x0010000606107981 */ /* 0x000f28000c1e9b00 */
[----:B------:R-:W4:Y:S04]  /*0930*/  LDG.E.64.CONSTANT R18, desc[UR6][R6.64+0x1800] ;  /* 0x0018000606127981 */ /* 0x000f28000c1e9b00 */
[----:B------:R-:W4:Y:S04]  /*0940*/  LDG.E.64.CONSTANT R20, desc[UR6][R6.64+0x2000] ;  /* 0x0020000606147981 */ /* 0x000f28000c1e9b00 */
[----:B------:R-:W4:Y:S04]  /*0950*/  LDG.E.64.CONSTANT R22, desc[UR6][R6.64+0x2800] ;  /* 0x0028000606167981 */ /* 0x000f28000c1e9b00 */
[----:B------:R-:W4:Y:S04]  /*0960*/  LDG.E.64.CONSTANT R24, desc[UR6][R6.64+0x3000] ;  /* 0x0030000606187981 */ /* 0x000f28000c1e9b00 */
[----:B------:R0:W4:Y:S01]  /*0970*/  LDG.E.64.CONSTANT R10, desc[UR6][R6.64+0x3800] ;  /* 0x00380006060a7981 */ /* 0x000122000c1e9b00 */
[----:B------:R-:W-:Y:S01]  /*0980*/  VIADD R9, R9, 0x800 ;  /* 0x0000080009097836 */ /* 0x000fe20000000000 */
        /* <DEDUP_REMOVED lines=27> */
.L_x_112:
[----:B------:R-:W-:Y:S05]  /*0b40*/  BSYNC.RECONVERGENT B2 ;  /* 0x0000000000027941 */ /* 0x000fea0003800200 */
.L_x_111:
[----:B------:R-:W-:-:S13]  /*0b50*/  ISETP.LT.OR P0, PT, R9, R0, P0 ;  /* 0x000000000900720c */ /* 0x000fda0000701670 */
[----:B------:R-:W-:Y:S05]  /*0b60*/  @!P0 BRA `(.L_x_104) ;  /* 0x0000000000408947 */ /* 0x000fea0003800000 */
        /* <DEDUP_REMOVED lines=16> */
.L_x_104:
[----:B------:R-:W-:Y:S05]  /*0c70*/  BSYNC.RECONVERGENT B1 ;  /* 0x0000000000017941 */ /* 0x000fea0003800200 */
.L_x_103:
[----:B------:R-:W-:-:S13]  /*0c80*/  ISETP.GE.U32.AND P0, PT, R0, 0x100, PT ;  /* 0x000001000000780c */ /* 0x000fda0003f06070 */
        /* <DEDUP_REMOVED lines=58> */
[----:B-1----:R-:W0:Y:S04]  /*1030*/  LDS.128 R8, [UR4+0x10] ;  /* 0x00001004ff087984 */ /* 0x002e280008000c00 */
        /* <DEDUP_REMOVED lines=25> */
.L_x_113:
[----:B------:R-:W-:Y:S01]  /*11d0*/  LOP3.LUT R2, R3, 0x3e0, RZ, 0xc0, !PT ;  /* 0x000003e003027812 */ /* 0x000fe200078ec0ff */
[----:B------:R-:W0:Y:S03]  /*11e0*/  S2R R10, SR_LANEID ;  /* 0x00000000000a7919 */ /* 0x000e260000000000 */
[----:B------:R-:W-:Y:S01]  /*11f0*/  LOP3.LUT R9, RZ, R2, RZ, 0x33, !PT ;  /* 0x00000002ff097212 */ /* 0x000fe200078e33ff */
[----:B------:R-:W-:-:S04]  /*1200*/  VIADD R7, R2, 0x20 ;  /* 0x0000002002077836 */ /* 0x000fc80000000000 */
[----:B------:R-:W-:Y:S01]  /*1210*/  IMAD.IADD R9, R9, 0x1, R0 ;  /* 0x0000000109097824 */ /* 0x000fe200078e0200 */
[----:B------:R-:W-:-:S04]  /*1220*/  ISETP.GT.U32.AND P0, PT, R7, R0, PT ;  /* 0x000000000700720c */ /* 0x000fc80003f04070 */
        /* <DEDUP_REMOVED lines=60> */
[----:B------:R-:W-:Y:S01]  /*15f0*/  ISETP.GT.U32.AND P2, PT, R0, 0x20, PT ;  /* 0x000000200000780c */ /* 0x000fe20003f44070 */
        /* <DEDUP_REMOVED lines=8> */
[C---:B------:R-:W-:Y:S01]  /*1680*/  ISETP.GT.U32.AND P1, PT, R0.reuse, 0x40, PT ;  /* 0x000000400000780c */ /* 0x040fe20003f24070 */
[----:B------:R-:W-:Y:S01]  /*1690*/  IMAD.MOV.U32 R2, RZ, RZ, R13 ;  /* 0x000000ffff027224 */ /* 0x000fe200078e000d */
[----:B------:R-:W-:Y:S01]  /*16a0*/  ISETP.GT.U32.AND P2, PT, R0, 0x60, PT ;  /* 0x000000600000780c */ /* 0x000fe20003f44070 */
[----:B------:R-:W-:Y:S01]  /*16b0*/  IMAD.MOV.U32 R3, RZ, RZ, R12 ;  /* 0x000000ffff037224 */ /* 0x000fe200078e000c */
[----:B------:R-:W0:Y:S05]  /*16c0*/  LDS.128 R4, [UR4+0x30] ;  /* 0x00003004ff047984 */ /* 0x000e2a0008000c00 */
[----:B------:R-:W-:-:S06]  /*16d0*/  DSETP.GEU.AND P3, PT, R2, R14, PT ;  /* 0x0000000e0200722a */ /* 0x000fcc0003f6e000 */
[----:B------:R-:W-:Y:S02]  /*16e0*/  @P1 FSEL R13, R14, R13, !P3 ;  /* 0x0000000d0e0d1208 */ /* 0x000fe40005800000 */
[----:B------:R-:W-:Y:S02]  /*16f0*/  @P1 FSEL R12, R15, R12, !P3 ;  /* 0x0000000c0f0c1208 */ /* 0x000fe40005800000 */
[----:B------:R-:W-:Y:S01]  /*1700*/  ISETP.GT.U32.AND P1, PT, R0, 0x80, PT ;  /* 0x000000800000780c */ /* 0x000fe20003f24070 */
[----:B------:R-:W-:Y:S02]  /*1710*/  IMAD.MOV.U32 R2, RZ, RZ, R13 ;  /* 0x000000ffff027224 */ /* 0x000fe400078e000d */
[----:B------:R-:W-:-:S06]  /*1720*/  IMAD.MOV.U32 R3, RZ, RZ, R12 ;  /* 0x000000ffff037224 */ /* 0x000fcc00078e000c */
[----:B-1----:R-:W-:Y:S01]  /*1730*/  DSETP.GEU.AND P3, PT, R2, R8, PT ;  /* 0x000000080200722a */ /* 0x002fe20003f6e000 */
[----:B------:R-:W1:Y:S05]  /*1740*/  LDS.64 R2, [UR4+0x40] ;  /* 0x00004004ff027984 */ /* 0x000e6a0008000a00 */
[----:B------:R-:W-:Y:S02]  /*1750*/  @P2 FSEL R13, R8, R13, !P3 ;  /* 0x0000000d080d2208 */ /* 0x000fe40005800000 */
[----:B------:R-:W-:Y:S02]  /*1760*/  @P2 FSEL R12, R9, R12, !P3 ;  /* 0x0000000c090c2208 */ /* 0x000fe40005800000 */
[----:B------:R-:W-:Y:S01]  /*1770*/  ISETP.GT.U32.AND P2, PT, R0, 0xa0, PT ;  /* 0x000000a00000780c */ /* 0x000fe20003f44070 */
[----:B------:R-:W-:-:S02]  /*1780*/  IMAD.MOV.U32 R8, RZ, RZ, R13 ;  /* 0x000000ffff087224 */ /* 0x000fc400078e000d */
[----:B------:R-:W-:-:S06]  /*1790*/  IMAD.MOV.U32 R9, RZ, RZ, R12 ;  /* 0x000000ffff097224 */ /* 0x000fcc00078e000c */
[----:B------:R-:W-:-:S06]  /*17a0*/  DSETP.GEU.AND P3, PT, R8, R10, PT ;  /* 0x0000000a0800722a */ /* 0x000fcc0003f6e000 */
[----:B------:R-:W-:Y:S02]  /*17b0*/  @P1 FSEL R13, R10, R13, !P3 ;  /* 0x0000000d0a0d1208 */ /* 0x000fe40005800000 */
[----:B------:R-:W-:Y:S02]  /*17c0*/  @P1 FSEL R12, R11, R12, !P3 ;  /* 0x0000000c0b0c1208 */ /* 0x000fe40005800000 */
[----:B------:R-:W-:Y:S01]  /*17d0*/  ISETP.GT.U32.AND P1, PT, R0, 0xc0, PT ;  /* 0x000000c00000780c */ /* 0x000fe20003f24070 */
[----:B------:R-:W-:Y:S02]  /*17e0*/  IMAD.MOV.U32 R8, RZ, RZ, R13 ;  /* 0x000000ffff087224 */ /* 0x000fe400078e000d */
[----:B------:R-:W-:-:S06]  /*17f0*/  IMAD.MOV.U32 R9, RZ, RZ, R12 ;  /* 0x000000ffff097224 */ /* 0x000fcc00078e000c */
[----:B0-----:R-:W-:-:S06]  /*1800*/  DSETP.GEU.AND P3, PT, R8, R4, PT ;  /* 0x000000040800722a */ /* 0x001fcc0003f6e000 */
[----:B------:R-:W-:Y:S02]  /*1810*/  @P2 FSEL R13, R4, R13, !P3 ;  /* 0x0000000d040d2208 */ /* 0x000fe40005800000 */
[----:B------:R-:W-:Y:S02]  /*1820*/  @P2 FSEL R12, R5, R12, !P3 ;  /* 0x0000000c050c2208 */ /* 0x000fe40005800000 */
[----:B------:R-:W-:Y:S01]  /*1830*/  ISETP.GT.U32.AND P2, PT, R0, 0xe0, PT ;  /* 0x000000e00000780c */ /* 0x000fe20003f44070 */
        /* <DEDUP_REMOVED lines=13> */
.L_x_100:
[----:B------:R-:W0:Y:S01]  /*1910*/  S2R R4, SR_TID.X ;  /* 0x0000000000047919 */ /* 0x000e220000002100 */
[----:B------:R-:W1:Y:S01]  /*1920*/  LDC.64 R2, c[0x0][0x380] ;  /* 0x0000e000ff027b82 */ /* 0x000e620000000a00 */
[----:B0-----:R-:W-:-:S04]  /*1930*/  IMAD.SHL.U32 R5, R4, 0x4, RZ ;  /* 0x0000000404057824 */ /* 0x001fc800078e00ff */
[----:B-1----:R-:W-:-:S05]  /*1940*/  IMAD.WIDE.U32 R2, R5, 0x8, R2 ;  /* 0x0000000805027825 */ /* 0x002fca00078e0002 */
[----:B------:R-:W2:Y:S04]  /*1950*/  LDG.E.128.CONSTANT R16, desc[UR6][R2.64] ;  /* 0x0000000602107981 */ /* 0x000ea8000c1e9d00 */
[----:B------:R-:W3:Y:S04]  /*1960*/  LDG.E.128.CONSTANT R20, desc[UR6][R2.64+0x10] ;  /* 0x0000100602147981 */ /* 0x000ee8000c1e9d00 */
[----:B------:R-:W4:Y:S04]  /*1970*/  LDG.E.128.CONSTANT R12, desc[UR6][R2.64+0x2000] ;  /* 0x00200006020c7981 */ /* 0x000f28000c1e9d00 */
[----:B------:R-:W5:Y:S01]  /*1980*/  LDG.E.128.CONSTANT R8, desc[UR6][R2.64+0x2010] ;  /* 0x0020100602087981 */ /* 0x000f62000c1e9d00 */
[----:B------:R-:W-:-:S02]  /*1990*/  VIADD R24, R0, 0xfffff800 ;  /* 0xfffff80000187836 */ /* 0x000fc40000000000 */
[----:B------:R-:W-:-:S03]  /*19a0*/  IMAD.MOV.U32 R5, RZ, RZ, 0x800 ;  /* 0x00000800ff057424 */ /* 0x000fc600078e00ff */
[----:B------:R-:W-:Y:S01]  /*19b0*/  ISETP.GE.U32.AND P1, PT, R24, 0x800, PT ;  /* 0x000008001800780c */ /* 0x000fe20003f26070 */
        /* <DEDUP_REMOVED lines=23> */
[----:B------:R-:W-:-:S07]  /*1b30*/  IMAD.MOV.U32 R5, RZ, RZ, 0x800 ;  /* 0x00000800ff057424 */ /* 0x000fce00078e00ff */
.L_x_117:
[----:B------:R-:W-:-:S05]  /*1b40*/  IMAD.WIDE.U32 R26, R5, 0x8, R2 ;  /* 0x00000008051a7825 */ /* 0x000fca00078e0002 */
[----:B------:R-:W2:Y:S04]  /*1b50*/  LDG.E.128.CONSTANT R20, desc[UR6][R26.64] ;  /* 0x000000061a147981 */ /* 0x000ea8000c1e9d00 */
[----:B------:R-:W3:Y:S04]  /*1b60*/  LDG.E.128.CONSTANT R16, desc[UR6][R26.64+0x10] ;  /* 0x000010061a107981 */ /* 0x000ee8000c1e9d00 */
[----:B------:R-:W4:Y:S04]  /*1b70*/  LDG.E.128.CONSTANT R12, desc[UR6][R26.64+0x2000] ;  /* 0x002000061a0c7981 */ /* 0x000f28000c1e9d00 */
[----:B------:R-:W5:Y:S01]  /*1b80*/  LDG.E.128.CONSTANT R8, desc[UR6][R26.64+0x2010] ;  /* 0x002010061a087981 */ /* 0x000f62000c1e9d00 */
        /* <DEDUP_REMOVED lines=20> */
[----:B0-----:R-:W-:Y:S01]  /*1cd0*/  IMAD.IADD R8, R0, 0x1, -R5 ;  /* 0x0000000100087824 */ /* 0x001fe200078e0a05 */
[----:B------:R-:W-:-:S04]  /*1ce0*/  FSEL R7, R9, R7, !P0 ;  /* 0x0000000709077208 */ /* 0x000fc80004000000 */
[----:B------:R-:W-:Y:S02]  /*1cf0*/  ISETP.GE.U32.AND P1, PT, R8, 0x800, PT ;  /* 0x000008000800780c */ /* 0x000fe40003f26070 */
[----:B------:R-:W-:-:S06]  /*1d00*/  DSETP.GEU.AND P0, PT, R6, R10, PT ;  /* 0x0000000a0600722a */ /* 0x000fcc0003f0e000 */
[----:B------:R-:W-:Y:S02]  /*1d10*/  FSEL R6, R10, R6, !P0 ;  /* 0x000000060a067208 */ /* 0x000fe40004000000 */
[----:B------:R-:W-:-:S03]  /*1d20*/  FSEL R7, R11, R7, !P0 ;  /* 0x000000070b077208 */ /* 0x000fc60004000000 */
[----:B------:R-:W-:Y:S05]  /*1d30*/  @!P1 BRA `(.L_x_116) ;  /* 0x00000004000c9947 */ /* 0x000fea0003800000 */
[----:B------:R-:W-:-:S05]  /*1d40*/  VIADD R5, R5, 0x800 ;  /* 0x0000080005057836 */ /* 0x000fca0000000000 */
[----:B------:R-:W-:-:S13]  /*1d50*/  ISETP.GT.U32.AND P0, PT, R5, R24, PT ;  /* 0x000000180500720c */ /* 0x000fda0003f04070 */
[----:B------:R-:W-:Y:S05]  /*1d60*/  @!P0 BRA `(.L_x_117) ;  /* 0xfffffffc00748947 */ /* 0x000fea000383ffff */
.L_x_115:
[----:B------:R-:W-:-:S13]  /*1d70*/  ISETP.GE.U32.AND P0, PT, R5, R0, PT ;  /* 0x000000000500720c */ /* 0x000fda0003f06070 */
[----:B------:R-:W-:Y:S05]  /*1d80*/  @P0 BRA `(.L_x_116) ;  /* 0x0000000000f80947 */ /* 0x000fea0003800000 */
[----:B------:R-:W-:Y:S01]  /*1d90*/  IMAD.IADD R3, R0, 0x1, -R5 ;  /* 0x0000000100037824 */ /* 0x000fe200078e0a05 */
[----:B------:R-:W-:Y:S04]  /*1da0*/  BSSY.RECONVERGENT B1, `(.L_x_116) ;  /* 0x000003c000017945 */ /* 0x000fe80003800200 */
[----:B------:R-:W-:-:S13]  /*1db0*/  ISETP.GE.AND P0, PT, R4, R3, PT ;  /* 0x000000030400720c */ /* 0x000fda0003f06270 */
[----:B------:R-:W-:Y:S05]  /*1dc0*/  @P0 BRA `(.L_x_118) ;  /* 0x0000000000e40947 */ /* 0x000fea0003800000 */
[----:B------:R-:W-:Y:S01]  /*1dd0*/  LOP3.LUT R2, RZ, R4, RZ, 0x33, !PT ;  /* 0x00000004ff027212 */ /* 0x000fe200078e33ff */
[----:B------:R-:W-:Y:S03]  /*1de0*/  BSSY.RECONVERGENT B2, `(.L_x_119) ;  /* 0x0000017000027945 */ /* 0x000fe60003800200 */
[----:B------:R-:W-:-:S04]  /*1df0*/  IADD3 R2, PT, PT, -R5, R0, R2 ;  /* 0x0000000005027210 */ /* 0x000fc80007ffe102 */
[C---:B------:R-:W-:Y:S02]  /*1e00*/  LOP3.LUT R0, R2.reuse, 0x300, RZ, 0xc0, !PT ;  /* 0x0000030002007812 */ /* 0x040fe400078ec0ff */
[----:B------:R-:W-:Y:S02]  /*1e10*/  ISETP.GE.U32.AND P2, PT, R2, 0x300, PT ;  /* 0x000003000200780c */ /* 0x000fe40003f46070 */
[----:B------:R-:W-:Y:S01]  /*1e20*/  ISETP.NE.AND P0, PT, R0, 0x300, PT ;  /* 0x000003000000780c */ /* 0x000fe20003f05270 */
[----:B------:R-:W-:-:S12]  /*1e30*/  IMAD.MOV.U32 R0, RZ, RZ, R4 ;  /* 0x000000ffff007224 */ /* 0x000fd800078e0004 */
[----:B------:R-:W-:Y:S05]  /*1e40*/  @!P0 BRA `(.L_x_120) ;  /* 0x0000000000408947 */ /* 0x000fea0003800000 */
[----:B------:R-:W0:Y:S01]  /*1e50*/  LDC.64 R10, c[0x0][0x380] ;  /* 0x0000e000ff0a7b82 */ /* 0x000e220000000a00 */
[----:B------:R-:W-:Y:S01]  /*1e60*/  LEA.HI R0, R2, 0x1, RZ, 0x18 ;  /* 0x0000000102007811 */ /* 0x000fe200078fc0ff */
[----:B------:R-:W-:-:S03]  /*1e70*/  IMAD.IADD R13, R4, 0x1, R5 ;  /* 0x00000001040d7824 */ /* 0x000fc600078e0205 */
[----:B------:R-:W-:Y:S01]  /*1e80*/  LOP3.LUT R2, R0, 0x3, RZ, 0xc0, !PT ;  /* 0x0000000300027812 */ /* 0x000fe200078ec0ff */
[----:B------:R-:W-:-:S04]  /*1e90*/  IMAD.MOV.U32 R0, RZ, RZ, R4 ;  /* 0x000000ffff007224 */ /* 0x000fc800078e0004 */
[----:B------:R-:W-:-:S07]  /*1ea0*/  IMAD.MOV R2, RZ, RZ, -R2 ;  /* 0x000000ffff027224 */ /* 0x000fce00078e0a02 */
.L_x_121:
        /* <DEDUP_REMOVED lines=10> */
.L_x_120:
[----:B------:R-:W-:Y:S05]  /*1f50*/  BSYNC.RECONVERGENT B2 ;  /* 0x0000000000027941 */ /* 0x000fea0003800200 */
.L_x_119:
[----:B------:R-:W-:Y:S05]  /*1f60*/  @!P2 BRA `(.L_x_118) ;  /* 0x00000000007ca947 */ /* 0x000fea0003800000 */
[----:B------:R-:W0:Y:S01]  /*1f70*/  LDC.64 R8, c[0x0][0x380] ;  /* 0x0000e000ff087b82 */ /* 0x000e220000000a00 */
[C---:B------:R-:W-:Y:S02]  /*1f80*/  IMAD.IADD R5, R0.reuse, 0x1, R5 ;  /* 0x0000000100057824 */ /* 0x040fe400078e0205 */
[----:B------:R-:W-:-:S07]  /*1f90*/  VIADD R0, R0, 0x200 ;  /* 0x0000020000007836 */ /* 0x000fce0000000000 */
.L_x_122:
        /* <DEDUP_REMOVED lines=11> */
[C---:B------:R-:W-:Y:S02]  /*2050*/  VIADD R2, R0.reuse, 0x200 ;  /* 0x0000020000027836 */ /* 0x040fe40000000000 */
[----:B------:R-:W-:Y:S02]  /*2060*/  VIADD R0, R0, 0x400 ;  /* 0x0000040000007836 */ /* 0x000fe40000000000 */
[----:B------:R-:W-:Y:S01]  /*2070*/  VIADD R5, R5, 0x400 ;  /* 0x0000040005057836 */ /* 0x000fe20000000000 */
[----:B------:R-:W-:Y:S01]  /*2080*/  ISETP.GE.AND P1, PT, R2, R3, PT ;  /* 0x000000030200720c */ /* 0x000fe20003f26270 */
        /* <DEDUP_REMOVED lines=11> */
[----:B------:R-:W-:Y:S01]  /*2140*/  FSEL R7, R17, R7, !P0 ;  /* 0x0000000711077208 */ /* 0x000fe20004000000 */
[----:B------:R-:W-:Y:S06]  /*2150*/  @!P1 BRA `(.L_x_122) ;  /* 0xfffffffc00909947 */ /* 0x000fec000383ffff */
.L_x_118:
[----:B------:R-:W-:Y:S05]  /*2160*/  BSYNC.RECONVERGENT B1 ;  /* 0x0000000000017941 */ /* 0x000fea0003800200 */
.L_x_116:
        /* <DEDUP_REMOVED lines=50> */
[----:B------:R-:W2:Y:S01]  /*2490*/  LDS.128 R12, [UR4+0x20] ;  /* 0x00002004ff0c7984 */ /* 0x000ea20008000c00 */
[----:B-1----:R-:W-:-:S06]  /*24a0*/  DSETP.GEU.AND P1, PT, R6, R8, PT ;  /* 0x000000080600722a */ /* 0x002fcc0003f2e000 */
[----:B0-----:R-:W-:Y:S02]  /*24b0*/  FSEL R2, R8, R6, !P1 ;  /* 0x0000000608027208 */ /* 0x001fe40004800000 */
[----:B------:R-:W-:Y:S02]  /*24c0*/  FSEL R3, R9, R7, !P1 ;  /* 0x0000000709037208 */ /* 0x000fe40004800000 */
[----:B------:R-:W0:Y:S04]  /*24d0*/  LDS.128 R4, [UR4+0x30] ;  /* 0x00003004ff047984 */ /* 0x000e280008000c00 */
[----:B------:R-:W-:-:S06]  /*24e0*/  DSETP.GEU.AND P1, PT, R2, R10, PT ;  /* 0x0000000a0200722a */ /* 0x000fcc0003f2e000 */
[----:B------:R-:W-:Y:S02]  /*24f0*/  FSEL R2, R10, R2, !P1 ;  /* 0x000000020a027208 */ /* 0x000fe40004800000 */
[----:B------:R-:W-:-:S06]  /*2500*/  FSEL R3, R11, R3, !P1 ;  /* 0x000000030b037208 */ /* 0x000fcc0004800000 */
[----:B--2---:R-:W-:-:S06]  /*2510*/  DSETP.GEU.AND P1, PT, R2, R12, PT ;  /* 0x0000000c0200722a */ /* 0x004fcc0003f2e000 */
        /* <DEDUP_REMOVED lines=16> */
.L_x_99:
        /* <DEDUP_REMOVED lines=12> */
.L_x_125:
[----:B------:R-:W-:Y:S05]  /*26e0*/  BSYNC.RECONVERGENT B1 ;  /* 0x0000000000017941 */ /* 0x000fea0003800200 */
.L_x_124:
        /* <DEDUP_REMOVED lines=17> */
.L_x_130:
        /* <DEDUP_REMOVED lines=12> */
.L_x_129:
[----:B------:R-:W-:Y:S05]  /*28c0*/  BSYNC.RECONVERGENT B2 ;  /* 0x0000000000027941 */ /* 0x000fea0003800200 */
.L_x_128:
        /* <DEDUP_REMOVED lines=10> */
.L_x_133:
        /* <DEDUP_REMOVED lines=69> */
.L_x_132:
[----:B------:R-:W-:Y:S05]  /*2dc0*/  BSYNC.RECONVERGENT B2 ;  /* 0x0000000000027941 */ /* 0x000fea0003800200 */
.L_x_131:
        /* <DEDUP_REMOVED lines=40> */
.L_x_135:
[----:B------:R-:W-:Y:S05]  /*3050*/  BSYNC.RECONVERGENT B2 ;  /* 0x0000000000027941 */ /* 0x000fea0003800200 */
.L_x_134:
        /* <DEDUP_REMOVED lines=18> */
.L_x_127:
[----:B------:R-:W-:Y:S05]  /*3180*/  BSYNC.RECONVERGENT B1 ;  /* 0x0000000000017941 */ /* 0x000fea0003800200 */
.L_x_126:
        /* <DEDUP_REMOVED lines=60> */
[----:B---3--:R-:W1:Y:S01]  /*3550*/  LDS.128 R12, [UR4+0x20] ;  /* 0x00002004ff0c7984 */ /* 0x008e620008000c00 */
        /* <DEDUP_REMOVED lines=24> */
.L_x_136:
        /* <DEDUP_REMOVED lines=63> */
[----:B----4-:R-:W-:Y:S05]  /*3ad0*/  @P0 BRA `(.L_x_114) ;  /* 0x0000001000380947 */ /* 0x010fea0003800000 */
[----:B------:R-:W0:Y:S01]  /*3ae0*/  S2UR UR5, SR_CgaCtaId ;  /* 0x00000000000579c3 */ /* 0x000e220000008800 */
[----:B------:R-:W-:Y:S01]  /*3af0*/  UMOV UR4, 0x400 ;  /* 0x0000040000047882 */ /* 0x000fe20000000000 */
[C---:B------:R-:W-:Y:S02]  /*3b00*/  ISETP.GT.U32.AND P3, PT, R0.reuse, 0x20, PT ;  /* 0x000000200000780c */ /* 0x040fe40003f64070 */
        /* <DEDUP_REMOVED lines=9> */
[----:B------:R-:W-:Y:S01]  /*3ba0*/  ISETP.GT.U32.AND P1, PT, R0, 0x60, PT ;  /* 0x000000600000780c */ /* 0x000fe20003f24070 */
[----:B------:R-:W-:Y:S01]  /*3bb0*/  IMAD.MOV.U32 R2, RZ, RZ, R13 ;  /* 0x000000ffff027224 */ /* 0x000fe200078e000d */
[----:B------:R-:W0:Y:S01]  /*3bc0*/  LDS.128 R4, [UR4+0x30] ;  /* 0x00003004ff047984 */ /* 0x000e220008000c00 */
[----:B------:R-:W-:-:S06]  /*3bd0*/  IMAD.MOV.U32 R3, RZ, RZ, R12 ;  /* 0x000000ffff037224 */ /* 0x000fcc00078e000c */
        /* <DEDUP_REMOVED lines=36> */
.L_x_123:
[----:B------:R-:W0:Y:S01]  /*3e20*/  S2R R7, SR_TID.X ;  /* 0x0000000000077919 */ /* 0x000e220000002100 */
[----:B------:R-:W1:Y:S02]  /*3e30*/  LDCU.64 UR4, c[0x0][0x380] ;  /* 0x00007000ff0477ac */ /* 0x000e640008000a00 */
[----:B-1----:R-:W-:Y:S02]  /*3e40*/  IMAD.U32 R2, RZ, RZ, UR4 ;  /* 0x00000004ff027e24 */ /* 0x002fe4000f8e00ff */
[----:B------:R-:W-:Y:S02]  /*3e50*/  IMAD.U32 R3, RZ, RZ, UR5 ;  /* 0x00000005ff037e24 */ /* 0x000fe4000f8e00ff */
        /* <DEDUP_REMOVED lines=9> */
[----:B------:R-:W-:-:S05]  /*3ef0*/  VIADD R6, R0, 0xfffff800 ;  /* 0xfffff80000067836 */ /* 0x000fca0000000000 */
[----:B------:R-:W-:Y:S01]  /*3f00*/  ISETP.GE.U32.AND P1, PT, R6, 0x800, PT ;  /* 0x000008000600780c */ /* 0x000fe20003f26070 */
[----:B--2---:R-:W-:-:S06]  /*3f10*/  DSETP.GEU.AND P0, PT, R22, R8, PT ;  /* 0x000000081600722a */ /* 0x004fcc0003f0e000 */
[----:B------:R-:W-:Y:S02]  /*3f20*/  FSEL R8, R8, R22, !P0 ;  /* 0x0000001608087208 */ /* 0x000fe40004000000 */
[----:B------:R-:W-:-:S06]  /*3f30*/  FSEL R9, R9, R23, !P0 ;  /* 0x0000001709097208 */ /* 0x000fcc0004000000 */
[----:B---3--:R-:W-:-:S06]  /*3f40*/  DSETP.GEU.AND P0, PT, R8, R10, PT ;  /* 0x0000000a0800722a */ /* 0x008fcc0003f0e000 */
[----:B------:R-:W-:Y:S02]  /*3f50*/  FSEL R8, R10, R8, !P0 ;  /* 0x000000080a087208 */ /* 0x000fe40004000000 */
[----:B------:R-:W-:Y:S01]  /*3f60*/  FSEL R9, R11, R9, !P0 ;  /* 0x000000090b097208 */ /* 0x000fe20004000000 */
[----:B------:R-:W-:-:S05]  /*3f70*/  IMAD.MOV.U32 R11, RZ, RZ, 0x800 ;  /* 0x00000800ff0b7424 */ /* 0x000fca00078e00ff */
        /* <DEDUP_REMOVED lines=18> */
[----:B------:R-:W1:Y:S02]  /*40a0*/  LDC.64 R2, c[0x0][0x380] ;  /* 0x0000e000ff027b82 */ /* 0x000e640000000a00 */
.L_x_139:
[----:B------:R-:W-:-:S04]  /*40b0*/  IMAD.IADD R17, R7, 0x1, R11 ;  /* 0x0000000107117824 */ /* 0x000fc800078e020b */
[----:B-1----:R-:W-:-:S06]  /*40c0*/  IMAD.WIDE.U32 R16, R17, 0x8, R2 ;  /* 0x0000000811107825 */ /* 0x002fcc00078e0002 */
[----:B------:R-:W2:Y:S01]  /*40d0*/  LDG.E.64.CONSTANT R16, desc[UR6][R16.64] ;  /* 0x0000000610107981 */ /* 0x000ea2000c1e9b00 */
[----:B------:R-:W-:-:S05]  /*40e0*/  IMAD.WIDE.U32 R18, R11, 0x8, R4 ;  /* 0x000000080b127825 */ /* 0x000fca00078e0004 */
[----:B------:R-:W3:Y:S04]  /*40f0*/  LDG.E.64.CONSTANT R20, desc[UR6][R18.64+0x800] ;  /* 0x0008000612147981 */ /* 0x000ee8000c1e9b00 */
[----:B------:R-:W4:Y:S04]  /*4100*/  LDG.E.64.CONSTANT R22, desc[UR6][R18.64+0x1000] ;  /* 0x0010000612167981 */ /* 0x000f28000c1e9b00 */
[----:B------:R-:W5:Y:S04]  /*4110*/  LDG.E.64.CONSTANT R24, desc[UR6][R18.64+0x1800] ;  /* 0x0018000612187981 */ /* 0x000f68000c1e9b00 */
[----:B------:R-:W5:Y:S04]  /*4120*/  LDG.E.64.CONSTANT R26, desc[UR6][R18.64+0x2000] ;  /* 0x00200006121a7981 */ /* 0x000f68000c1e9b00 */
[----:B------:R-:W5:Y:S04]  /*4130*/  LDG.E.64.CONSTANT R28, desc[UR6][R18.64+0x2800] ;  /* 0x00280006121c7981 */ /* 0x000f68000c1e9b00 */
[----:B------:R-:W5:Y:S04]  /*4140*/  LDG.E.64.CONSTANT R14, desc[UR6][R18.64+0x3000] ;  /* 0x00300006120e7981 */ /* 0x000f68000c1e9b00 */
[----:B------:R-:W5:Y:S01]  /*4150*/  LDG.E.64.CONSTANT R12, desc[UR6][R18.64+0x3800] ;  /* 0x00380006120c7981 */ /* 0x000f62000c1e9b00 */
[----:B0-----:R-:W-:-:S05]  /*4160*/  IMAD.IADD R10, R0, 0x1, -R11 ;  /* 0x00000001000a7824 */ /* 0x001fca00078e0a0b */
[----:B------:R-:W-:Y:S01]  /*4170*/  ISETP.GE.U32.AND P1, PT, R10, 0x800, PT ;  /* 0x000008000a00780c */ /* 0x000fe20003f26070 */
        /* <DEDUP_REMOVED lines=26> */
[----:B------:R-:W-:-:S13]  /*4320*/  ISETP.GT.U32.AND P0, PT, R11, R6, PT ;  /* 0x000000060b00720c */ /* 0x000fda0003f04070 */
[----:B------:R-:W-:Y:S05]  /*4330*/  @!P0 BRA `(.L_x_139) ;  /* 0xfffffffc005c8947 */ /* 0x000fea000383ffff */
.L_x_137:
        /* <DEDUP_REMOVED lines=14> */
[----:B------:R-:W-:Y:S01]  /*4420*/  LEA.HI R0, R5, 0x1, RZ, 0x18 ;  /* 0x0000000105007811 */ /* 0x000fe200078fc0ff */
[----:B------:R-:W-:-:S03]  /*4430*/  IMAD.IADD R15, R7, 0x1, R11 ;  /* 0x00000001070f7824 */ /* 0x000fc600078e020b */
[----:B------:R-:W-:Y:S01]  /*4440*/  LOP3.LUT R5, R0, 0x3, RZ, 0xc0, !PT ;  /* 0x0000000300057812 */ /* 0x000fe200078ec0ff */
[----:B------:R-:W-:-:S04]  /*4450*/  IMAD.MOV.U32 R0, RZ, RZ, R7 ;  /* 0x000000ffff007224 */ /* 0x000fc800078e0007 */
[----:B------:R-:W-:-:S07]  /*4460*/  IMAD.MOV R5, RZ, RZ, -R5 ;  /* 0x000000ffff057224 */ /* 0x000fce00078e0a05 */
.L_x_143:
        /* <DEDUP_REMOVED lines=10> */
.L_x_142:
[----:B------:R-:W-:Y:S05]  /*4510*/  BSYNC.RECONVERGENT B2 ;  /* 0x0000000000027941 */ /* 0x000fea0003800200 */
.L_x_141:
[----:B------:R-:W-:Y:S05]  /*4520*/  @!P2 BRA `(.L_x_140) ;  /* 0x000000000078a947 */ /* 0x000fea0003800000 */
[C---:B------:R-:W-:Y:S02]  /*4530*/  IMAD.IADD R5, R0.reuse, 0x1, R11 ;  /* 0x0000000100057824 */ /* 0x040fe400078e020b */
[----:B------:R-:W-:-:S07]  /*4540*/  VIADD R0, R0, 0x200 ;  /* 0x0000020000007836 */ /* 0x000fce0000000000 */
.L_x_144:
[----:B------:R-:W-:-:S04]  /*4550*/  IMAD.WIDE.U32 R10, R5, 0x8, R2 ;  /* 0x00000008050a7825 */ /* 0x000fc800078e0002 */
        /* <DEDUP_REMOVED lines=13> */
[----:B------:R-:W-:Y:S01]  /*4630*/  FSEL R9, R11, R9, !P0 ;  /* 0x000000090b097208 */ /* 0x000fe20004000000 */
[C---:B------:R-:W-:Y:S02]  /*4640*/  VIADD R11, R0.reuse, 0x200 ;  /* 0x00000200000b7836 */ /* 0x040fe40000000000 */
[----:B------:R-:W-:-:S03]  /*4650*/  VIADD R0, R0, 0x400 ;  /* 0x0000040000007836 */ /* 0x000fc60000000000 */
[----:B---3--:R-:W-:Y:S01]  /*4660*/  DSETP.GEU.AND P0, PT, R8, R12, PT ;  /* 0x0000000c0800722a */ /* 0x008fe20003f0e000 */
[----:B------:R-:W-:-:S05]  /*4670*/  ISETP.GE.AND P1, PT, R11, R4, PT ;  /* 0x000000040b00720c */ /* 0x000fca0003f26270 */
        /* <DEDUP_REMOVED lines=9> */
.L_x_140:
[----:B------:R-:W-:Y:S05]  /*4710*/  BSYNC.RECONVERGENT B1 ;  /* 0x0000000000017941 */ /* 0x000fea0003800200 */
.L_x_138:
        /* <DEDUP_REMOVED lines=74> */
.L_x_114:
[----:B------:R-:W-:Y:S05]  /*4bc0*/  BSYNC.RECONVERGENT B0 ;  /* 0x0000000000007941 */ /* 0x000fea0003800200 */
.L_x_98:
[----:B------:R-:W-:Y:S05]  /*4bd0*/  @P0 EXIT ;  /* 0x000000000000094d */ /* 0x000fea0003800000 */
[----:B------:R-:W4:Y:S01]  /*4be0*/  LDCU.64 UR8, c[0x0][0x398] ;  /* 0x00007300ff0877ac */ /* 0x000f220008000a00 */
[----:B01----:R-:W0:Y:S01]  /*4bf0*/  LDC.64 R4, c[0x0][0x388] ;  /* 0x0000e200ff047b82 */ /* 0x003e220000000a00 */
[----:B------:R-:W2:Y:S01]  /*4c00*/  LDCU.64 UR4, c[0x0][0x398] ;  /* 0x00007300ff0477ac */ /* 0x000ea20008000a00 */
[----:B----4-:R-:W-:-:S06]  /*4c10*/  DSETP.GT.AND P0, PT, R6, UR8, PT ;  /* 0x0000000806007e2a */ /* 0x010fcc000bf04000 */
[----:B--23--:R-:W-:Y:S02]  /*4c20*/  FSEL R2, R6, UR4, P0 ;  /* 0x0000000406027c08 */ /* 0x00cfe40008000000 */
[----:B------:R-:W-:-:S05]  /*4c30*/  FSEL R3, R7, UR5, P0 ;  /* 0x0000000507037c08 */ /* 0x000fca0008000000 */
[----:B0-----:R-:W-:Y:S01]  /*4c40*/  STG.E.64 desc[UR6][R4.64], R2 ;  /* 0x0000000204007986 */ /* 0x001fe2000c101b06 */
[----:B------:R-:W-:Y:S05]  /*4c50*/  EXIT ;  /* 0x000000000000794d */ /* 0x000fea0003800000 */
.L_x_145:
        /* <DEDUP_REMOVED lines=10> */
.L_x_151:


//--------------------- .text._ZN3cub18CUB_300001_SM_10006detail11EmptyKernelIvEEvv --------------------------
	.section	.text._ZN3cub18CUB_300001_SM_10006detail11EmptyKernelIvEEvv,"ax",@progbits
	.align	128
        .global         _ZN3cub18CUB_300001_SM_10006detail11EmptyKernelIvEEvv
        .type           _ZN3cub18CUB_300001_SM_10006detail11EmptyKernelIvEEvv,@function
        .size           _ZN3cub18CUB_300001_SM_10006detail11EmptyKernelIvEEvv,(.L_x_152 - _ZN3cub18CUB_300001_SM_10006detail11EmptyKernelIvEEvv)
        .other          _ZN3cub18CUB_300001_SM_10006detail11EmptyKernelIvEEvv,@"STO_CUDA_ENTRY STV_DEFAULT"
_ZN3cub18CUB_300001_SM_10006detail11EmptyKernelIvEEvv:
.text._ZN3cub18CUB_300001_SM_10006detail11EmptyKernelIvEEvv:
[----:B------:R-:W-:Y:S01]  /*0000*/  LDC R1, c[0x0][0x37c] ;  /* 0x0000df00ff017b82 */ /* 0x000fe20000000800 */
[----:B------:R-:W-:Y:S05]  /*0010*/  EXIT ;  /* 0x000000000000794d */ /* 0x000fea0003800000 */
.L_x_146:
        /* <DEDUP_REMOVED lines=14> */
.L_x_152:


//--------------------- .text._Z22calculate_error_matrixPdS_S_i --------------------------
	.section	.text._Z22calculate_error_matrixPdS_S_i,"ax",@progbits
	.align	128
        .global         _Z22calculate_error_matrixPdS_S_i
        .type           _Z22calculate_error_matrixPdS_S_i,@function
        .size           _Z22calculate_error_matrixPdS_S_i,(.L_x_153 - _Z22calculate_error_matrixPdS_S_i)
        .other          _Z22calculate_error_matrixPdS_S_i,@"STO_CUDA_ENTRY STV_DEFAULT"
_Z22calculate_error_matrixPdS_S_i:
.text._Z22calculate_error_matrixPdS_S_i:
[----:B------:R-:W-:Y:S01]  /*0000*/  LDC R1, c[0x0][0x37c] ;  /* 0x0000df00ff017b82 */ /* 0x000fe20000000800 */
[----:B------:R-:W0:Y:S07]  /*0010*/  S2R R0, SR_TID.X ;  /* 0x0000000000007919 */ /* 0x000e2e0000002100 */
[----:B------:R-:W0:Y:S01]  /*0020*/  S2UR UR5, SR_CTAID.X ;  /* 0x00000000000579c3 */ /* 0x000e220000002500 */
[----:B------:R-:W1:Y:S07]  /*0030*/  LDCU UR4, c[0x0][0x398] ;  /* 0x00007300ff0477ac */ /* 0x000e6e0008000800 */
[----:B------:R-:W0:Y:S01]  /*0040*/  LDC R13, c[0x0][0x360] ;  /* 0x0000d800ff0d7b82 */ /* 0x000e220000000800 */
[----:B-1----:R-:W-:Y:S01]  /*0050*/  UIMAD UR4, UR4, UR4, URZ ;  /* 0x00000004040472a4 */ /* 0x002fe2000f8e02ff */
[----:B0-----:R-:W-:-:S05]  /*0060*/  IMAD R13, R13, UR5, R0 ;  /* 0x000000050d0d7c24 */ /* 0x001fca000f8e0200 */
[----:B------:R-:W-:-:S13]  /*0070*/  ISETP.GE.AND P0, PT, R13, UR4, PT ;  /* 0x000000040d007c0c */ /* 0x000fda000bf06270 */
[----:B------:R-:W-:Y:S05]  /*0080*/  @P0 EXIT ;  /* 0x000000000000094d */ /* 0x000fea0003800000 */
[----:B------:R-:W0:Y:S01]  /*0090*/  LDC.64 R2, c[0x0][0x388] ;  /* 0x0000e200ff027b82 */ /* 0x000e220000000a00 */
[----:B------:R-:W1:Y:S07]  /*00a0*/  LDCU.64 UR4, c[0x0][0x358] ;  /* 0x00006b00ff0477ac */ /* 0x000e6e0008000a00 */
[----:B------:R-:W2:Y:S08]  /*00b0*/  LDC.64 R4, c[0x0][0x380] ;  /* 0x0000e000ff047b82 */ /* 0x000eb00000000a00 */
[----:B------:R-:W3:Y:S01]  /*00c0*/  LDC.64 R8, c[0x0][0x390] ;  /* 0x0000e400ff087b82 */ /* 0x000ee20000000a00 */
[----:B0-----:R-:W-:-:S06]  /*00d0*/  IMAD.WIDE R2, R13, 0x8, R2 ;  /* 0x000000080d027825 */ /* 0x001fcc00078e0202 */
[----:B-1----:R-:W4:Y:S01]  /*00e0*/  LDG.E.64 R2, desc[UR4][R2.64] ;  /* 0x0000000402027981 */ /* 0x002f22000c1e1b00 */
[----:B--2---:R-:W-:-:S06]  /*00f0*/  IMAD.WIDE R4, R13, 0x8, R4 ;  /* 0x000000080d047825 */ /* 0x004fcc00078e0204 */
[----:B------:R-:W4:Y:S02]  /*0100*/  LDG.E.64 R4, desc[UR4][R4.64] ;  /* 0x0000000404047981 */ /* 0x000f24000c1e1b00 */
[----:B----4-:R-:W-:-:S08]  /*0110*/  DADD R6, R2, -R4 ;  /* 0x0000000002067229 */ /* 0x010fd00000000804 */
[----:B------:R-:W-:Y:S01]  /*0120*/  DADD R10, -RZ, |R6| ;  /* 0x00000000ff0a7229 */ /* 0x000fe20000000506 */
[----:B---3--:R-:W-:-:S06]  /*0130*/  IMAD.WIDE R6, R13, 0x8, R8 ;  /* 0x000000080d067825 */ /* 0x008fcc00078e0208 */
[----:B------:R-:W-:Y:S01]  /*0140*/  STG.E.64 desc[UR4][R6.64], R10 ;  /* 0x0000000a06007986 */ /* 0x000fe2000c101b04 */
[----:B------:R-:W-:Y:S05]  /*0150*/  EXIT ;  /* 0x000000000000794d */ /* 0x000fea0003800000 */
.L_x_147:
        /* <DEDUP_REMOVED lines=10> */
.L_x_153:


//--------------------- .text._Z16calculate_matrixPdS_i --------------------------
	.section	.text._Z16calculate_matrixPdS_i,"ax",@progbits
	.align	128
        .global         _Z16calculate_matrixPdS_i
        .type           _Z16calculate_matrixPdS_i,@function
        .size           _Z16calculate_matrixPdS_i,(.L_x_154 - _Z16calculate_matrixPdS_i)
        .other          _Z16calculate_matrixPdS_i,@"STO_CUDA_ENTRY STV_DEFAULT"
_Z16calculate_matrixPdS_i:
.text._Z16calculate_matrixPdS_i:
[----:B------:R-:W-:Y:S01]  /*0000*/  LDC R1, c[0x0][0x37c] ;  /* 0x0000df00ff017b82 */ /* 0x000fe20000000800 */
[----:B------:R-:W0:Y:S07]  /*0010*/  S2R R3, SR_TID.Y ;  /* 0x0000000000037919 */ /* 0x000e2e0000002200 */
[----:B------:R-:W0:Y:S01]  /*0020*/  LDC R4, c[0x0][0x364] ;  /* 0x0000d900ff047b82 */ /* 0x000e220000000800 */
[----:B------:R-:W1:Y:S07]  /*0030*/  S2R R0, SR_TID.X ;  /* 0x0000000000007919 */ /* 0x000e6e0000002100 */
[----:B------:R-:W0:Y:S08]  /*0040*/  S2UR UR4, SR_CTAID.Y ;  /* 0x00000000000479c3 */ /* 0x000e300000002600 */
[----:B------:R-:W1:Y:S08]  /*0050*/  S2UR UR5, SR_CTAID.X ;  /* 0x00000000000579c3 */ /* 0x000e700000002500 */
[----:B------:R-:W1:Y:S08]  /*0060*/  LDC R9, c[0x0][0x360] ;  /* 0x0000d800ff097b82 */ /* 0x000e700000000800 */
[----:B------:R-:W2:Y:S01]  /*0070*/  LDC R11, c[0x0][0x390] ;  /* 0x0000e400ff0b7b82 */ /* 0x000ea20000000800 */
[----:B0-----:R-:W-:-:S02]  /*0080*/  IMAD R4, R4, UR4, R3 ;  /* 0x0000000404047c24 */ /* 0x001fc4000f8e0203 */
[----:B-1----:R-:W-:Y:S02]  /*0090*/  IMAD R9, R9, UR5, R0 ;  /* 0x0000000509097c24 */ /* 0x002fe4000f8e0200 */
[-C--:B--2---:R-:W-:Y:S02]  /*00a0*/  IMAD R3, R11, R11.reuse, RZ ;  /* 0x0000000b0b037224 */ /* 0x084fe400078e02ff */
[----:B------:R-:W-:-:S05]  /*00b0*/  IMAD R0, R4, R11, R9 ;  /* 0x0000000b04007224 */ /* 0x000fca00078e0209 */
[----:B------:R-:W-:-:S13]  /*00c0*/  ISETP.GE.U32.AND P0, PT, R0, R3, PT ;  /* 0x000000030000720c */ /* 0x000fda0003f06070 */
[----:B------:R-:W-:Y:S05]  /*00d0*/  @P0 EXIT ;  /* 0x000000000000094d */ /* 0x000fea0003800000 */
[----:B------:R-:W-:-:S04]  /*00e0*/  IADD3 R2, PT, PT, R11, -0x1, RZ ;  /* 0xffffffff0b027810 */ /* 0x000fc80007ffe0ff */
[----:B------:R-:W-:-:S04]  /*00f0*/  ISETP.NE.AND P0, PT, R4, R2, PT ;  /* 0x000000020400720c */ /* 0x000fc80003f05270 */
[----:B------:R-:W-:-:S04]  /*0100*/  ISETP.EQ.OR P0, PT, R4, RZ, !P0 ;  /* 0x000000ff0400720c */ /* 0x000fc80004702670 */
[----:B------:R-:W-:-:S04]  /*0110*/  ISETP.EQ.OR P0, PT, R9, RZ, P0 ;  /* 0x000000ff0900720c */ /* 0x000fc80000702670 */
[----:B------:R-:W-:-:S13]  /*0120*/  ISETP.EQ.OR P0, PT, R9, R2, P0 ;  /* 0x000000020900720c */ /* 0x000fda0000702670 */
[----:B------:R-:W-:Y:S05]  /*0130*/  @P0 EXIT ;  /* 0x000000000000094d */ /* 0x000fea0003800000 */
[----:B------:R-:W0:Y:S01]  /*0140*/  LDC.64 R2, c[0x0][0x380] ;  /* 0x0000e000ff027b82 */ /* 0x000e220000000a00 */
[----:B------:R-:W1:Y:S01]  /*0150*/  LDCU.64 UR4, c[0x0][0x358] ;  /* 0x00006b00ff0477ac */ /* 0x000e620008000a00 */
[----:B------:R-:W-:Y:S01]  /*0160*/  IADD3 R5, PT, PT, R0, -0x1, RZ ;  /* 0xffffffff00057810 */ /* 0x000fe20007ffe0ff */
[----:B------:R-:W-:-:S05]  /*0170*/  IMAD R8, R4, R11, -R11 ;  /* 0x0000000b04087224 */ /* 0x000fca00078e0a0b */
[----:B------:R-:W-:Y:S01]  /*0180*/  IADD3 R9, PT, PT, R9, R8, RZ ;  /* 0x0000000809097210 */ /* 0x000fe20007ffe0ff */
[----:B------:R-:W2:Y:S01]  /*0190*/  LDC.64 R12, c[0x0][0x388] ;  /* 0x0000e200ff0c7b82 */ /* 0x000ea20000000a00 */
[----:B------:R-:W-:Y:S01]  /*01a0*/  IADD3 R11, PT, PT, R0, R11, RZ ;  /* 0x0000000b000b7210 */ /* 0x000fe20007ffe0ff */
[----:B0-----:R-:W-:-:S04]  /*01b0*/  IMAD.WIDE.U32 R4, R5, 0x8, R2 ;  /* 0x0000000805047825 */ /* 0x001fc800078e0002 */
[C-C-:B------:R-:W-:Y:S02]  /*01c0*/  IMAD.WIDE.U32 R6, R0.reuse, 0x8, R2.reuse ;  /* 0x0000000800067825 */ /* 0x140fe400078e0002 */
[----:B-1----:R-:W3:Y:S02]  /*01d0*/  LDG.E.64 R4, desc[UR4][R4.64] ;  /* 0x0000000404047981 */ /* 0x002ee4000c1e1b00 */
[--C-:B------:R-:W-:Y:S02]  /*01e0*/  IMAD.WIDE.U32 R8, R9, 0x8, R2.reuse ;  /* 0x0000000809087825 */ /* 0x100fe400078e0002 */
[----:B------:R-:W3:Y:S02]  /*01f0*/  LDG.E.64 R6, desc[UR4][R6.64+0x8] ;  /* 0x0000080406067981 */ /* 0x000ee4000c1e1b00 */
[----:B------:R-:W-:Y:S02]  /*0200*/  IMAD.WIDE.U32 R10, R11, 0x8, R2 ;  /* 0x000000080b0a7825 */ /* 0x000fe400078e0002 */
[----:B------:R-:W4:Y:S04]  /*0210*/  LDG.E.64 R8, desc[UR4][R8.64] ;  /* 0x0000000408087981 */ /* 0x000f28000c1e1b00 */
[----:B------:R-:W5:Y:S01]  /*0220*/  LDG.E.64 R10, desc[UR4][R10.64] ;  /* 0x000000040a0a7981 */ /* 0x000f62000c1e1b00 */
[----:B---3--:R-:W-:Y:S01]  /*0230*/  DADD R2, R4, R6 ;  /* 0x0000000004027229 */ /* 0x008fe20000000006 */
[----:B--2---:R-:W-:-:S07]  /*0240*/  IMAD.WIDE.U32 R4, R0, 0x8, R12 ;  /* 0x0000000800047825 */ /* 0x004fce00078e000c */
[----:B----4-:R-:W-:-:S08]  /*0250*/  DADD R2, R2, R8 ;  /* 0x0000000002027229 */ /* 0x010fd00000000008 */
[----:B-----5:R-:W-:-:S08]  /*0260*/  DADD R2, R2, R10 ;  /* 0x0000000002027229 */ /* 0x020fd0000000000a */
[----:B------:R-:W-:-:S07]  /*0270*/  DMUL R2, R2, 0.25 ;  /* 0x3fd0000002027828 */ /* 0x000fce0000000000 */
[----:B------:R-:W-:Y:S01]  /*0280*/  STG.E.64 desc[UR4][R4.64], R2 ;  /* 0x0000000204007986 */ /* 0x000fe2000c101b04 */
[----:B------:R-:W-:Y:S05]  /*0290*/  EXIT ;  /* 0x000000000000794d */ /* 0x000fea0003800000 */
.L_x_148:
        /* <DEDUP_REMOVED lines=14> */
.L_x_154:


//--------------------- .nv.shared._ZN3cub18CUB_300001_SM_10006detail6reduce28DeviceReduceSingleTileKernelINS2_10policy_hubIdjN4cuda3__47maximumIvEEE10Policy1000EPdSB_iS8_ddNS5_3std3__410__identityEEEvT0_T1_T2_T3_T4_T6_ --------------------------
	.section	.nv.shared._ZN3cub18CUB_300001_SM_10006detail6reduce28DeviceReduceSingleTileKernelINS2_10policy_hubIdjN4cuda3__47maximumIvEEE10Policy1000EPdSB_iS8_ddNS5_3std3__410__identityEEEvT0_T1_T2_T3_T4_T6_,"aw",@nobits
	.sectionflags	@""
	.align	8
.nv.shared._ZN3cub18CUB_300001_SM_10006detail6reduce28DeviceReduceSingleTileKernelINS2_10policy_hubIdjN4cuda3__47maximumIvEEE10Policy1000EPdSB_iS8_ddNS5_3std3__410__identityEEEvT0_T1_T2_T3_T4_T6_:
	.zero		1104


//--------------------- .nv.shared.reserved.0     --------------------------
	.section	.nv.shared.reserved.0,"aw",@nobits
	.weak		__nv_reservedSMEM_offset_0_alias
	.size		__nv_reservedSMEM_offset_0_alias, 0, 64
	.other		__nv_reservedSMEM_offset_0_alias,@"STO_CUDA_RESERVED_SHARED STV_DEFAULT"
__nv_reservedSMEM_offset_0_alias:
	.zero		0
	.zero		64


//--------------------- .nv.global                --------------------------
	.section	.nv.global,"aw",@nobits
.nv.global:
	.type		_ZN34_INTERNAL_5280568a_4_k_cu_0aa217df6thrust24THRUST_300001_SM_1000_NS12placeholders2_5E,@object
	.size		_ZN34_INTERNAL_5280568a_4_k_cu_0aa217df6thrust24THRUST_300001_SM_1000_NS12placeholders2_5E,(_ZN34_INTERNAL_5280568a_4_k_cu_0aa217df4cuda3std3__45__cpo6cbeginE - _ZN34_INTERNAL_5280568a_4_k_cu_0aa217df6thrust24THRUST_300001_SM_1000_NS12placeholders2_5E)
_ZN34_INTERNAL_5280568a_4_k_cu_0aa217df6thrust24THRUST_300001_SM_1000_NS12placeholders2_5E:
	.zero		1
	.type		_ZN34_INTERNAL_5280568a_4_k_cu_0aa217df4cuda3std3__45__cpo6cbeginE,@object
	.size		_ZN34_INTERNAL_5280568a_4_k_cu_0aa217df4cuda3std3__45__cpo6cbeginE,(_ZN34_INTERNAL_5280568a_4_k_cu_0aa217df4cuda3std6ranges3__45__cpo6cbeginE - _ZN34_INTERNAL_5280568a_4_k_cu_0aa217df4cuda3std3__45__cpo6cbeginE)
_ZN34_INTERNAL_5280568a_4_k_cu_0aa217df4cuda3std3__45__cpo6cbeginE:
	.zero		1
	.type		_ZN34_INTERNAL_5280568a_4_k_cu_0aa217df4cuda3std6ranges3__45__cpo6cbeginE,@object
	.size		_ZN34_INTERNAL_5280568a_4_k_cu_0aa217df4cuda3std6ranges3__45__cpo6cbeginE,(_ZN34_INTERNAL_5280568a_4_k_cu_0aa217df4cuda3std3__48in_placeE - _ZN34_INTERNAL_5280568a_4_k_cu_0aa217df4cuda3std6ranges3__45__cpo6cbeginE)
_ZN34_INTERNAL_5280568a_4_k_cu_0aa217df4cuda3std6ranges3__45__cpo6cbeginE:
	.zero		1
	.type		_ZN34_INTERNAL_5280568a_4_k_cu_0aa217df4cuda3std3__48in_placeE,@object
	.size		_ZN34_INTERNAL_5280568a_4_k_cu_0aa217df4cuda3std3__48in_placeE,(_ZN34_INTERNAL_5280568a_4_k_cu_0aa217df4cuda3std6ranges3__45__cpo4sizeE - _ZN34_INTERNAL_5280568a_4_k_cu_0aa217df4cuda3std3__48in_placeE)
_ZN34_INTERNAL_5280568a_4_k_cu_0aa217df4cuda3std3__48in_placeE:
	.zero		1
	.type		_ZN34_INTERNAL_5280568a_4_k_cu_0aa217df4cuda3std6ranges3__45__cpo4sizeE,@object
	.size		_ZN34_INTERNAL_5280568a_4_k_cu_0aa217df4cuda3std6ranges3__45__cpo4sizeE,(_ZN34_INTERNAL_5280568a_4_k_cu_0aa217df6thrust24THRUST_300001_SM_1000_NS12placeholders2_9E - _ZN34_INTERNAL_5280568a_4_k_cu_0aa217df4cuda3std6ranges3__45__cpo4sizeE)
_ZN34_INTERNAL_5280568a_4_k_cu_0aa217df4cuda3std6ranges3__45__cpo4sizeE:
	.zero		1
	.type		_ZN34_INTERNAL_5280568a_4_k_cu_0aa217df6thrust24THRUST_300001_SM_1000_NS12placeholders2_9E,@object
	.size		_ZN34_INTERNAL_5280568a_4_k_cu_0aa217df6thrust24THRUST_300001_SM_1000_NS12placeholders2_9E,(_ZN34_INTERNAL_5280568a_4_k_cu_0aa217df4cuda3std3__45__cpo7crbeginE - _ZN34_INTERNAL_5280568a_4_k_cu_0aa217df6thrust24THRUST_300001_SM_1000_NS12placeholders2_9E)
_ZN34_INTERNAL_5280568a_4_k_cu_0aa217df6thrust24THRUST_300001_SM_1000_NS12placeholders2_9E:
	.zero		1
	.type		_ZN34_INTERNAL_5280568a_4_k_cu_0aa217df4cuda3std3__45__cpo7crbeginE,@object
	.size		_ZN34_INTERNAL_5280568a_4_k_cu_0aa217df4cuda3std3__45__cpo7crbeginE,(_ZN34_INTERNAL_5280568a_4_k_cu_0aa217df4cuda3std6ranges3__45__cpo4nextE - _ZN34_INTERNAL_5280568a_4_k_cu_0aa217df4cuda3std3__45__cpo7crbeginE)
_ZN34_INTERNAL_5280568a_4_k_cu_0aa217df4cuda3std3__45__cpo7crbeginE:
	.zero		1
	.type		_ZN34_INTERNAL_5280568a_4_k_cu_0aa217df4cuda3std6ranges3__45__cpo4nextE,@object
	.size		_ZN34_INTERNAL_5280568a_4_k_cu_0aa217df4cuda3std6ranges3__45__cpo4nextE,(_ZN34_INTERNAL_5280568a_4_k_cu_0aa217df4cuda3std6ranges3__45__cpo4swapE - _ZN34_INTERNAL_5280568a_4_k_cu_0aa217df4cuda3std6ranges3__45__cpo4nextE)
_ZN34_INTERNAL_5280568a_4_k_cu_0aa217df4cuda3std6ranges3__45__cpo4nextE:
	.zero		1
	.type		_ZN34_INTERNAL_5280568a_4_k_cu_0aa217df4cuda3std6ranges3__45__cpo4swapE,@object
	.size		_ZN34_INTERNAL_5280568a_4_k_cu_0aa217df4cuda3std6ranges3__45__cpo4swapE,(_ZN34_INTERNAL_5280568a_4_k_cu_0aa217df6thrust24THRUST_300001_SM_1000_NS12placeholders2_1E - _ZN34_INTERNAL_5280568a_4_k_cu_0aa217df4cuda3std6ranges3__45__cpo4swapE)
_ZN34_INTERNAL_5280568a_4_k_cu_0aa217df4cuda3std6ranges3__45__cpo4swapE:
	.zero		1
	.type		_ZN34_INTERNAL_5280568a_4_k_cu_0aa217df6thrust24THRUST_300001_SM_1000_NS12placeholders2_1E,@object
	.size		_ZN34_INTERNAL_5280568a_4_k_cu_0aa217df6thrust24THRUST_300001_SM_1000_NS12placeholders2_1E,(_ZN34_INTERNAL_5280568a_4_k_cu_0aa217df6thrust24THRUST_300001_SM_1000_NS12placeholders2_3E - _ZN34_INTERNAL_5280568a_4_k_cu_0aa217df6thrust24THRUST_300001_SM_1000_NS12placeholders2_1E)
_ZN34_INTERNAL_5280568a_4_k_cu_0aa217df6thrust24THRUST_300001_SM_1000_NS12placeholders2_1E:
	.zero		1
	.type		_ZN34_INTERNAL_5280568a_4_k_cu_0aa217df6thrust24THRUST_300001_SM_1000_NS12placeholders2_3E,@object
	.size		_ZN34_INTERNAL_5280568a_4_k_cu_0aa217df6thrust24THRUST_300001_SM_1000_NS12placeholders2_3E,(_ZN34_INTERNAL_5280568a_4_k_cu_0aa217df4cuda3std3__45__cpo5beginE - _ZN34_INTERNAL_5280568a_4_k_cu_0aa217df6thrust24THRUST_300001_SM_1000_NS12placeholders2_3E)
_ZN34_INTERNAL_5280568a_4_k_cu_0aa217df6thrust24THRUST_300001_SM_1000_NS12placeholders2_3E:
	.zero		1
	.type		_ZN34_INTERNAL_5280568a_4_k_cu_0aa217df4cuda3std3__45__cpo5beginE,@object
	.size		_ZN34_INTERNAL_5280568a_4_k_cu_0aa217df4cuda3std3__45__cpo5beginE,(_ZN34_INTERNAL_5280568a_4_k_cu_0aa217df4cuda3std6ranges3__45__cpo5beginE - _ZN34_INTERNAL_5280568a_4_k_cu_0aa217df4cuda3std3__45__cpo5beginE)
_ZN34_INTERNAL_5280568a_4_k_cu_0aa217df4cuda3std3__45__cpo5beginE:
	.zero		1
	.type		_ZN34_INTERNAL_5280568a_4_k_cu_0aa217df4cuda3std6ranges3__45__cpo5beginE,@object
	.size		_ZN34_INTERNAL_5280568a_4_k_cu_0aa217df4cuda3std6ranges3__45__cpo5beginE,(_ZN34_INTERNAL_5280568a_4_k_cu_0aa217df4cuda3std3__436_GLOBAL__N__5280568a_4_k_cu_0aa217df6ignoreE - _ZN34_INTERNAL_5280568a_4_k_cu_0aa217df4cuda3std6ranges3__45__cpo5beginE)
_ZN34_INTERNAL_5280568a_4_k_cu_0aa217df4cuda3std6ranges3__45__cpo5beginE:
	.zero		1
	.type		_ZN34_INTERNAL_5280568a_4_k_cu_0aa217df4cuda3std3__436_GLOBAL__N__5280568a_4_k_cu_0aa217df6ignoreE,@object
	.size		_ZN34_INTERNAL_5280568a_4_k_cu_0aa217df4cuda3std3__436_GLOBAL__N__5280568a_4_k_cu_0aa217df6ignoreE,(_ZN34_INTERNAL_5280568a_4_k_cu_0aa217df4cuda3std6ranges3__45__cpo4dataE - _ZN34_INTERNAL_5280568a_4_k_cu_0aa217df4cuda3std3__436_GLOBAL__N__5280568a_4_k_cu_0aa217df6ignoreE)
_ZN34_INTERNAL_5280568a_4_k_cu_0aa217df4cuda3std3__436_GLOBAL__N__5280568a_4_k_cu_0aa217df6ignoreE:
	.zero		1
	.type		_ZN34_INTERNAL_5280568a_4_k_cu_0aa217df4cuda3std6ranges3__45__cpo4dataE,@object
	.size		_ZN34_INTERNAL_5280568a_4_k_cu_0aa217df4cuda3std6ranges3__45__cpo4dataE,(_ZN34_INTERNAL_5280568a_4_k_cu_0aa217df6thrust24THRUST_300001_SM_1000_NS12placeholders2_7E - _ZN34_INTERNAL_5280568a_4_k_cu_0aa217df4cuda3std6ranges3__45__cpo4dataE)
_ZN34_INTERNAL_5280568a_4_k_cu_0aa217df4cuda3std6ranges3__45__cpo4dataE:
	.zero		1
	.type		_ZN34_INTERNAL_5280568a_4_k_cu_0aa217df6thrust24THRUST_300001_SM_1000_NS12placeholders2_7E,@object
	.size		_ZN34_INTERNAL_5280568a_4_k_cu_0aa217df6thrust24THRUST_300001_SM_1000_NS12placeholders2_7E,(_ZN34_INTERNAL_5280568a_4_k_cu_0aa217df4cuda3std3__45__cpo6rbeginE - _ZN34_INTERNAL_5280568a_4_k_cu_0aa217df6thrust24THRUST_300001_SM_1000_NS12placeholders2_7E)
_ZN34_INTERNAL_5280568a_4_k_cu_0aa217df6thrust24THRUST_300001_SM_1000_NS12placeholders2_7E:
	.zero		1
	.type		_ZN34_INTERNAL_5280568a_4_k_cu_0aa217df4cuda3std3__45__cpo6rbeginE,@object
	.size		_ZN34_INTERNAL_5280568a_4_k_cu_0aa217df4cuda3std3__45__cpo6rbeginE,(_ZN34_INTERNAL_5280568a_4_k_cu_0aa217df4cuda3std6ranges3__45__cpo7advanceE - _ZN34_INTERNAL_5280568a_4_k_cu_0aa217df4cuda3std3__45__cpo6rbeginE)
_ZN34_INTERNAL_5280568a_4_k_cu_0aa217df4cuda3std3__45__cpo6rbeginE:
	.zero		1
	.type		_ZN34_INTERNAL_5280568a_4_k_cu_0aa217df4cuda3std6ranges3__45__cpo7advanceE,@object
	.size		_ZN34_INTERNAL_5280568a_4_k_cu_0aa217df4cuda3std6ranges3__45__cpo7advanceE,(_ZN34_INTERNAL_5280568a_4_k_cu_0aa217df4cuda3std3__47nulloptE - _ZN34_INTERNAL_5280568a_4_k_cu_0aa217df4cuda3std6ranges3__45__cpo7advanceE)
_ZN34_INTERNAL_5280568a_4_k_cu_0aa217df4cuda3std6ranges3__45__cpo7advanceE:
	.zero		1
	.type		_ZN34_INTERNAL_5280568a_4_k_cu_0aa217df4cuda3std3__47nulloptE,@object
	.size		_ZN34_INTERNAL_5280568a_4_k_cu_0aa217df4cuda3std3__47nulloptE,(_ZN34_INTERNAL_5280568a_4_k_cu_0aa217df4cuda3std6ranges3__45__cpo8distanceE - _ZN34_INTERNAL_5280568a_4_k_cu_0aa217df4cuda3std3__47nulloptE)
_ZN34_INTERNAL_5280568a_4_k_cu_0aa217df4cuda3std3__47nulloptE:
	.zero		1
	.type		_ZN34_INTERNAL_5280568a_4_k_cu_0aa217df4cuda3std6ranges3__45__cpo8distanceE,@object
	.size		_ZN34_INTERNAL_5280568a_4_k_cu_0aa217df4cuda3std6ranges3__45__cpo8distanceE,(_ZN34_INTERNAL_5280568a_4_k_cu_0aa217df6thrust24THRUST_300001_SM_1000_NS12placeholders2_6E - _ZN34_INTERNAL_5280568a_4_k_cu_0aa217df4cuda3std6ranges3__45__cpo8distanceE)
_ZN34_INTERNAL_5280568a_4_k_cu_0aa217df4cuda3std6ranges3__45__cpo8distanceE:
	.zero		1
	.type		_ZN34_INTERNAL_5280568a_4_k_cu_0aa217df6thrust24THRUST_300001_SM_1000_NS12placeholders2_6E,@object
	.size		_ZN34_INTERNAL_5280568a_4_k_cu_0aa217df6thrust24THRUST_300001_SM_1000_NS12placeholders2_6E,(_ZN34_INTERNAL_5280568a_4_k_cu_0aa217df4cuda3std3__45__cpo4cendE - _ZN34_INTERNAL_5280568a_4_k_cu_0aa217df6thrust24THRUST_300001_SM_1000_NS12placeholders2_6E)
_ZN34_INTERNAL_5280568a_4_k_cu_0aa217df6thrust24THRUST_300001_SM_1000_NS12placeholders2_6E:
	.zero		1
	.type		_ZN34_INTERNAL_5280568a_4_k_cu_0aa217df4cuda3std3__45__cpo4cendE,@object
	.size		_ZN34_INTERNAL_5280568a_4_k_cu_0aa217df4cuda3std3__45__cpo4cendE,(_ZN34_INTERNAL_5280568a_4_k_cu_0aa217df4cuda3std6ranges3__45__cpo4cendE - _ZN34_INTERNAL_5280568a_4_k_cu_0aa217df4cuda3std3__45__cpo4cendE)
_ZN34_INTERNAL_5280568a_4_k_cu_0aa217df4cuda3std3__45__cpo4cendE:
	.zero		1
	.type		_ZN34_INTERNAL_5280568a_4_k_cu_0aa217df4cuda3std6ranges3__45__cpo4cendE,@object
	.size		_ZN34_INTERNAL_5280568a_4_k_cu_0aa217df4cuda3std6ranges3__45__cpo4cendE,(_ZN34_INTERNAL_5280568a_4_k_cu_0aa217df4cuda3std3__420unreachable_sentinelE - _ZN34_INTERNAL_5280568a_4_k_cu_0aa217df4cuda3std6ranges3__45__cpo4cendE)
_ZN34_INTERNAL_5280568a_4_k_cu_0aa217df4cuda3std6ranges3__45__cpo4cendE:
	.zero		1
	.type		_ZN34_INTERNAL_5280568a_4_k_cu_0aa217df4cuda3std3__420unreachable_sentinelE,@object
	.size		_ZN34_INTERNAL_5280568a_4_k_cu_0aa217df4cuda3std3__420unreachable_sentinelE,(_ZN34_INTERNAL_5280568a_4_k_cu_0aa217df4cuda3std6ranges3__45__cpo5ssizeE - _ZN34_INTERNAL_5280568a_4_k_cu_0aa217df4cuda3std3__420unreachable_sentinelE)
_ZN34_INTERNAL_5280568a_4_k_cu_0aa217df4cuda3std3__420unreachable_sentinelE:
	.zero		1
	.type		_ZN34_INTERNAL_5280568a_4_k_cu_0aa217df4cuda3std6ranges3__45__cpo5ssizeE,@object
	.size		_ZN34_INTERNAL_5280568a_4_k_cu_0aa217df4cuda3std6ranges3__45__cpo5ssizeE,(_ZN34_INTERNAL_5280568a_4_k_cu_0aa217df6thrust24THRUST_300001_SM_1000_NS12placeholders3_10E - _ZN34_INTERNAL_5280568a_4_k_cu_0aa217df4cuda3std6ranges3__45__cpo5ssizeE)
_ZN34_INTERNAL_5280568a_4_k_cu_0aa217df4cuda3std6ranges3__45__cpo5ssizeE:
	.zero		1
	.type		_ZN34_INTERNAL_5280568a_4_k_cu_0aa217df6thrust24THRUST_300001_SM_1000_NS12placeholders3_10E,@object
	.size		_ZN34_INTERNAL_5280568a_4_k_cu_0aa217df6thrust24THRUST_300001_SM_1000_NS12placeholders3_10E,(_ZN34_INTERNAL_5280568a_4_k_cu_0aa217df4cuda3std3__45__cpo5crendE - _ZN34_INTERNAL_5280568a_4_k_cu_0aa217df6thrust24THRUST_300001_SM_1000_NS12placeholders3_10E)
_ZN34_INTERNAL_5280568a_4_k_cu_0aa217df6thrust24THRUST_300001_SM_1000_NS12placeholders3_10E:
	.zero		1
	.type		_ZN34_INTERNAL_5280568a_4_k_cu_0aa217df4cuda3std3__45__cpo5crendE,@object
	.size		_ZN34_INTERNAL_5280568a_4_k_cu_0aa217df4cuda3std3__45__cpo5crendE,(_ZN34_INTERNAL_5280568a_4_k_cu_0aa217df4cuda3std6ranges3__45__cpo4prevE - _ZN34_INTERNAL_5280568a_4_k_cu_0aa217df4cuda3std3__45__cpo5crendE)
_ZN34_INTERNAL_5280568a_4_k_cu_0aa217df4cuda3std3__45__cpo5crendE:
	.zero		1
	.type		_ZN34_INTERNAL_5280568a_4_k_cu_0aa217df4cuda3std6ranges3__45__cpo4prevE,@object
	.size		_ZN34_INTERNAL_5280568a_4_k_cu_0aa217df4cuda3std6ranges3__45__cpo4prevE,(_ZN34_INTERNAL_5280568a_4_k_cu_0aa217df4cuda3std6ranges3__45__cpo9iter_moveE - _ZN34_INTERNAL_5280568a_4_k_cu_0aa217df4cuda3std6ranges3__45__cpo4prevE)
_ZN34_INTERNAL_5280568a_4_k_cu_0aa217df4cuda3std6ranges3__45__cpo4prevE:
	.zero		1
	.type		_ZN34_INTERNAL_5280568a_4_k_cu_0aa217df4cuda3std6ranges3__45__cpo9iter_moveE,@object
	.size		_ZN34_INTERNAL_5280568a_4_k_cu_0aa217df4cuda3std6ranges3__45__cpo9iter_moveE,(_ZN34_INTERNAL_5280568a_4_k_cu_0aa217df6thrust24THRUST_300001_SM_1000_NS12placeholders2_2E - _ZN34_INTERNAL_5280568a_4_k_cu_0aa217df4cuda3std6ranges3__45__cpo9iter_moveE)
_ZN34_INTERNAL_5280568a_4_k_cu_0aa217df4cuda3std6ranges3__45__cpo9iter_moveE:
	.zero		1
	.type		_ZN34_INTERNAL_5280568a_4_k_cu_0aa217df6thrust24THRUST_300001_SM_1000_NS12placeholders2_2E,@object
	.size		_ZN34_INTERNAL_5280568a_4_k_cu_0aa217df6thrust24THRUST_300001_SM_1000_NS12placeholders2_2E,(_ZN34_INTERNAL_5280568a_4_k_cu_0aa217df6thrust24THRUST_300001_SM_1000_NS12placeholders2_4E - _ZN34_INTERNAL_5280568a_4_k_cu_0aa217df6thrust24THRUST_300001_SM_1000_NS12placeholders2_2E)
_ZN34_INTERNAL_5280568a_4_k_cu_0aa217df6thrust24THRUST_300001_SM_1000_NS12placeholders2_2E:
	.zero		1
	.type		_ZN34_INTERNAL_5280568a_4_k_cu_0aa217df6thrust24THRUST_300001_SM_1000_NS12placeholders2_4E,@object
	.size		_ZN34_INTERNAL_5280568a_4_k_cu_0aa217df6thrust24THRUST_300001_SM_1000_NS12placeholders2_4E,(_ZN34_INTERNAL_5280568a_4_k_cu_0aa217df4cuda3std3__45__cpo3endE - _ZN34_INTERNAL_5280568a_4_k_cu_0aa217df6thrust24THRUST_300001_SM_1000_NS12placeholders2_4E)
_ZN34_INTERNAL_5280568a_4_k_cu_0aa217df6thrust24THRUST_300001_SM_1000_NS12placeholders2_4E:
	.zero		1
	.type		_ZN34_INTERNAL_5280568a_4_k_cu_0aa217df4cuda3std3__45__cpo3endE,@object
	.size		_ZN34_INTERNAL_5280568a_4_k_cu_0aa217df4cuda3std3__45__cpo3endE,(_ZN34_INTERNAL_5280568a_4_k_cu_0aa217df4cuda3std6ranges3__45__cpo3endE - _ZN34_INTERNAL_5280568a_4_k_cu_0aa217df4cuda3std3__45__cpo3endE)
_ZN34_INTERNAL_5280568a_4_k_cu_0aa217df4cuda3std3__45__cpo3endE:
	.zero		1
	.type		_ZN34_INTERNAL_5280568a_4_k_cu_0aa217df4cuda3std6ranges3__45__cpo3endE,@object
	.size		_ZN34_INTERNAL_5280568a_4_k_cu_0aa217df4cuda3std6ranges3__45__cpo3endE,(_ZN34_INTERNAL_5280568a_4_k_cu_0aa217df4cuda3std3__419piecewise_constructE - _ZN34_INTERNAL_5280568a_4_k_cu_0aa217df4cuda3std6ranges3__45__cpo3endE)
_ZN34_INTERNAL_5280568a_4_k_cu_0aa217df4cuda3std6ranges3__45__cpo3endE:
	.zero		1
	.type		_ZN34_INTERNAL_5280568a_4_k_cu_0aa217df4cuda3std3__419piecewise_constructE,@object
	.size		_ZN34_INTERNAL_5280568a_4_k_cu_0aa217df4cuda3std3__419piecewise_constructE,(_ZN34_INTERNAL_5280568a_4_k_cu_0aa217df4cuda3std6ranges3__45__cpo5cdataE - _ZN34_INTERNAL_5280568a_4_k_cu_0aa217df4cuda3std3__419piecewise_constructE)
_ZN34_INTERNAL_5280568a_4_k_cu_0aa217df4cuda3std3__419piecewise_constructE:
	.zero		1
	.type		_ZN34_INTERNAL_5280568a_4_k_cu_0aa217df4cuda3std6ranges3__45__cpo5cdataE,@object
	.size		_ZN34_INTERNAL_5280568a_4_k_cu_0aa217df4cuda3std6ranges3__45__cpo5cdataE,(_ZN34_INTERNAL_5280568a_4_k_cu_0aa217df6thrust24THRUST_300001_SM_1000_NS12placeholders2_8E - _ZN34_INTERNAL_5280568a_4_k_cu_0aa217df4cuda3std6ranges3__45__cpo5cdataE)
_ZN34_INTERNAL_5280568a_4_k_cu_0aa217df4cuda3std6ranges3__45__cpo5cdataE:
	.zero		1
	.type		_ZN34_INTERNAL_5280568a_4_k_cu_0aa217df6thrust24THRUST_300001_SM_1000_NS12placeholders2_8E,@object
	.size		_ZN34_INTERNAL_5280568a_4_k_cu_0aa217df6thrust24THRUST_300001_SM_1000_NS12placeholders2_8E,(_ZN34_INTERNAL_5280568a_4_k_cu_0aa217df4cuda3std3__45__cpo4rendE - _ZN34_INTERNAL_5280568a_4_k_cu_0aa217df6thrust24THRUST_300001_SM_1000_NS12placeholders2_8E)
_ZN34_INTERNAL_5280568a_4_k_cu_0aa217df6thrust24THRUST_300001_SM_1000_NS12placeholders2_8E:
	.zero		1
	.type		_ZN34_INTERNAL_5280568a_4_k_cu_0aa217df4cuda3std3__45__cpo4rendE,@object
	.size		_ZN34_INTERNAL_5280568a_4_k_cu_0aa217df4cuda3std3__45__cpo4rendE,(_ZN34_INTERNAL_5280568a_4_k_cu_0aa217df4cuda3std6ranges3__45__cpo9iter_swapE - _ZN34_INTERNAL_5280568a_4_k_cu_0aa217df4cuda3std3__45__cpo4rendE)
_ZN34_INTERNAL_5280568a_4_k_cu_0aa217df4cuda3std3__45__cpo4rendE:
	.zero		1
	.type		_ZN34_INTERNAL_5280568a_4_k_cu_0aa217df4cuda3std6ranges3__45__cpo9iter_swapE,@object
	.size		_ZN34_INTERNAL_5280568a_4_k_cu_0aa217df4cuda3std6ranges3__45__cpo9iter_swapE,(_ZN34_INTERNAL_5280568a_4_k_cu_0aa217df4cuda3std3__48unexpectE - _ZN34_INTERNAL_5280568a_4_k_cu_0aa217df4cuda3std6ranges3__45__cpo9iter_swapE)
_ZN34_INTERNAL_5280568a_4_k_cu_0aa217df4cuda3std6ranges3__45__cpo9iter_swapE:
	.zero		1
	.type		_ZN34_INTERNAL_5280568a_4_k_cu_0aa217df4cuda3std3__48unexpectE,@object
	.size		_ZN34_INTERNAL_5280568a_4_k_cu_0aa217df4cuda3std3__48unexpectE,(_ZN34_INTERNAL_5280568a_4_k_cu_0aa217df6thrust24THRUST_300001_SM_1000_NS6system6detail10sequential3seqE - _ZN34_INTERNAL_5280568a_4_k_cu_0aa217df4cuda3std3__48unexpectE)
_ZN34_INTERNAL_5280568a_4_k_cu_0aa217df4cuda3std3__48unexpectE:
	.zero		1
	.type		_ZN34_INTERNAL_5280568a_4_k_cu_0aa217df6thrust24THRUST_300001_SM_1000_NS6system6detail10sequential3seqE,@object
	.size		_ZN34_INTERNAL_5280568a_4_k_cu_0aa217df6thrust24THRUST_300001_SM_1000_NS6system6detail10sequential3seqE,(.L_29 - _ZN34_INTERNAL_5280568a_4_k_cu_0aa217df6thrust24THRUST_300001_SM_1000_NS6system6detail10sequential3seqE)
_ZN34_INTERNAL_5280568a_4_k_cu_0aa217df6thrust24THRUST_300001_SM_1000_NS6system6detail10sequential3seqE:
	.zero		1
.L_29:


//--------------------- .nv.shared._ZN3cub18CUB_300001_SM_10006detail6reduce18DeviceReduceKernelINS2_10policy_hubIdjN4cuda3__47maximumIvEEE10Policy1000EPdjS8_dNS5_3std3__410__identityEEEvT0_PT3_T1_NS0_13GridEvenShareISI_EET2_T4_ --------------------------
	.section	.nv.shared._ZN3cub18CUB_300001_SM_10006detail6reduce18DeviceReduceKernelINS2_10policy_hubIdjN4cuda3__47maximumIvEEE10Policy1000EPdjS8_dNS5_3std3__410__identityEEEvT0_PT3_T1_NS0_13GridEvenShareISI_EET2_T4_,"aw",@nobits
	.sectionflags	@""
	.align	8
.nv.shared._ZN3cub18CUB_300001_SM_10006detail6reduce18DeviceReduceKernelINS2_10policy_hubIdjN4cuda3__47maximumIvEEE10Policy1000EPdjS8_dNS5_3std3__410__identityEEEvT0_PT3_T1_NS0_13GridEvenShareISI_EET2_T4_:
	.zero		1104


//--------------------- .nv.shared._ZN3cub18CUB_300001_SM_10006detail6reduce28DeviceReduceSingleTileKernelINS2_10policy_hubIdjN4cuda3__47maximumIvEEE10Policy1000EPdSB_jS8_ddNS5_3std3__410__identityEEEvT0_T1_T2_T3_T4_T6_ --------------------------
	.section	.nv.shared._ZN3cub18CUB_300001_SM_10006detail6reduce28DeviceReduceSingleTileKernelINS2_10policy_hubIdjN4cuda3__47maximumIvEEE10Policy1000EPdSB_jS8_ddNS5_3std3__410__identityEEEvT0_T1_T2_T3_T4_T6_,"aw",@nobits
	.sectionflags	@""
	.align	8
.nv.shared._ZN3cub18CUB_300001_SM_10006detail6reduce28DeviceReduceSingleTileKernelINS2_10policy_hubIdjN4cuda3__47maximumIvEEE10Policy1000EPdSB_jS8_ddNS5_3std3__410__identityEEEvT0_T1_T2_T3_T4_T6_:
	.zero		1104


//--------------------- .nv.constant0._ZN3cub18CUB_300001_SM_10006detail6reduce28DeviceReduceSingleTileKernelINS2_10policy_hubIdjN4cuda3__47maximumIvEEE10Policy1000EPdSB_iS8_ddNS5_3std3__410__identityEEEvT0_T1_T2_T3_T4_T6_ --------------------------
	.section	.nv.constant0._ZN3cub18CUB_300001_SM_10006detail6reduce28DeviceReduceSingleTileKernelINS2_10policy_hubIdjN4cuda3__47maximumIvEEE10Policy1000EPdSB_iS8_ddNS5_3std3__410__identityEEEvT0_T1_T2_T3_T4_T6_,"a",@progbits
	.sectionflags	@""
	.align	4
.nv.constant0._ZN3cub18CUB_300001_SM_10006detail6reduce28DeviceReduceSingleTileKernelINS2_10policy_hubIdjN4cuda3__47maximumIvEEE10Policy1000EPdSB_iS8_ddNS5_3std3__410__identityEEEvT0_T1_T2_T3_T4_T6_:
	.zero		929


//--------------------- .nv.constant0._ZN3cub18CUB_300001_SM_10006detail6reduce18DeviceReduceKernelINS2_10policy_hubIdjN4cuda3__47maximumIvEEE10Policy1000EPdjS8_dNS5_3std3__410__identityEEEvT0_PT3_T1_NS0_13GridEvenShareISI_EET2_T4_ --------------------------
	.section	.nv.constant0._ZN3cub18CUB_300001_SM_10006detail6reduce18DeviceReduceKernelINS2_10policy_hubIdjN4cuda3__47maximumIvEEE10Policy1000EPdjS8_dNS5_3std3__410__identityEEEvT0_PT3_T1_NS0_13GridEvenShareISI_EET2_T4_,"a",@progbits
	.sectionflags	@""
	.align	4
.nv.constant0._ZN3cub18CUB_300001_SM_10006detail6reduce18DeviceReduceKernelINS2_10policy_hubIdjN4cuda3__47maximumIvEEE10Policy1000EPdjS8_dNS5_3std3__410__identityEEEvT0_PT3_T1_NS0_13GridEvenShareISI_EET2_T4_:
	.zero		958


//--------------------- .nv.constant0._ZN3cub18CUB_300001_SM_10006detail6reduce28DeviceReduceSingleTileKernelINS2_10policy_hubIdjN4cuda3__47maximumIvEEE10Policy1000EPdSB_jS8_ddNS5_3std3__410__identityEEEvT0_T1_T2_T3_T4_T6_ --------------------------
	.section	.nv.constant0._ZN3cub18CUB_300001_SM_10006detail6reduce28DeviceReduceSingleTileKernelINS2_10policy_hubIdjN4cuda3__47maximumIvEEE10Policy1000EPdSB_jS8_ddNS5_3std3__410__identityEEEvT0_T1_T2_T3_T4_T6_,"a",@progbits
	.sectionflags	@""
	.align	4
.nv.constant0._ZN3cub18CUB_300001_SM_10006detail6reduce28DeviceReduceSingleTileKernelINS2_10policy_hubIdjN4cuda3__47maximumIvEEE10Policy1000EPdSB_jS8_ddNS5_3std3__410__identityEEEvT0_T1_T2_T3_T4_T6_:
	.zero		929


//--------------------- .nv.constant0._ZN3cub18CUB_300001_SM_10006detail11EmptyKernelIvEEvv --------------------------
	.section	.nv.constant0._ZN3cub18CUB_300001_SM_10006detail11EmptyKernelIvEEvv,"a",@progbits
	.sectionflags	@""
	.align	4
.nv.constant0._ZN3cub18CUB_300001_SM_10006detail11EmptyKernelIvEEvv:
	.zero		896


//--------------------- .nv.constant0._Z22calculate_error_matrixPdS_S_i --------------------------
	.section	.nv.constant0._Z22calculate_error_matrixPdS_S_i,"a",@progbits
	.sectionflags	@""
	.align	4
.nv.constant0._Z22calculate_error_matrixPdS_S_i:
	.zero		924


//--------------------- .nv.constant0._Z16calculate_matrixPdS_i --------------------------
	.section	.nv.constant0._Z16calculate_matrixPdS_i,"a",@progbits
	.sectionflags	@""
	.align	4
.nv.constant0._Z16calculate_matrixPdS_i:
	.zero		916


//--------------------- SYMBOLS --------------------------

	.type		.nv.reservedSmem.offset0,@object
	.size		.nv.reservedSmem.offset0,0x4
	.type		.nv.reservedSmem.cap,@object
	.size		.nv.reservedSmem.cap,0x4
